def matmul_kernel(
    a_ptr,
    b_ptr,
    c_ptr,
    M,
    N,
    K,
    stride_am,
    stride_ak,
    stride_bk,
    stride_bn,
    stride_cm,
    stride_cn,
    BLOCK_M: tl.constexpr,
    BLOCK_N: tl.constexpr,
    BLOCK_K: tl.constexpr,
    GROUP_M: tl.constexpr,
):
    pid = tl.program_id(axis=0)
    num_pid_m = tl.cdiv(M, BLOCK_M)
    num_pid_n = tl.cdiv(N, BLOCK_N)
    num_pid_in_group = GROUP_M * num_pid_n
    group_id = pid // num_pid_in_group
    first_pid_m = group_id * GROUP_M
    group_size_m = min(num_pid_m - first_pid_m, GROUP_M)
    pid_m = first_pid_m + ((pid % num_pid_in_group) % group_size_m)
    pid_n = (pid % num_pid_in_group) // group_size_m

    offs_am = (pid_m * BLOCK_M + tl.arange(0, BLOCK_M)) % M
    offs_bn = (pid_n * BLOCK_N + tl.arange(0, BLOCK_N)) % N
    offs_k = tl.arange(0, BLOCK_K)
    a_ptrs = a_ptr + offs_am[:, None] * stride_am + offs_k[None, :] * stride_ak
    b_ptrs = b_ptr + offs_k[:, None] * stride_bk + offs_bn[None, :] * stride_bn

    acc = tl.zeros((BLOCK_M, BLOCK_N), dtype=tl.float32)
    for kk in range(0, tl.cdiv(K, BLOCK_K)):
        a = tl.load(a_ptrs, mask=offs_k[None, :] < K - kk * BLOCK_K, other=0.0)
        b = tl.load(b_ptrs, mask=offs_k[:, None] < K - kk * BLOCK_K, other=0.0)
        acc = tl.dot(a, b, acc)
        a_ptrs += BLOCK_K * stride_ak
        b_ptrs += BLOCK_K * stride_bk

    c = acc.to(c_ptr.dtype.element_ty)
    offs_cm = pid_m * BLOCK_M + tl.arange(0, BLOCK_M)
    offs_cn = pid_n * BLOCK_N + tl.arange(0, BLOCK_N)
    c_ptrs = c_ptr + offs_cm[:, None] * stride_cm + offs_cn[None, :] * stride_cn
    mask = (offs_cm[:, None] < M) & (offs_cn[None, :] < N)
    tl.store(c_ptrs, c, mask=mask)

# config = {"BLOCK_K": 128, "BLOCK_M": 64, "BLOCK_N": 256, "GROUP_M": 8, "arch": "sm_100", "dtype": "fp32", "num_ctas": 1, "num_stages": 6, "num_warps": 4}
# arch = sm_100


// ===== COMPILED SASS (sm_100a) =====

	.target	sm_100a

	.elftype	@"ET_EXEC"


//--------------------- .note.nv.tkinfo           --------------------------
	.section	.note.nv.tkinfo,"",@"SHT_NOTE"
	.sectionflags	@"SHF_NOTE_NV_TKINFO"
	.tkinfo
        /*0018*/ 	.word	0x00000081
        /*0030*/ 	.string	""
        /*0030*/ 	.string	"ptxas-blackwell"
        /*0030*/ 	.string	"Cuda compilation tools, release 12.9, V12.9.86"
        /*0030*/ 	.string	"Build cuda_12.9.r12.9/compiler.36037853_0"
        /*0030*/ 	.string	"-v  -suppress-debug-info  -lineinfo  -arch sm_100a "



//--------------------- .note.nv.cuver            --------------------------
	.section	.note.nv.cuver,"",@"SHT_NOTE"
	.sectionflags	@"SHF_NOTE_NV_CUVER"
        /*0018*/ 	.short	0x0001
        /*001a*/ 	.short	0x0064
        /*001c*/ 	.short	0x0001
        /*001e*/ 	.short	0x0000
        /*0020*/ 	.short	0x0001
        /*0022*/ 	.short	0x0000


//--------------------- .nv.info                  --------------------------
	.section	.nv.info,"",@"SHT_CUDA_INFO"
	.align	4


	//----- nvinfo : EIATTR_REGCOUNT
	.align		4
        /*0000*/ 	.byte	0x04, 0x2f
        /*0002*/ 	.short	(.L_4 - .L_3)
	.align		4
.L_3:
        /*0004*/ 	.word	index@(matmul_kernel)
        /*0008*/ 	.word	0x000000ff


	//----- nvinfo : EIATTR_FRAME_SIZE
	.align		4
.L_4:
        /*000c*/ 	.byte	0x04, 0x11
        /*000e*/ 	.short	(.L_6 - .L_5)
	.align		4
.L_5:
        /*0010*/ 	.word	index@($__internal_2_$__cuda_sm10x_tcgen05_guardrail_trap_unallocated_columns_being_dealloced)
        /*0014*/ 	.word	0x000016d0


	//----- nvinfo : EIATTR_FRAME_SIZE
	.align		4
.L_6:
        /*0018*/ 	.byte	0x04, 0x11
        /*001a*/ 	.short	(.L_8 - .L_7)
	.align		4
.L_7:
        /*001c*/ 	.word	index@($__internal_1_$__cuda_sm10x_tcgen05_guardrail_trap_phase_invalid_during_alloc)
        /*0020*/ 	.word	0x000016d0


	//----- nvinfo : EIATTR_FRAME_SIZE
	.align		4
.L_8:
        /*0024*/ 	.byte	0x04, 0x11
        /*0026*/ 	.short	(.L_10 - .L_9)
	.align		4
.L_9:
        /*0028*/ 	.word	index@($__internal_0_$__cuda_sm10x_tcgen05_guardrail_trap_col_being_dealloced_not_returned_by_alloc)
        /*002c*/ 	.word	0x000016d0


	//----- nvinfo : EIATTR_FRAME_SIZE
	.align		4
.L_10:
        /*0030*/ 	.byte	0x04, 0x11
        /*0032*/ 	.short	(.L_12 - .L_11)
	.align		4
.L_11:
        /*0034*/ 	.word	index@(matmul_kernel)
        /*0038*/ 	.word	0x000016d0


	//----- nvinfo : EIATTR_MIN_STACK_SIZE
	.align		4
.L_12:
        /*003c*/ 	.byte	0x04, 0x12
        /*003e*/ 	.short	(.L_14 - .L_13)
	.align		4
.L_13:
        /*0040*/ 	.word	index@(matmul_kernel)
        /*0044*/ 	.word	0x000016d0
.L_14:


//--------------------- .nv.info.matmul_kernel    --------------------------
	.section	.nv.info.matmul_kernel,"",@"SHT_CUDA_INFO"
	.sectionflags	@""
	.align	4


	//----- nvinfo : EIATTR_CUDA_API_VERSION
	.align		4
        /*0000*/ 	.byte	0x04, 0x37
        /*0002*/ 	.short	(.L_16 - .L_15)
.L_15:
        /*0004*/ 	.word	0x00000081


	//----- nvinfo : EIATTR_KPARAM_INFO
	.align		4
.L_16:
        /*0008*/ 	.byte	0x04, 0x17
        /*000a*/ 	.short	(.L_18 - .L_17)
.L_17:
        /*000c*/ 	.word	0x00000000
        /*0010*/ 	.short	0x000d
        /*0012*/ 	.short	0x0048
        /*0014*/ 	.byte	0x00, 0xf4, 0x21, 0x00


	//----- nvinfo : EIATTR_KPARAM_INFO
	.align		4
.L_18:
        /*0018*/ 	.byte	0x04, 0x17
        /*001a*/ 	.short	(.L_20 - .L_19)
.L_19:
        /*001c*/ 	.word	0x00000000
        /*0020*/ 	.short	0x000c
        /*0022*/ 	.short	0x0040
        /*0024*/ 	.byte	0x00, 0xf4, 0x21, 0x00


	//----- nvinfo : EIATTR_KPARAM_INFO
	.align		4
.L_20:
        /*0028*/ 	.byte	0x04, 0x17
        /*002a*/ 	.short	(.L_22 - .L_21)
.L_21:
        /*002c*/ 	.word	0x00000000
        /*0030*/ 	.short	0x000b
        /*0032*/ 	.short	0x0038
        /*0034*/ 	.byte	0x00, 0xf0, 0x11, 0x00


	//----- nvinfo : EIATTR_KPARAM_INFO
	.align		4
.L_22:
        /*0038*/ 	.byte	0x04, 0x17
        /*003a*/ 	.short	(.L_24 - .L_23)
.L_23:
        /*003c*/ 	.word	0x00000000
        /*0040*/ 	.short	0x000a
        /*0042*/ 	.short	0x0034
        /*0044*/ 	.byte	0x00, 0xf0, 0x11, 0x00


	//----- nvinfo : EIATTR_KPARAM_INFO
	.align		4
.L_24:
        /*0048*/ 	.byte	0x04, 0x17
        /*004a*/ 	.short	(.L_26 - .L_25)
.L_25:
        /*004c*/ 	.word	0x00000000
        /*0050*/ 	.short	0x0009
        /*0052*/ 	.short	0x0030
        /*0054*/ 	.byte	0x00, 0xf0, 0x11, 0x00


	//----- nvinfo : EIATTR_KPARAM_INFO
	.align		4
.L_26:
        /*0058*/ 	.byte	0x04, 0x17
        /*005a*/ 	.short	(.L_28 - .L_27)
.L_27:
        /*005c*/ 	.word	0x00000000
        /*0060*/ 	.short	0x0008
        /*0062*/ 	.short	0x002c
        /*0064*/ 	.byte	0x00, 0xf0, 0x11, 0x00


	//----- nvinfo : EIATTR_KPARAM_INFO
	.align		4
.L_28:
        /*0068*/ 	.byte	0x04, 0x17
        /*006a*/ 	.short	(.L_30 - .L_29)
.L_29:
        /*006c*/ 	.word	0x00000000
        /*0070*/ 	.short	0x0007
        /*0072*/ 	.short	0x0028
        /*0074*/ 	.byte	0x00, 0xf0, 0x11, 0x00


	//----- nvinfo : EIATTR_KPARAM_INFO
	.align		4
.L_30:
        /*0078*/ 	.byte	0x04, 0x17
        /*007a*/ 	.short	(.L_32 - .L_31)
.L_31:
        /*007c*/ 	.word	0x00000000
        /*0080*/ 	.short	0x0006
        /*0082*/ 	.short	0x0024
        /*0084*/ 	.byte	0x00, 0xf0, 0x11, 0x00


	//----- nvinfo : EIATTR_KPARAM_INFO
	.align		4
.L_32:
        /*0088*/ 	.byte	0x04, 0x17
        /*008a*/ 	.short	(.L_34 - .L_33)
.L_33:
        /*008c*/ 	.word	0x00000000
        /*0090*/ 	.short	0x0005
        /*0092*/ 	.short	0x0020
        /*0094*/ 	.byte	0x00, 0xf0, 0x11, 0x00


	//----- nvinfo : EIATTR_KPARAM_INFO
	.align		4
.L_34:
        /*0098*/ 	.byte	0x04, 0x17
        /*009a*/ 	.short	(.L_36 - .L_35)
.L_35:
        /*009c*/ 	.word	0x00000000
        /*00a0*/ 	.short	0x0004
        /*00a2*/ 	.short	0x001c
        /*00a4*/ 	.byte	0x00, 0xf0, 0x11, 0x00


	//----- nvinfo : EIATTR_KPARAM_INFO
	.align		4
.L_36:
        /*00a8*/ 	.byte	0x04, 0x17
        /*00aa*/ 	.short	(.L_38 - .L_37)
.L_37:
        /*00ac*/ 	.word	0x00000000
        /*00b0*/ 	.short	0x0003
        /*00b2*/ 	.short	0x0018
        /*00b4*/ 	.byte	0x00, 0xf0, 0x11, 0x00


	//----- nvinfo : EIATTR_KPARAM_INFO
	.align		4
.L_38:
        /*00b8*/ 	.byte	0x04, 0x17
        /*00ba*/ 	.short	(.L_40 - .L_39)
.L_39:
        /*00bc*/ 	.word	0x00000000
        /*00c0*/ 	.short	0x0002
        /*00c2*/ 	.short	0x0010
        /*00c4*/ 	.byte	0x00, 0xf4, 0x21, 0x00


	//----- nvinfo : EIATTR_KPARAM_INFO
	.align		4
.L_40:
        /*00c8*/ 	.byte	0x04, 0x17
        /*00ca*/ 	.short	(.L_42 - .L_41)
.L_41:
        /*00cc*/ 	.word	0x00000000
        /*00d0*/ 	.short	0x0001
        /*00d2*/ 	.short	0x0008
        /*00d4*/ 	.byte	0x00, 0xf4, 0x21, 0x00


	//----- nvinfo : EIATTR_KPARAM_INFO
	.align		4
.L_42:
        /*00d8*/ 	.byte	0x04, 0x17
        /*00da*/ 	.short	(.L_44 - .L_43)
.L_43:
        /*00dc*/ 	.word	0x00000000
        /*00e0*/ 	.short	0x0000
        /*00e2*/ 	.short	0x0000
        /*00e4*/ 	.byte	0x00, 0xf4, 0x21, 0x00


	//----- nvinfo : EIATTR_AT_ENTRY_FRAGMENTS
	.align		4
.L_44:
        /*00e8*/ 	.byte	0x04, 0x4f
        /*00ea*/ 	.short	(.L_46 - .L_45)


	//   ....[0]....
.L_45:
        /*00ec*/ 	.word	0x00000004


	//----- nvinfo : EIATTR_RESERVED_SMEM_USED
	.align		4
.L_46:
        /*00f0*/ 	.byte	0x01, 0x41
	.zero		2


	//----- nvinfo : EIATTR_SPARSE_MMA_MASK
	.align		4
        /*00f4*/ 	.byte	0x03, 0x50
        /*00f6*/ 	.short	0x0000


	//----- nvinfo : EIATTR_TCGEN05_1CTA_USED
	.align		4
        /*00f8*/ 	.byte	0x01, 0x51
	.zero		2


	//----- nvinfo : EIATTR_MAXREG_COUNT
	.align		4
        /*00fc*/ 	.byte	0x03, 0x1b
        /*00fe*/ 	.short	0x00ff


	//----- nvinfo : EIATTR_NUM_BARRIERS
	.align		4
        /*0100*/ 	.byte	0x02, 0x4c
        /*0102*/ 	.byte	0x01
	.zero		1


	//----- nvinfo : EIATTR_ANNOTATIONS
	.align		4
        /*0104*/ 	.byte	0x04, 0x55
        /*0106*/ 	.short	(.L_48 - .L_47)


	//   ....[0]....
.L_47:
        /*0108*/ 	.word	0x00000001
        /*010c*/ 	.byte	0x90, 0x0c, 0x00, 0x00, 0x01, 0x00, 0x00, 0x00, 0x40, 0x0e, 0x00, 0x00, 0x01, 0x00, 0x00, 0x00
        /* <DEDUP_REMOVED lines=2770> */
        /*ae3c*/ 	.byte	0xf0, 0xec, 0x04, 0x00, 0x01, 0x00, 0x00, 0x00, 0xa0, 0xf1, 0x04, 0x00


	//----- nvinfo : EIATTR_INT_WARP_WIDE_INSTR_OFFSETS
	.align		4
.L_48:
        /*ae48*/ 	.byte	0x04, 0x31
        /*ae4a*/ 	.short	(.L_50 - .L_49)


	//   ....[0]....
.L_49:
        /*ae4c*/ 	.word	0x00018d80


	//   ....[1]....
        /*ae50*/ 	.word	0x00018db0


	//   ....[2]....
        /*ae54*/ 	.word	0x00018f40


	//   ....[3]....
        /*ae58*/ 	.word	0x00053620


	//   ....[4]....
        /*ae5c*/ 	.word	0x00053670


	//----- nvinfo : EIATTR_COOP_GROUP_MASK_REGIDS
	.align		4
.L_50:
        /*ae60*/ 	.byte	0x04, 0x29
        /*ae62*/ 	.short	(.L_52 - .L_51)


	//   ....[0]....
.L_51:
        /*ae64*/ 	.word	0xffffffff


	//   ....[1]....
        /*ae68*/ 	.word	0xffffffff


	//   ....[2]....
        /*ae6c*/ 	.word	0xffffffff


	//   ....[3]....
        /*ae70*/ 	.word	0xffffffff


	//----- nvinfo : EIATTR_COOP_GROUP_INSTR_OFFSETS
	.align		4
.L_52:
        /*ae74*/ 	.byte	0x04, 0x28
        /*ae76*/ 	.short	(.L_54 - .L_53)


	//   ....[0]....
.L_53:
        /*ae78*/ 	.word	0x00000070


	//   ....[1]....
        /*ae7c*/ 	.word	0x00000330


	//   ....[2]....
        /*ae80*/ 	.word	0x000534b0


	//   ....[3]....
        /*ae84*/ 	.word	0x00053720


	//----- nvinfo : EIATTR_VRC_CTA_INIT_COUNT
	.align		4
.L_54:
        /*ae88*/ 	.byte	0x02, 0x4a
        /*ae8a*/ 	.byte	0x80
	.zero		1


	//----- nvinfo : EIATTR_MBARRIER_INSTR_OFFSETS
	.align		4
        /*ae8c*/ 	.byte	0x04, 0x39
        /*ae8e*/ 	.short	(.L_56 - .L_55)


	//   ....[0]....
.L_55:
        /*ae90*/ 	.word	0x00018f60
        /*ae94*/ 	.word	0x000000ff
        /*ae98*/ 	.word	0x00000000
        /*ae9c*/ 	.short	0x0100
        /*ae9e*/ 	.byte	0x09
	.zero		1


	//   ....[1]....
        /*aea0*/ 	.word	0x00018f80
        /*aea4*/ 	.word	0x000000ff
        /*aea8*/ 	.word	0x000f0008
        /*aeac*/ 	.short	0x0100
        /*aeae*/ 	.byte	0x07
	.zero		1


	//   ....[2]....
        /*aeb0*/ 	.word	0x00043610
        /*aeb4*/ 	.word	0x000000ff
        /*aeb8*/ 	.word	0x00000000
        /*aebc*/ 	.short	0x010a
        /*aebe*/ 	.byte	0x0f
	.zero		1


	//   ....[3]....
        /*aec0*/ 	.word	0x0004f130
        /*aec4*/ 	.word	0x000000ff
        /*aec8*/ 	.word	0x00000000
        /*aecc*/ 	.short	0x010a
        /*aece*/ 	.byte	0x09
	.zero		1


	//   ....[4]....
        /*aed0*/ 	.word	0x0004f240
        /*aed4*/ 	.word	0x000000ff
        /*aed8*/ 	.word	0x000f0000
        /*aedc*/ 	.short	0x0108
        /*aede*/ 	.byte	0x07
	.zero		1


	//   ....[5]....
        /*aee0*/ 	.word	0x0004f350
        /*aee4*/ 	.word	0x000000ff
        /*aee8*/ 	.word	0x000f0008
        /*aeec*/ 	.short	0x0108
        /*aeee*/ 	.byte	0x07
	.zero		1


	//   ....[6]....
        /*aef0*/ 	.word	0x00053740
        /*aef4*/ 	.word	0x000000ff
        /*aef8*/ 	.word	0x00000000
        /*aefc*/ 	.short	0x010a
        /*aefe*/ 	.byte	0x0f
	.zero		1


	//   ....[7]....
        /*af00*/ 	.word	0x00053770
        /*af04*/ 	.word	0x000000ff
        /*af08*/ 	.word	0x00000000
        /*af0c*/ 	.short	0x010a
        /*af0e*/ 	.byte	0x09
	.zero		1


	//----- nvinfo : EIATTR_NUM_MBARRIERS
	.align		4
.L_56:
        /*af10*/ 	.byte	0x03, 0x38
        /*af12*/ 	.short	0x0002


	//----- nvinfo : EIATTR_EXIT_INSTR_OFFSETS
	.align		4
        /*af14*/ 	.byte	0x04, 0x1c
        /*af16*/ 	.short	(.L_58 - .L_57)


	//   ....[0]....
.L_57:
        /*af18*/ 	.word	0x00053730


	//----- nvinfo : EIATTR_REQNTID
	.align		4
.L_58:
        /*af1c*/ 	.byte	0x04, 0x10
        /*af1e*/ 	.short	(.L_60 - .L_59)
.L_59:
        /*af20*/ 	.word	0x00000080
        /*af24*/ 	.word	0x00000001
        /*af28*/ 	.word	0x00000001


	//----- nvinfo : EIATTR_CRS_STACK_SIZE
	.align		4
.L_60:
        /*af2c*/ 	.byte	0x04, 0x1e
        /*af2e*/ 	.short	(.L_62 - .L_61)
.L_61:
        /*af30*/ 	.word	0x00000000


	//----- nvinfo : EIATTR_CBANK_PARAM_SIZE
	.align		4
.L_62:
        /*af34*/ 	.byte	0x03, 0x19
        /*af36*/ 	.short	0x0050


	//----- nvinfo : EIATTR_PARAM_CBANK
	.align		4
        /*af38*/ 	.byte	0x04, 0x0a
        /*af3a*/ 	.short	(.L_64 - .L_63)
	.align		4
.L_63:
        /*af3c*/ 	.word	index@(.nv.constant0.matmul_kernel)
        /*af40*/ 	.short	0x0380
        /*af42*/ 	.short	0x0050


	//----- nvinfo : EIATTR_SW_WAR
	.align		4
.L_64:
        /*af44*/ 	.byte	0x04, 0x36
        /*af46*/ 	.short	(.L_66 - .L_65)
.L_65:
        /*af48*/ 	.word	0x00000008
.L_66:


//--------------------- .nv.compat                --------------------------
	.section	.nv.compat,"",@"SHT_CUDA_COMPAT_INFO"
	.align	4
        /*0000*/ 	.byte	0x02, 0x02, 0x02, 0x00, 0x02, 0x05, 0x05, 0x00, 0x02, 0x03, 0x00, 0x00, 0x02, 0x06, 0x01, 0x00


//--------------------- .nv.callgraph             --------------------------
	.section	.nv.callgraph,"",@"SHT_CUDA_CALLGRAPH"
	.align	4
	.sectionentsize	8
	.align		4
        /*0000*/ 	.word	0x00000000
	.align		4
        /*0004*/ 	.word	0xffffffff
	.align		4
        /*0008*/ 	.word	0x00000000
	.align		4
        /*000c*/ 	.word	0xfffffffe
	.align		4
        /*0010*/ 	.word	0x00000000
	.align		4
        /*0014*/ 	.word	0xfffffffd
	.align		4
        /*0018*/ 	.word	0x00000000
	.align		4
        /*001c*/ 	.word	0xfffffffc


//--------------------- .text.matmul_kernel       --------------------------
	.section	.text.matmul_kernel,"ax",@progbits
	.align	128
        .global         matmul_kernel
        .type           matmul_kernel,@function
        .size           matmul_kernel,(.L_x_20 - matmul_kernel)
        .other          matmul_kernel,@"STO_CUDA_ENTRY STV_DEFAULT"
matmul_kernel:
.text.matmul_kernel:
[----:B------:R-:W1:Y:S01]  /*0000*/  LDC R1, c[0x0][0x37c] ;  /* 0x0000df00ff017b82 */ /* 0x000e620000000800 */
[----:B------:R-:W2:Y:S01]  /*0010*/  S2R R0, SR_TID.X ;  /* 0x0000000000007919 */ /* 0x000ea20000002100 */
[----:B-1----:R-:W-:Y:S01]  /*0020*/  VIADD R1, R1, 0xffffe930 ;  /* 0xffffe93001017836 */ /* 0x002fe20000000000 */
[----:B--2---:R-:W-:-:S13]  /*0030*/  ISETP.GE.U32.AND P0, PT, R0, 0x20, PT ;  /* 0x000000200000780c */ /* 0x004fda0003f06070 */
[----:B------:R-:W-:Y:S02]  /*0040*/  VOTEU.ANY UP0, P0 ;  /* 0x0000000000ff7886 */ /* 0x000fe40000000100 */
[----:B------:R-:W-:Y:S05]  /*0050*/  BRA.U UP0, `(.L_x_0) ;  /* 0x0000000100b87547 */ /* 0x000fea000b800000 */
[----:B------:R-:W1:Y:S01]  /*0060*/  S2UR UR6, SR_CgaCtaId ;  /* 0x00000000000679c3 */ /* 0x000e620000008800 */
[----:B------:R-:W-:Y:S01]  /*0070*/  NOP ;  /* 0x0000000000007918 */ /* 0x000fe20000000000 */
[----:B------:R-:W-:Y:S02]  /*0080*/  UMOV UR4, 0x40 ;  /* 0x0000004000047882 */ /* 0x000fe40000000000 */
[----:B-1----:R-:W-:-:S09]  /*0090*/  ULEA UR4, UR6, UR4, 0x18 ;  /* 0x0000000406047291 */ /* 0x002fd2000f8ec0ff */
[----:B------:R-:W1:Y:S01]  /*00a0*/  LDS.U8 R0, [UR4] ;  /* 0x00000004ff007984 */ /* 0x000e620008000000 */
[----:B------:R-:W-:Y:S02]  /*00b0*/  UMOV UR4, 0x400 ;  /* 0x0000040000047882 */ /* 0x000fe40000000000 */
[----:B------:R-:W-:Y:S01]  /*00c0*/  ULEA UR4, UR6, UR4, 0x18 ;  /* 0x0000000406047291 */ /* 0x000fe2000f8ec0ff */
[----:B-1----:R-:W-:-:S13]  /*00d0*/  ISETP.NE.AND P0, PT, R0, RZ, PT ;  /* 0x000000ff0000720c */ /* 0x002fda0003f05270 */
[----:B------:R-:W-:Y:S05]  /*00e0*/  @P0 BRA `(.L_x_1) ;  /* 0x00000000007c0947 */ /* 0x000fea0003800000 */
[----:B------:R-:W-:-:S13]  /*00f0*/  ELECT P0, URZ, PT ;  /* 0x0000000000ff782f */ /* 0x000fda0003800000 */
[----:B------:R-:W-:Y:S05]  /*0100*/  @!P0 BRA `(.L_x_2) ;  /* 0x0000000000848947 */ /* 0x000fea0003800000 */
[----:B------:R-:W-:Y:S01]  /*0110*/  UMOV UR5, 0x8 ;  /* 0x0000000800057882 */ /* 0x000fe20000000000 */
[----:B------:R-:W-:Y:S02]  /*0120*/  IMAD.MOV.U32 R4, RZ, RZ, 0x1 ;  /* 0x00000001ff047424 */ /* 0x000fe400078e00ff */
[----:B------:R-:W-:Y:S02]  /*0130*/  IMAD.MOV.U32 R5, RZ, RZ, 0xff ;  /* 0x000000ffff057424 */ /* 0x000fe400078e00ff */
[----:B------:R-:W-:Y:S04]  /*0140*/  DEPBAR.LE SB1, 0x36 ;  /* 0x00009d800000791a */ /* 0x000fe80000000000 */
[----:B------:R-:W1:Y:S02]  /*0150*/  UTCATOMSWS.FIND_AND_SET.ALIGN UP1, UR5, UR5 ;  /* 0x00000005000575e3 */ /* 0x000e640008020800 */
[----:B-1----:R-:W-:-:S04]  /*0160*/  PLOP3.LUT P0, PT, PT, PT, UP1, 0x80, 0x8 ;  /* 0x000000000008781c */ /* 0x002fc80003f0f018 */
[----:B------:R-:W-:-:S04]  /*0170*/  SEL R0, RZ, 0xffffffff, !P0 ;  /* 0xffffffffff007807 */ /* 0x000fc80004000000 */
[----:B------:R-:W-:Y:S01]  /*0180*/  ISETP.NE.AND P0, PT, R0, RZ, PT ;  /* 0x000000ff0000720c */ /* 0x000fe20003f05270 */
[----:B------:R-:W-:-:S12]  /*0190*/  IMAD.U32 R0, RZ, RZ, UR5 ;  /* 0x00000005ff007e24 */ /* 0x000fd8000f8e00ff */
[----:B------:R-:W-:Y:S05]  /*01a0*/  @P0 BRA `(.L_x_3) ;  /* 0x0000000000240947 */ /* 0x000fea0003800000 */
.L_x_4:
[----:B------:R-:W-:Y:S05]  /*01b0*/  NANOSLEEP 0x64 ;  /* 0x000000640000795d */ /* 0x000fea0003800000 */
[----:B------:R-:W-:-:S05]  /*01c0*/  UMOV UR5, 0x8 ;  /* 0x0000000800057882 */ /* 0x000fca0000000000 */
[----:B------:R-:W-:Y:S04]  /*01d0*/  DEPBAR.LE SB1, 0x36 ;  /* 0x00009d800000791a */ /* 0x000fe80000000000 */
[----:B------:R-:W1:Y:S02]  /*01e0*/  UTCATOMSWS.FIND_AND_SET.ALIGN UP1, UR5, UR5 ;  /* 0x00000005000575e3 */ /* 0x000e640008020800 */
[----:B-1----:R-:W-:-:S04]  /*01f0*/  PLOP3.LUT P0, PT, PT, PT, UP1, 0x80, 0x8 ;  /* 0x000000000008781c */ /* 0x002fc80003f0f018 */
[----:B------:R-:W-:-:S04]  /*0200*/  SEL R0, RZ, 0xffffffff, !P0 ;  /* 0xffffffffff007807 */ /* 0x000fc80004000000 */
[----:B------:R-:W-:Y:S01]  /*0210*/  ISETP.NE.AND P0, PT, R0, RZ, PT ;  /* 0x000000ff0000720c */ /* 0x000fe20003f05270 */
[----:B------:R-:W-:-:S12]  /*0220*/  IMAD.U32 R0, RZ, RZ, UR5 ;  /* 0x00000005ff007e24 */ /* 0x000fd8000f8e00ff */
[----:B------:R-:W-:Y:S05]  /*0230*/  @!P0 BRA `(.L_x_4) ;  /* 0xfffffffc00dc8947 */ /* 0x000fea000383ffff */
.L_x_3:
[C---:B------:R-:W-:Y:S01]  /*0240*/  VIADD R3, R0.reuse, 0x10 ;  /* 0x0000001000037836 */ /* 0x040fe20000000000 */
[----:B------:R-:W-:Y:S01]  /*0250*/  UMOV UR5, 0x50 ;  /* 0x0000005000057882 */ /* 0x000fe20000000000 */
[----:B------:R-:W-:Y:S01]  /*0260*/  SHF.L.U32 R2, R5, R0, RZ ;  /* 0x0000000005027219 */ /* 0x000fe200000006ff */
[----:B------:R-:W-:Y:S01]  /*0270*/  ULEA UR5, UR6, UR5, 0x18 ;  /* 0x0000000506057291 */ /* 0x000fe2000f8ec0ff */
[----:B------:R-:W-:Y:S01]  /*0280*/  IMAD.SHL.U32 R0, R0, 0x20, RZ ;  /* 0x0000002000007824 */ /* 0x000fe200078e00ff */
[----:B------:R-:W-:-:S04]  /*0290*/  SHF.L.U32 R3, R4, R3, RZ ;  /* 0x0000000304037219 */ /* 0x000fc800000006ff */
[----:B------:R-:W-:-:S05]  /*02a0*/  LOP3.LUT R2, R3, R2, RZ, 0xfc, !PT ;  /* 0x0000000203027212 */ /* 0x000fca00078efcff */
[----:B------:R1:W-:Y:S04]  /*02b0*/  ATOMS.OR RZ, [UR5], R2 ;  /* 0x00000002ffff798c */ /* 0x0003e8000b000005 */
[----:B------:R1:W-:Y:S01]  /*02c0*/  STS [UR4], R0 ;  /* 0x00000000ff007988 */ /* 0x0003e20008000804 */
[----:B------:R-:W-:Y:S05]  /*02d0*/  BRA `(.L_x_2) ;  /* 0x0000000000107947 */ /* 0x000fea0003800000 */
.L_x_1:
[----:B------:R-:W-:Y:S01]  /*02e0*/  IMAD.MOV.U32 R0, RZ, RZ, -0x1 ;  /* 0xffffffffff007424 */ /* 0x000fe200078e00ff */
[----:B------:R-:W-:-:S04]  /*02f0*/  MOV R2, 0x320 ;  /* 0x0000032000027802 */ /* 0x000fc80000000f00 */
[----:B------:R1:W-:Y:S03]  /*0300*/  STS [UR4], R0 ;  /* 0x00000000ff007988 */ /* 0x0003e60008000804 */
[----:B-1----:R-:W-:Y:S05]  /*0310*/  CALL.REL.NOINC `($__internal_1_$__cuda_sm10x_tcgen05_guardrail_trap_phase_invalid_during_alloc) ;  /* 0x00000534002c7944 */ /* 0x002fea0003c00000 */
.L_x_2:
[----:B------:R-:W-:Y:S05]  /*0320*/  WARPSYNC.ALL ;  /* 0x0000000000007948 */ /* 0x000fea0003800000 */
[----:B------:R-:W-:Y:S01]  /*0330*/  NOP ;  /* 0x0000000000007918 */ /* 0x000fe20000000000 */
.L_x_0:
[----:B-1----:R-:W1:Y:S01]  /*0340*/  LDC.64 R2, c[0x0][0x398] ;  /* 0x0000e600ff027b82 */ /* 0x002e620000000a00 */
[----:B------:R-:W2:Y:S01]  /*0350*/  S2R R7, SR_CTAID.X ;  /* 0x0000000000077919 */ /* 0x000ea20000002500 */
[----:B------:R-:W-:Y:S01]  /*0360*/  UMOV UR7, 0x400 ;  /* 0x0000040000077882 */ /* 0x000fe20000000000 */
[----:B------:R-:W3:Y:S01]  /*0370*/  LDCU.64 UR12, c[0x0][0x3a8] ;  /* 0x00007500ff0c77ac */ /* 0x000ee20008000a00 */
[----:B------:R-:W4:Y:S01]  /*0380*/  S2R R14, SR_TID.X ;  /* 0x00000000000e7919 */ /* 0x000f220000002100 */
[----:B------:R-:W1:Y:S03]  /*0390*/  LDCU UR9, c[0x0][0x39c] ;  /* 0x00007380ff0977ac */ /* 0x000e660008000800 */
[----:B------:R-:W1:Y:S01]  /*03a0*/  S2UR UR5, SR_CgaCtaId ;  /* 0x00000000000579c3 */ /* 0x000e620000008800 */
[----:B------:R-:W1:Y:S01]  /*03b0*/  LDCU UR6, c[0x0][0x3b0] ;  /* 0x00007600ff0677ac */ /* 0x000e620008000800 */
[----:B------:R-:W1:Y:S01]  /*03c0*/  LDCU UR10, c[0x0][0x3b0] ;  /* 0x00007600ff0a77ac */ /* 0x000e620008000800 */
[----:B------:R-:W1:Y:S01]  /*03d0*/  LDCU UR11, c[0x0][0x3b0] ;  /* 0x00007600ff0b77ac */ /* 0x000e620008000800 */
[----:B------:R-:W1:Y:S02]  /*03e0*/  LDCU UR14, c[0x0][0x3b0] ;  /* 0x00007600ff0e77ac */ /* 0x000e640008000800 */
[----:B-1----:R-:W-:Y:S01]  /*03f0*/  VIADD R0, R3, 0xff ;  /* 0x000000ff03007836 */ /* 0x002fe20000000000 */
[----:B------:R-:W-:Y:S01]  /*0400*/  IABS R13, R2 ;  /* 0x00000002000d7213 */ /* 0x000fe20000000000 */
[----:B------:R-:W1:Y:S03]  /*0410*/  LDCU UR15, c[0x0][0x3b0] ;  /* 0x00007600ff0f77ac */ /* 0x000e660008000800 */
[----:B------:R-:W-:Y:S01]  /*0420*/  SHF.R.S32.HI R5, RZ, 0x1f, R0 ;  /* 0x0000001fff057819 */ /* 0x000fe20000011400 */
[----:B------:R-:W1:Y:S03]  /*0430*/  LDCU UR20, c[0x0][0x3b0] ;  /* 0x00007600ff1477ac */ /* 0x000e660008000800 */
[----:B------:R-:W-:-:S02]  /*0440*/  LEA.HI R5, R5, R0, RZ, 0x8 ;  /* 0x0000000005057211 */ /* 0x000fc400078f40ff */
[----:B--2---:R-:W-:Y:S01]  /*0450*/  IABS R10, R7 ;  /* 0x00000007000a7213 */ /* 0x004fe20000000000 */
[----:B------:R-:W-:Y:S01]  /*0460*/  ULEA UR7, UR5, UR7, 0x18 ;  /* 0x0000000705077291 */ /* 0x000fe2000f8ec0ff */
[----:B------:R-:W-:Y:S01]  /*0470*/  SHF.R.S32.HI R5, RZ, 0x8, R5 ;  /* 0x00000008ff057819 */ /* 0x000fe20000011405 */
[----:B------:R-:W2:Y:S01]  /*0480*/  LDCU UR21, c[0x0][0x3b0] ;  /* 0x00007600ff1577ac */ /* 0x000ea20008000800 */
[----:B----4-:R-:W-:-:S03]  /*0490*/  LOP3.LUT R16, R14, 0x3f, RZ, 0xc0, !PT ;  /* 0x0000003f0e107812 */ /* 0x010fc600078ec0ff */
[----:B------:R-:W-:Y:S01]  /*04a0*/  IMAD.SHL.U32 R6, R5, 0x8, RZ ;  /* 0x0000000805067824 */ /* 0x000fe200078e00ff */
[----:B------:R-:W4:Y:S04]  /*04b0*/  LDCU UR23, c[0x0][0x3b0] ;  /* 0x00007600ff1777ac */ /* 0x000f280008000800 */
[-C--:B------:R-:W-:Y:S01]  /*04c0*/  IABS R9, R6.reuse ;  /* 0x0000000600097213 */ /* 0x080fe20000000000 */
[----:B------:R-:W1:Y:S01]  /*04d0*/  LDCU UR24, c[0x0][0x3b0] ;  /* 0x00007600ff1877ac */ /* 0x000e620008000800 */
[----:B------:R-:W-:Y:S02]  /*04e0*/  IABS R12, R6 ;  /* 0x00000006000c7213 */ /* 0x000fe40000000000 */
[----:B------:R-:W1:Y:S01]  /*04f0*/  I2F.RP R0, R9 ;  /* 0x0000000900007306 */ /* 0x000e620000209400 */
[----:B------:R-:W2:Y:S01]  /*0500*/  LDCU UR33, c[0x0][0x3b0] ;  /* 0x00007600ff2177ac */ /* 0x000ea20008000800 */
[----:B------:R-:W2:Y:S01]  /*0510*/  LDCU UR34, c[0x0][0x3b0] ;  /* 0x00007600ff2277ac */ /* 0x000ea20008000800 */
[----:B------:R-:W2:Y:S01]  /*0520*/  LDCU UR37, c[0x0][0x3b0] ;  /* 0x00007600ff2577ac */ /* 0x000ea20008000800 */
[----:B------:R-:W2:Y:S04]  /*0530*/  LDCU UR38, c[0x0][0x3b0] ;  /* 0x00007600ff2677ac */ /* 0x000ea80008000800 */
[----:B-1----:R-:W1:Y:S01]  /*0540*/  MUFU.RCP R0, R0 ;  /* 0x0000000000007308 */ /* 0x002e620000001000 */
[----:B------:R-:W2:Y:S01]  /*0550*/  LDCU UR39, c[0x0][0x3b0] ;  /* 0x00007600ff2777ac */ /* 0x000ea20008000800 */
[----:B------:R-:W2:Y:S01]  /*0560*/  LDCU UR40, c[0x0][0x3b0] ;  /* 0x00007600ff2877ac */ /* 0x000ea20008000800 */
[----:B------:R-:W2:Y:S01]  /*0570*/  LDCU UR41, c[0x0][0x3b0] ;  /* 0x00007600ff2977ac */ /* 0x000ea20008000800 */
[----:B------:R-:W2:Y:S01]  /*0580*/  LDCU.128 UR16, c[0x0][0x380] ;  /* 0x00007000ff1077ac */ /* 0x000ea20008000c00 */
[----:B-1----:R-:W-:Y:S01]  /*0590*/  VIADD R4, R0, 0xffffffe ;  /* 0x0ffffffe00047836 */ /* 0x002fe20000000000 */
[----:B------:R-:W1:Y:S01]  /*05a0*/  LDCU UR42, c[0x0][0x3b0] ;  /* 0x00007600ff2a77ac */ /* 0x000e620008000800 */
[----:B------:R-:W-:-:S02]  /*05b0*/  IMAD.MOV R0, RZ, RZ, -R12 ;  /* 0x000000ffff007224 */ /* 0x000fc400078e0a0c */
[----:B------:R2:W1:Y:S01]  /*05c0*/  F2I.FTZ.U32.TRUNC.NTZ R5, R4 ;  /* 0x0000000400057305 */ /* 0x000462000021f000 */
[----:B------:R-:W3:Y:S01]  /*05d0*/  LDCU UR43, c[0x0][0x3b0] ;  /* 0x00007600ff2b77ac */ /* 0x000ee20008000800 */
[----:B------:R-:W3:Y:S01]  /*05e0*/  LDCU UR45, c[0x0][0x3b0] ;  /* 0x00007600ff2d77ac */ /* 0x000ee20008000800 */
[----:B--2---:R-:W-:Y:S01]  /*05f0*/  IMAD.MOV.U32 R4, RZ, RZ, RZ ;  /* 0x000000ffff047224 */ /* 0x004fe200078e00ff */
[----:B------:R-:W2:Y:S01]  /*0600*/  LDCU UR44, c[0x0][0x3b0] ;  /* 0x00007600ff2c77ac */ /* 0x000ea20008000800 */
[----:B------:R-:W2:Y:S01]  /*0610*/  LDCU UR46, c[0x0][0x3b0] ;  /* 0x00007600ff2e77ac */ /* 0x000ea20008000800 */
[----:B-1----:R-:W-:Y:S01]  /*0620*/  IMAD.MOV R8, RZ, RZ, -R5 ;  /* 0x000000ffff087224 */ /* 0x002fe200078e0a05 */
[----:B------:R-:W1:Y:S03]  /*0630*/  LDCU UR47, c[0x0][0x3b0] ;  /* 0x00007600ff2f77ac */ /* 0x000e660008000800 */
[----:B------:R-:W-:-:S02]  /*0640*/  IMAD R11, R8, R9, RZ ;  /* 0x00000009080b7224 */ /* 0x000fc400078e02ff */
[----:B------:R-:W-:Y:S01]  /*0650*/  IMAD.MOV.U32 R8, RZ, RZ, R10 ;  /* 0x000000ffff087224 */ /* 0x000fe200078e000a */
[----:B------:R-:W1:Y:S01]  /*0660*/  LDCU UR51, c[0x0][0x3b0] ;  /* 0x00007600ff3377ac */ /* 0x000e620008000800 */
[----:B------:R-:W-:Y:S01]  /*0670*/  IMAD.HI.U32 R5, R5, R11, R4 ;  /* 0x0000000b05057227 */ /* 0x000fe200078e0004 */
[----:B------:R-:W1:Y:S05]  /*0680*/  LDCU UR53, c[0x0][0x3b0] ;  /* 0x00007600ff3577ac */ /* 0x000e6a0008000800 */
[----:B------:R-:W-:Y:S01]  /*0690*/  IMAD.HI.U32 R5, R5, R8, RZ ;  /* 0x0000000805057227 */ /* 0x000fe200078e00ff */
[----:B------:R-:W1:Y:S03]  /*06a0*/  LDCU UR25, c[0x0][0x3b0] ;  /* 0x00007600ff1977ac */ /* 0x000e660008000800 */
[----:B------:R-:W-:Y:S01]  /*06b0*/  IMAD R0, R5, R0, R8 ;  /* 0x0000000005007224 */ /* 0x000fe200078e0208 */
[----:B------:R-:W1:Y:S04]  /*06c0*/  LDCU UR26, c[0x0][0x3b0] ;  /* 0x00007600ff1a77ac */ /* 0x000e680008000800 */
[----:B------:R-:W-:Y:S01]  /*06d0*/  ISETP.GT.U32.AND P1, PT, R9, R0, PT ;  /* 0x000000000900720c */ /* 0x000fe20003f24070 */
[----:B------:R-:W1:Y:S01]  /*06e0*/  LDCU UR50, c[0x0][0x3b0] ;  /* 0x00007600ff3277ac */ /* 0x000e620008000800 */
[----:B------:R-:W1:Y:S01]  /*06f0*/  LDCU UR49, c[0x0][0x3b0] ;  /* 0x00007600ff3177ac */ /* 0x000e620008000800 */
[----:B------:R-:W1:Y:S10]  /*0700*/  LDCU UR48, c[0x0][0x3b0] ;  /* 0x00007600ff3077ac */ /* 0x000e740008000800 */
[----:B------:R-:W-:Y:S01]  /*0710*/  @!P1 IMAD.IADD R0, R0, 0x1, -R9 ;  /* 0x0000000100009824 */ /* 0x000fe200078e0a09 */
[----:B------:R-:W1:Y:S01]  /*0720*/  LDCU UR52, c[0x0][0x3b0] ;  /* 0x00007600ff3477ac */ /* 0x000e620008000800 */
[----:B------:R-:W-:Y:S01]  /*0730*/  @!P1 VIADD R5, R5, 0x1 ;  /* 0x0000000105059836 */ /* 0x000fe20000000000 */
[----:B------:R-:W-:-:S02]  /*0740*/  ISETP.NE.AND P1, PT, R6, RZ, PT ;  /* 0x000000ff0600720c */ /* 0x000fc40003f25270 */
[----:B------:R-:W-:Y:S01]  /*0750*/  ISETP.GE.U32.AND P0, PT, R0, R9, PT ;  /* 0x000000090000720c */ /* 0x000fe20003f06070 */
[----:B------:R-:W1:Y:S01]  /*0760*/  LDCU UR35, c[0x0][0x3b0] ;  /* 0x00007600ff2377ac */ /* 0x000e620008000800 */
[-C--:B------:R-:W-:Y:S01]  /*0770*/  LOP3.LUT R0, R7, R6.reuse, RZ, 0x3c, !PT ;  /* 0x0000000607007212 */ /* 0x080fe200078e3cff */
[----:B------:R-:W1:Y:S03]  /*0780*/  LDCU UR54, c[0x0][0x3b0] ;  /* 0x00007600ff3677ac */ /* 0x000e660008000800 */
[----:B------:R-:W-:Y:S01]  /*0790*/  ISETP.GE.AND P2, PT, R0, RZ, PT ;  /* 0x000000ff0000720c */ /* 0x000fe20003f46270 */
[----:B------:R-:W-:Y:S01]  /*07a0*/  VIADD R0, R2, 0x3f ;  /* 0x0000003f02007836 */ /* 0x000fe20000000000 */
[----:B------:R-:W1:Y:S05]  /*07b0*/  LDCU UR31, c[0x0][0x3b0] ;  /* 0x00007600ff1f77ac */ /* 0x000e6a0008000800 */
[----:B------:R-:W-:Y:S01]  /*07c0*/  @P0 VIADD R5, R5, 0x1 ;  /* 0x0000000105050836 */ /* 0x000fe20000000000 */
[----:B------:R-:W1:Y:S03]  /*07d0*/  LDCU UR36, c[0x0][0x3b0] ;  /* 0x00007600ff2477ac */ /* 0x000e660008000800 */
[----:B------:R-:W-:Y:S01]  /*07e0*/  IMAD.MOV.U32 R4, RZ, RZ, R5 ;  /* 0x000000ffff047224 */ /* 0x000fe200078e0005 */
[----:B------:R-:W-:Y:S01]  /*07f0*/  SHF.R.S32.HI R5, RZ, 0x1f, R0 ;  /* 0x0000001fff057819 */ /* 0x000fe20000011400 */
[----:B------:R-:W1:Y:S02]  /*0800*/  LDCU UR32, c[0x0][0x3b0] ;  /* 0x00007600ff2077ac */ /* 0x000e640008000800 */
[----:B------:R-:W-:Y:S01]  /*0810*/  @!P2 IMAD.MOV R4, RZ, RZ, -R4 ;  /* 0x000000ffff04a224 */ /* 0x000fe200078e0a04 */
[----:B------:R-:W-:Y:S01]  /*0820*/  @!P1 LOP3.LUT R4, RZ, R6, RZ, 0x33, !PT ;  /* 0x00000006ff049212 */ /* 0x000fe200078e33ff */
[----:B------:R-:W1:Y:S01]  /*0830*/  LDCU UR27, c[0x0][0x3b0] ;  /* 0x00007600ff1b77ac */ /* 0x000e620008000800 */
[----:B------:R-:W-:-:S03]  /*0840*/  LEA.HI R5, R5, R0, RZ, 0x6 ;  /* 0x0000000005057211 */ /* 0x000fc600078f30ff */
[----:B------:R-:W-:Y:S01]  /*0850*/  IMAD.SHL.U32 R10, R4, 0x8, RZ ;  /* 0x00000008040a7824 */ /* 0x000fe200078e00ff */
[----:B------:R-:W1:Y:S01]  /*0860*/  LDCU UR29, c[0x0][0x3b0] ;  /* 0x00007600ff1d77ac */ /* 0x000e620008000800 */
[----:B------:R-:W-:-:S03]  /*0870*/  IMAD.MOV R4, RZ, RZ, -R4 ;  /* 0x000000ffff047224 */ /* 0x000fc600078e0a04 */
[----:B------:R-:W-:Y:S01]  /*0880*/  LEA.HI.SX32 R5, R5, -R10, 0x1a ;  /* 0x8000000a05057211 */ /* 0x000fe200078fd2ff */
[----:B------:R-:W-:Y:S01]  /*0890*/  IMAD R12, R6, R4, R7 ;  /* 0x00000004060c7224 */ /* 0x000fe200078e0207 */
[----:B------:R-:W1:Y:S02]  /*08a0*/  LDCU UR28, c[0x0][0x3b0] ;  /* 0x00007600ff1c77ac */ /* 0x000e640008000800 */
[----:B------:R-:W-:Y:S02]  /*08b0*/  VIMNMX R15, PT, PT, R5, 0x8, PT ;  /* 0x00000008050f7848 */ /* 0x000fe40003fe0100 */
[----:B------:R-:W-:Y:S01]  /*08c0*/  IABS R11, R12 ;  /* 0x0000000c000b7213 */ /* 0x000fe20000000000 */
[----:B------:R-:W1:Y:S01]  /*08d0*/  LDCU UR30, c[0x0][0x3b0] ;  /* 0x00007600ff1e77ac */ /* 0x000e620008000800 */
[-C--:B------:R-:W-:Y:S02]  /*08e0*/  IABS R9, R15.reuse ;  /* 0x0000000f00097213 */ /* 0x080fe40000000000 */
[----:B------:R-:W-:Y:S01]  /*08f0*/  IABS R6, R15 ;  /* 0x0000000f00067213 */ /* 0x000fe20000000000 */
[----:B------:R-:W1:Y:S01]  /*0900*/  LDCU UR55, c[0x0][0x3b0] ;  /* 0x00007600ff3777ac */ /* 0x000e620008000800 */
[----:B------:R-:W2:Y:S01]  /*0910*/  I2F.RP R0, R9 ;  /* 0x0000000900007306 */ /* 0x000ea20000209400 */
[----:B------:R-:W1:Y:S01]  /*0920*/  LDCU UR56, c[0x0][0x3b0] ;  /* 0x00007600ff3877ac */ /* 0x000e620008000800 */
[----:B------:R-:W1:Y:S01]  /*0930*/  LDCU UR57, c[0x0][0x3b0] ;  /* 0x00007600ff3977ac */ /* 0x000e620008000800 */
[----:B------:R-:W1:Y:S05]  /*0940*/  LDCU UR58, c[0x0][0x3b0] ;  /* 0x00007600ff3a77ac */ /* 0x000e6a0008000800 */
[----:B--2---:R-:W2:Y:S01]  /*0950*/  MUFU.RCP R0, R0 ;  /* 0x0000000000007308 */ /* 0x004ea20000001000 */
[----:B------:R-:W1:Y:S01]  /*0960*/  LDCU UR59, c[0x0][0x3b0] ;  /* 0x00007600ff3b77ac */ /* 0x000e620008000800 */
[----:B------:R-:W1:Y:S01]  /*0970*/  LDCU UR60, c[0x0][0x3b0] ;  /* 0x00007600ff3c77ac */ /* 0x000e620008000800 */
[----:B------:R-:W1:Y:S01]  /*0980*/  LDCU UR61, c[0x0][0x3b0] ;  /* 0x00007600ff3d77ac */ /* 0x000e620008000800 */
[----:B------:R-:W1:Y:S01]  /*0990*/  LDCU UR62, c[0x0][0x3b0] ;  /* 0x00007600ff3e77ac */ /* 0x000e620008000800 */
[----:B--2---:R-:W-:Y:S01]  /*09a0*/  VIADD R5, R0, 0xffffffe ;  /* 0x0ffffffe00057836 */ /* 0x004fe20000000000 */
[----:B------:R-:W2:Y:S01]  /*09b0*/  LDCU UR63, c[0x0][0x3b0] ;  /* 0x00007600ff3f77ac */ /* 0x000ea20008000800 */
[----:B------:R-:W-:-:S02]  /*09c0*/  IMAD.MOV R0, RZ, RZ, -R6 ;  /* 0x000000ffff007224 */ /* 0x000fc400078e0a06 */
[----:B------:R-:W1:Y:S01]  /*09d0*/  I2F.RP R6, R13 ;  /* 0x0000000d00067306 */ /* 0x000e620000209400 */
[----:B------:R-:W2:Y:S01]  /*09e0*/  LDCU UR64, c[0x0][0x3b0] ;  /* 0x00007600ff4077ac */ /* 0x000ea20008000800 */
[----:B------:R-:W2:Y:S06]  /*09f0*/  LDCU UR4, c[0x0][0x3a4] ;  /* 0x00007480ff0477ac */ /* 0x000eac0008000800 */
[----:B------:R-:W2:Y:S08]  /*0a00*/  F2I.FTZ.U32.TRUNC.NTZ R5, R5 ;  /* 0x0000000500057305 */ /* 0x000eb0000021f000 */
[----:B-1----:R-:W1:Y:S01]  /*0a10*/  MUFU.RCP R6, R6 ;  /* 0x0000000600067308 */ /* 0x002e620000001000 */
[----:B--2---:R-:W-:-:S04]  /*0a20*/  IMAD.MOV R8, RZ, RZ, -R5 ;  /* 0x000000ffff087224 */ /* 0x004fc800078e0a05 */
[----:B------:R-:W-:-:S04]  /*0a30*/  IMAD.MOV.U32 R4, RZ, RZ, R8 ;  /* 0x000000ffff047224 */ /* 0x000fc800078e0008 */
[----:B------:R-:W-:Y:S02]  /*0a40*/  IMAD R7, R4, R9, RZ ;  /* 0x0000000904077224 */ /* 0x000fe400078e02ff */
[----:B------:R-:W-:-:S04]  /*0a50*/  IMAD.MOV.U32 R4, RZ, RZ, RZ ;  /* 0x000000ffff047224 */ /* 0x000fc800078e00ff */
[----:B------:R-:W-:Y:S01]  /*0a60*/  IMAD.HI.U32 R4, R5, R7, R4 ;  /* 0x0000000705047227 */ /* 0x000fe200078e0004 */
[----:B------:R-:W-:-:S03]  /*0a70*/  IABS R5, R3 ;  /* 0x0000000300057213 */ /* 0x000fc60000000000 */
[----:B-1----:R-:W-:Y:S01]  /*0a80*/  VIADD R7, R6, 0xffffffe ;  /* 0x0ffffffe06077836 */ /* 0x002fe20000000000 */
[----:B------:R-:W1:Y:S01]  /*0a90*/  I2F.RP R3, R5 ;  /* 0x0000000500037306 */ /* 0x000e620000209400 */
[----:B------:R-:W-:-:S04]  /*0aa0*/  IMAD.HI.U32 R4, R4, R11, RZ ;  /* 0x0000000b04047227 */ /* 0x000fc800078e00ff */
[----:B------:R-:W-:Y:S01]  /*0ab0*/  IMAD R0, R4, R0, R11 ;  /* 0x0000000004007224 */ /* 0x000fe200078e020b */
[----:B------:R-:W-:Y:S04]  /*0ac0*/  BAR.SYNC.DEFER_BLOCKING 0x0 ;  /* 0x0000000000007b1d */ /* 0x000fe80000010000 */
[----:B------:R-:W-:Y:S02]  /*0ad0*/  ISETP.GT.U32.AND P1, PT, R9, R0, PT ;  /* 0x000000000900720c */ /* 0x000fe40003f24070 */
[----:B------:R-:W2:Y:S08]  /*0ae0*/  F2I.FTZ.U32.TRUNC.NTZ R7, R7 ;  /* 0x0000000700077305 */ /* 0x000eb0000021f000 */
[----:B-1----:R-:W1:Y:S03]  /*0af0*/  MUFU.RCP R3, R3 ;  /* 0x0000000300037308 */ /* 0x002e660000001000 */
[----:B------:R-:W-:-:S02]  /*0b00*/  @!P1 IMAD.IADD R0, R0, 0x1, -R9 ;  /* 0x0000000100009824 */ /* 0x000fc400078e0a09 */
[----:B------:R-:W-:Y:S01]  /*0b10*/  @!P1 VIADD R4, R4, 0x1 ;  /* 0x0000000104049836 */ /* 0x000fe20000000000 */
[----:B------:R-:W-:Y:S01]  /*0b20*/  ISETP.NE.AND P1, PT, R15, RZ, PT ;  /* 0x000000ff0f00720c */ /* 0x000fe20003f25270 */
[----:B--2---:R-:W-:Y:S01]  /*0b30*/  IMAD.MOV R6, RZ, RZ, -R7 ;  /* 0x000000ffff067224 */ /* 0x004fe200078e0a07 */
[----:B------:R-:W-:Y:S02]  /*0b40*/  ISETP.GE.U32.AND P0, PT, R0, R9, PT ;  /* 0x000000090000720c */ /* 0x000fe40003f06070 */
[----:B------:R-:W-:Y:S01]  /*0b50*/  LOP3.LUT R0, R12, R15, RZ, 0x3c, !PT ;  /* 0x0000000f0c007212 */ /* 0x000fe200078e3cff */
[----:B------:R-:W2:Y:S01]  /*0b60*/  LDS R11, [UR7] ;  /* 0x00000007ff0b7984 */ /* 0x000ea20008000800 */
[----:B------:R-:W-:Y:S02]  /*0b70*/  BAR.SYNC.DEFER_BLOCKING 0x0 ;  /* 0x0000000000007b1d */ /* 0x000fe40000010000 */
[----:B------:R-:W-:Y:S01]  /*0b80*/  ISETP.GE.AND P2, PT, R0, RZ, PT ;  /* 0x000000ff0000720c */ /* 0x000fe20003f46270 */
[----:B-1----:R-:W-:-:S06]  /*0b90*/  VIADD R8, R3, 0xffffffe ;  /* 0x0ffffffe03087836 */ /* 0x002fcc0000000000 */
[----:B------:R-:W-:Y:S01]  /*0ba0*/  @P0 VIADD R4, R4, 0x1 ;  /* 0x0000000104040836 */ /* 0x000fe20000000000 */
[----:B------:R-:W1:Y:S05]  /*0bb0*/  F2I.FTZ.U32.TRUNC.NTZ R9, R8 ;  /* 0x0000000800097305 */ /* 0x000e6a000021f000 */
[----:B------:R-:W-:Y:S01]  /*0bc0*/  @!P2 IMAD.MOV R4, RZ, RZ, -R4 ;  /* 0x000000ffff04a224 */ /* 0x000fe200078e0a04 */
[----:B------:R-:W-:-:S05]  /*0bd0*/  @!P1 LOP3.LUT R4, RZ, R15, RZ, 0x33, !PT ;  /* 0x0000000fff049212 */ /* 0x000fca00078e33ff */
[----:B------:R-:W-:Y:S02]  /*0be0*/  IMAD.MOV R0, RZ, RZ, -R4 ;  /* 0x000000ffff007224 */ /* 0x000fe400078e0a04 */
[----:B-1----:R-:W-:Y:S02]  /*0bf0*/  IMAD.MOV R8, RZ, RZ, -R9 ;  /* 0x000000ffff087224 */ /* 0x002fe400078e0a09 */
[----:B------:R-:W-:-:S04]  /*0c00*/  IMAD R0, R15, R0, R12 ;  /* 0x000000000f007224 */ /* 0x000fc800078e020c */
[----:B------:R-:W-:Y:S02]  /*0c10*/  IMAD.IADD R3, R10, 0x1, R0 ;  /* 0x000000010a037824 */ /* 0x000fe400078e0200 */
[----:B------:R-:W-:Y:S02]  /*0c20*/  IMAD.SHL.U32 R0, R4, 0x100, RZ ;  /* 0x0000010004007824 */ /* 0x000fe400078e00ff */
[----:B------:R-:W-:Y:S02]  /*0c30*/  IMAD R12, R3, 0x40, R16 ;  /* 0x00000040030c7824 */ /* 0x000fe400078e0210 */
[----:B------:R-:W-:Y:S01]  /*0c40*/  IMAD R3, R6, R13, RZ ;  /* 0x0000000d06037224 */ /* 0x000fe200078e02ff */
[----:B------:R-:W-:Y:S01]  /*0c50*/  IABS R251, R0 ;  /* 0x0000000000fb7213 */ /* 0x000fe20000000000 */
[----:B------:R-:W-:Y:S01]  /*0c60*/  IMAD.MOV.U32 R6, RZ, RZ, RZ ;  /* 0x000000ffff067224 */ /* 0x000fe200078e00ff */
[----:B------:R-:W-:Y:S01]  /*0c70*/  IABS R4, R12 ;  /* 0x0000000c00047213 */ /* 0x000fe20000000000 */
[----:B------:R-:W-:Y:S01]  /*0c80*/  VIADD R10, R0, 0xff ;  /* 0x000000ff000a7836 */ /* 0x000fe20000000000 */
[----:B------:R1:W-:Y:S01]  /*0c90*/  STL [R1+0xa50], R12 ;  /* 0x000a500c01007387 */ /* 0x0003e20000100800 */
[----:B------:R-:W-:Y:S01]  /*0ca0*/  IMAD.HI.U32 R6, R7, R3, R6 ;  /* 0x0000000307067227 */ /* 0x000fe200078e0006 */
[----:B--2---:R-:W-:-:S02]  /*0cb0*/  R2UR UR8, R11 ;  /* 0x000000000b0872ca */ /* 0x004fc400000e0000 */
[----:B------:R-:W-:Y:S01]  /*0cc0*/  IABS R24, R10 ;  /* 0x0000000a00187213 */ /* 0x000fe20000000000 */
[----:B------:R-:W-:Y:S01]  /*0cd0*/  IMAD R7, R8, R5, RZ ;  /* 0x0000000508077224 */ /* 0x000fe200078e02ff */
[----:B------:R-:W-:Y:S01]  /*0ce0*/  ISETP.GE.AND P0, PT, R10, RZ, PT ;  /* 0x000000ff0a00720c */ /* 0x000fe20003f06270 */
[----:B------:R-:W-:Y:S02]  /*0cf0*/  IMAD.MOV.U32 R8, RZ, RZ, RZ ;  /* 0x000000ffff087224 */ /* 0x000fe400078e00ff */
[----:B------:R-:W-:-:S04]  /*0d00*/  IMAD.HI.U32 R6, R6, R4, RZ ;  /* 0x0000000406067227 */ /* 0x000fc800078e00ff */
[----:B------:R-:W-:Y:S01]  /*0d10*/  IMAD.HI.U32 R7, R9, R7, R8 ;  /* 0x0000000709077227 */ /* 0x000fe200078e0008 */
[----:B------:R-:W-:-:S03]  /*0d20*/  SHF.R.U32.HI R9, RZ, 0x5, R14 ;  /* 0x00000005ff097819 */ /* 0x000fc6000001160e */
[----:B------:R-:W-:Y:S01]  /*0d30*/  IMAD.MOV R8, RZ, RZ, -R6 ;  /* 0x000000ffff087224 */ /* 0x000fe200078e0a06 */
[----:B------:R-:W-:Y:S01]  /*0d40*/  R2UR UR22, R9 ;  /* 0x00000000091672ca */ /* 0x000fe200000e0000 */
[----:B------:R-:W-:-:S04]  /*0d50*/  IMAD.HI.U32 R3, R7, R24, RZ ;  /* 0x0000001807037227 */ /* 0x000fc800078e00ff */
[----:B------:R-:W-:Y:S02]  /*0d60*/  IMAD.SHL.U32 R6, R14, 0x10, RZ ;  /* 0x000000100e067824 */ /* 0x000fe400078e00ff */
[----:B------:R-:W-:Y:S02]  /*0d70*/  VIADD R15, R0, 0x1 ;  /* 0x00000001000f7836 */ /* 0x000fe40000000000 */
[----:B------:R-:W-:Y:S01]  /*0d80*/  IMAD.MOV R9, RZ, RZ, -R3 ;  /* 0x000000ffff097224 */ /* 0x000fe200078e0a03 */
[----:B------:R-:W-:Y:S01]  /*0d90*/  LOP3.LUT R3, R14, 0x40, RZ, 0xc0, !PT ;  /* 0x000000400e037812 */ /* 0x000fe200078ec0ff */
[----:B------:R-:W-:Y:S01]  /*0da0*/  IMAD R4, R13, R8, R4 ;  /* 0x000000080d047224 */ /* 0x000fe200078e0204 */
[----:B------:R-:W-:Y:S01]  /*0db0*/  LOP3.LUT R6, R6, 0x70, RZ, 0xc0, !PT ;  /* 0x0000007006067812 */ /* 0x000fe200078ec0ff */
[----:B------:R-:W-:Y:S01]  /*0dc0*/  IMAD R24, R5, R9, R24 ;  /* 0x0000000905187224 */ /* 0x000fe200078e0218 */
[----:B------:R-:W-:Y:S01]  /*0dd0*/  IABS R8, R15 ;  /* 0x0000000f00087213 */ /* 0x000fe20000000000 */
[C---:B------:R-:W-:Y:S01]  /*0de0*/  VIADD R11, R0.reuse, 0x2 ;  /* 0x00000002000b7836 */ /* 0x040fe20000000000 */
[----:B------:R-:W-:Y:S01]  /*0df0*/  LEA.HI R3, R3, R6, RZ, 0x1c ;  /* 0x0000000603037211 */ /* 0x000fe200078fe0ff */
[C---:B------:R-:W-:Y:S01]  /*0e00*/  VIADD R16, R0.reuse, 0x3 ;  /* 0x0000000300107836 */ /* 0x040fe20000000000 */
[----:B------:R-:W-:Y:S01]  /*0e10*/  ISETP.GT.U32.AND P2, PT, R5, R24, PT ;  /* 0x000000180500720c */ /* 0x000fe20003f44070 */
[----:B------:R-:W-:Y:S01]  /*0e20*/  IMAD.MOV.U32 R6, RZ, RZ, R8 ;  /* 0x000000ffff067224 */ /* 0x000fe200078e0008 */
[----:B------:R-:W-:Y:S01]  /*0e30*/  IABS R10, R11 ;  /* 0x0000000b000a7213 */ /* 0x000fe20000000000 */
[----:B------:R2:W-:Y:S01]  /*0e40*/  STL [R1+0x758], R3 ;  /* 0x0007580301007387 */ /* 0x0005e20000100800 */
[C---:B------:R-:W-:Y:S01]  /*0e50*/  VIADD R17, R0.reuse, 0x4 ;  /* 0x0000000400117836 */ /* 0x040fe20000000000 */
[----:B------:R-:W-:Y:S01]  /*0e60*/  ISETP.GT.U32.AND P1, PT, R13, R4, PT ;  /* 0x000000040d00720c */ /* 0x000fe20003f24070 */
[C---:B------:R-:W-:Y:S01]  /*0e70*/  VIADD R19, R0.reuse, 0x7 ;  /* 0x0000000700137836 */ /* 0x040fe20000000000 */
[----:B-1----:R-:W-:Y:S01]  /*0e80*/  IABS R12, R16 ;  /* 0x00000010000c7213 */ /* 0x002fe20000000000 */
[C---:B------:R-:W-:Y:S01]  /*0e90*/  VIADD R23, R0.reuse, 0x9 ;  /* 0x0000000900177836 */ /* 0x040fe20000000000 */
[----:B------:R-:W-:Y:S01]  /*0ea0*/  IABS R14, R17 ;  /* 0x00000011000e7213 */ /* 0x000fe20000000000 */
[C---:B------:R-:W-:Y:S01]  /*0eb0*/  VIADD R21, R0.reuse, 0x8 ;  /* 0x0000000800157836 */ /* 0x040fe20000000000 */
[----:B------:R-:W-:Y:S01]  /*0ec0*/  ISETP.GE.AND P4, PT, R15, RZ, PT ;  /* 0x000000ff0f00720c */ /* 0x000fe20003f86270 */
[----:B------:R-:W-:Y:S01]  /*0ed0*/  VIADD R15, R0, 0x5 ;  /* 0x00000005000f7836 */ /* 0x000fe20000000000 */
[----:B------:R-:W-:Y:S01]  /*0ee0*/  IABS R18, R19 ;  /* 0x0000001300127213 */ /* 0x000fe20000000000 */
[----:B--2---:R-:W-:Y:S01]  /*0ef0*/  IMAD.HI.U32 R3, R7, R6, RZ ;  /* 0x0000000607037227 */ /* 0x004fe200078e00ff */
[----:B------:R-:W-:-:S02]  /*0f00*/  IABS R22, R23 ;  /* 0x0000001700167213 */ /* 0x000fc40000000000 */
[----:B------:R-:W-:Y:S01]  /*0f10*/  IABS R20, R21 ;  /* 0x0000001500147213 */ /* 0x000fe20000000000 */
[----:B------:R-:W-:Y:S02]  /*0f20*/  IMAD.MOV R8, RZ, RZ, -R3 ;  /* 0x000000ffff087224 */ /* 0x000fe400078e0a03 */
[----:B------:R-:W-:Y:S02]  /*0f30*/  @!P2 IMAD.IADD R24, R24, 0x1, -R5 ;  /* 0x000000011818a824 */ /* 0x000fe400078e0a05 */
[----:B------:R-:W-:Y:S02]  /*0f40*/  IMAD R6, R5, R8, R6 ;  /* 0x0000000805067224 */ /* 0x000fe400078e0206 */
[----:B------:R-:W-:Y:S01]  /*0f50*/  IMAD.HI.U32 R3, R7, R10, RZ ;  /* 0x0000000a07037227 */ /* 0x000fe200078e00ff */
[C---:B------:R-:W-:Y:S02]  /*0f60*/  ISETP.GT.U32.AND P3, PT, R5.reuse, R24, PT ;  /* 0x000000180500720c */ /* 0x040fe40003f64070 */
[----:B------:R-:W-:Y:S01]  /*0f70*/  ISETP.GT.U32.AND P2, PT, R5, R6, PT ;  /* 0x000000060500720c */ /* 0x000fe20003f44070 */
[----:B------:R-:W-:-:S02]  /*0f80*/  IMAD.MOV R8, RZ, RZ, -R3 ;  /* 0x000000ffff087224 */ /* 0x000fc400078e0a03 */
[----:B------:R-:W-:-:S04]  /*0f90*/  IMAD.HI.U32 R3, R7, R12, RZ ;  /* 0x0000000c07037227 */ /* 0x000fc800078e00ff */
[----:B------:R-:W-:Y:S02]  /*0fa0*/  IMAD R8, R5, R8, R10 ;  /* 0x0000000805087224 */ /* 0x000fe400078e020a */
[----:B------:R-:W-:-:S03]  /*0fb0*/  IMAD.HI.U32 R9, R7, R14, RZ ;  /* 0x0000000e07097227 */ /* 0x000fc600078e00ff */
[C---:B------:R-:W-:Y:S01]  /*0fc0*/  ISETP.GT.U32.AND P6, PT, R5.reuse, R8, PT ;  /* 0x000000080500720c */ /* 0x040fe20003fc4070 */
[----:B------:R-:W-:Y:S02]  /*0fd0*/  @!P2 IMAD.IADD R6, R6, 0x1, -R5 ;  /* 0x000000010606a824 */ /* 0x000fe400078e0a05 */
[----:B------:R-:W-:Y:S02]  /*0fe0*/  IMAD.MOV R3, RZ, RZ, -R3 ;  /* 0x000000ffff037224 */ /* 0x000fe400078e0a03 */
[----:B------:R-:W-:Y:S01]  /*0ff0*/  IMAD.MOV R9, RZ, RZ, -R9 ;  /* 0x000000ffff097224 */ /* 0x000fe200078e0a09 */
[----:B------:R-:W-:Y:S01]  /*1000*/  ISETP.GT.U32.AND P2, PT, R5, R6, PT ;  /* 0x000000060500720c */ /* 0x000fe20003f44070 */
[----:B------:R-:W-:Y:S01]  /*1010*/  @!P1 IMAD.IADD R4, R4, 0x1, -R13 ;  /* 0x0000000104049824 */ /* 0x000fe200078e0a0d */
[----:B------:R-:W-:Y:S01]  /*1020*/  ISETP.GE.AND P1, PT, R11, RZ, PT ;  /* 0x000000ff0b00720c */ /* 0x000fe20003f26270 */
[C---:B------:R-:W-:Y:S02]  /*1030*/  IMAD R10, R5.reuse, R3, R12 ;  /* 0x00000003050a7224 */ /* 0x040fe400078e020c */
[----:B------:R-:W-:Y:S01]  /*1040*/  IMAD R12, R5, R9, R14 ;  /* 0x00000009050c7224 */ /* 0x000fe200078e020e */
[----:B------:R-:W-:Y:S01]  /*1050*/  IABS R14, R15 ;  /* 0x0000000f000e7213 */ /* 0x000fe20000000000 */
[--C-:B------:R-:W-:Y:S01]  /*1060*/  @!P6 IMAD.IADD R8, R8, 0x1, -R5.reuse ;  /* 0x000000010808e824 */ /* 0x100fe200078e0a05 */
[----:B------:R-:W-:Y:S01]  /*1070*/  ISETP.GT.U32.AND P5, PT, R13, R4, PT ;  /* 0x000000040d00720c */ /* 0x000fe20003fa4070 */
[----:B------:R-:W-:Y:S01]  /*1080*/  @!P3 IMAD.IADD R24, R24, 0x1, -R5 ;  /* 0x000000011818b824 */ /* 0x000fe200078e0a05 */
[----:B------:R-:W-:Y:S01]  /*1090*/  ISETP.GE.AND P3, PT, R17, RZ, PT ;  /* 0x000000ff1100720c */ /* 0x000fe20003f66270 */
[----:B------:R-:W-:Y:S01]  /*10a0*/  IMAD.HI.U32 R3, R7, R14, RZ ;  /* 0x0000000e07037227 */ /* 0x000fe200078e00ff */
[----:B------:R-:W-:-:S03]  /*10b0*/  ISETP.GT.U32.AND P6, PT, R5, R8, PT ;  /* 0x000000080500720c */ /* 0x000fc60003fc4070 */
[----:B------:R-:W-:Y:S01]  /*10c0*/  @!P2 IMAD.IADD R6, R6, 0x1, -R5 ;  /* 0x000000010606a824 */ /* 0x000fe200078e0a05 */
[C---:B------:R-:W-:Y:S01]  /*10d0*/  ISETP.GT.U32.AND P2, PT, R5.reuse, R10, PT ;  /* 0x0000000a0500720c */ /* 0x040fe20003f44070 */
[----:B------:R-:W-:Y:S02]  /*10e0*/  IMAD.MOV R11, RZ, RZ, -R3 ;  /* 0x000000ffff0b7224 */ /* 0x000fe400078e0a03 */
[----:B------:R-:W-:Y:S02]  /*10f0*/  VIADD R17, R0, 0x6 ;  /* 0x0000000600117836 */ /* 0x000fe40000000000 */
[----:B------:R-:W-:Y:S02]  /*1100*/  IMAD R14, R5, R11, R14 ;  /* 0x0000000b050e7224 */ /* 0x000fe400078e020e */
[----:B------:R-:W-:Y:S01]  /*1110*/  @!P5 IMAD.IADD R4, R4, 0x1, -R13 ;  /* 0x000000010404d824 */ /* 0x000fe200078e0a0d */
[----:B------:R-:W-:Y:S01]  /*1120*/  ISETP.GE.AND P5, PT, R16, RZ, PT ;  /* 0x000000ff1000720c */ /* 0x000fe20003fa6270 */
[----:B------:R-:W-:Y:S01]  /*1130*/  @!P6 IMAD.IADD R8, R8, 0x1, -R5 ;  /* 0x000000010808e824 */ /* 0x000fe200078e0a05 */
[----:B------:R-:W-:Y:S01]  /*1140*/  IABS R16, R17 ;  /* 0x0000001100107213 */ /* 0x000fe20000000000 */
[----:B------:R-:W-:Y:S01]  /*1150*/  IMAD.HI.U32 R9, R7, R18, RZ ;  /* 0x0000001207097227 */ /* 0x000fe200078e00ff */
[----:B------:R-:W-:-:S03]  /*1160*/  ISETP.GT.U32.AND P6, PT, R5, R12, PT ;  /* 0x0000000c0500720c */ /* 0x000fc60003fc4070 */
[----:B------:R-:W-:Y:S01]  /*1170*/  @!P2 IMAD.IADD R10, R10, 0x1, -R5 ;  /* 0x000000010a0aa824 */ /* 0x000fe200078e0a05 */
[----:B------:R-:W-:Y:S01]  /*1180*/  ISETP.GT.U32.AND P2, PT, R5, R14, PT ;  /* 0x0000000e0500720c */ /* 0x000fe20003f44070 */
[----:B------:R-:W-:-:S04]  /*1190*/  IMAD.HI.U32 R3, R7, R16, RZ ;  /* 0x0000001007037227 */ /* 0x000fc800078e00ff */
[----:B------:R-:W-:Y:S02]  /*11a0*/  IMAD.MOV R13, RZ, RZ, -R3 ;  /* 0x000000ffff0d7224 */ /* 0x000fe400078e0a03 */
[----:B------:R-:W-:Y:S02]  /*11b0*/  IMAD.MOV R9, RZ, RZ, -R9 ;  /* 0x000000ffff097224 */ /* 0x000fe400078e0a09 */
[C---:B------:R-:W-:Y:S02]  /*11c0*/  IMAD R16, R5.reuse, R13, R16 ;  /* 0x0000000d05107224 */ /* 0x040fe400078e0210 */
[----:B------:R-:W-:Y:S02]  /*11d0*/  IMAD.MOV.U32 R26, RZ, RZ, R6 ;  /* 0x000000ffff1a7224 */ /* 0x000fe400078e0006 */
[C---:B------:R-:W-:Y:S02]  /*11e0*/  IMAD R18, R5.reuse, R9, R18 ;  /* 0x0000000905127224 */ /* 0x040fe400078e0212 */
[----:B------:R-:W-:Y:S01]  /*11f0*/  @!P2 IMAD.IADD R14, R14, 0x1, -R5 ;  /* 0x000000010e0ea824 */ /* 0x000fe200078e0a05 */
[----:B------:R-:W-:Y:S01]  /*1200*/  ISETP.GT.U32.AND P2, PT, R5, R10, PT ;  /* 0x0000000a0500720c */ /* 0x000fe20003f44070 */
[----:B------:R-:W-:-:S02]  /*1210*/  IMAD.MOV.U32 R6, RZ, RZ, R8 ;  /* 0x000000ffff067224 */ /* 0x000fc400078e0008 */
[----:B------:R-:W-:Y:S01]  /*1220*/  @!P6 IMAD.IADD R12, R12, 0x1, -R5 ;  /* 0x000000010c0ce824 */ /* 0x000fe200078e0a05 */
[C---:B------:R-:W-:Y:S01]  /*1230*/  ISETP.GT.U32.AND P6, PT, R5.reuse, R16, PT ;  /* 0x000000100500720c */ /* 0x040fe20003fc4070 */
[----:B------:R-:W-:Y:S02]  /*1240*/  IMAD.MOV.U32 R9, RZ, RZ, R24 ;  /* 0x000000ffff097224 */ /* 0x000fe400078e0018 */
[----:B------:R-:W-:Y:S01]  /*1250*/  @!P1 IMAD.MOV R6, RZ, RZ, -R6 ;  /* 0x000000ffff069224 */ /* 0x000fe200078e0a06 */
[----:B------:R-:W-:Y:S01]  /*1260*/  ISETP.GT.U32.AND P1, PT, R5, R18, PT ;  /* 0x000000120500720c */ /* 0x000fe20003f24070 */
[----:B------:R-:W-:-:S04]  /*1270*/  IMAD.HI.U32 R3, R7, R22, RZ ;  /* 0x0000001607037227 */ /* 0x000fc800078e00ff */
[----:B------:R-:W-:-:S04]  /*1280*/  IMAD.HI.U32 R11, R7, R20, RZ ;  /* 0x00000014070b7227 */ /* 0x000fc800078e00ff */
[----:B------:R-:W-:Y:S01]  /*1290*/  @!P0 IMAD.MOV R9, RZ, RZ, -R9 ;  /* 0x000000ffff098224 */ /* 0x000fe200078e0a09 */
[C---:B------:R-:W-:Y:S01]  /*12a0*/  ISETP.GT.U32.AND P0, PT, R5.reuse, R12, PT ;  /* 0x0000000c0500720c */ /* 0x040fe20003f04070 */
[----:B------:R-:W-:Y:S02]  /*12b0*/  IMAD.MOV R3, RZ, RZ, -R3 ;  /* 0x000000ffff037224 */ /* 0x000fe400078e0a03 */
[C---:B------:R-:W-:Y:S01]  /*12c0*/  VIADD R13, R0.reuse, 0xa ;  /* 0x0000000a000d7836 */ /* 0x040fe20000000000 */
[----:B------:R-:W-:Y:S01]  /*12d0*/  STL [R1+0xbac], R9 ;  /* 0x000bac0901007387 */ /* 0x000fe20000100800 */
[----:B------:R-:W-:Y:S02]  /*12e0*/  IMAD.MOV R11, RZ, RZ, -R11 ;  /* 0x000000ffff0b7224 */ /* 0x000fe400078e0a0b */
[----:B------:R-:W-:Y:S02]  /*12f0*/  @!P4 IMAD.MOV R26, RZ, RZ, -R26 ;  /* 0x000000ffff1ac224 */ /* 0x000fe400078e0a1a */
[----:B------:R-:W-:Y:S01]  /*1300*/  IMAD R22, R5, R3, R22 ;  /* 0x0000000305167224 */ /* 0x000fe200078e0216 */
[----:B------:R-:W-:Y:S01]  /*1310*/  IABS R3, R13 ;  /* 0x0000000d00037213 */ /* 0x000fe20000000000 */
[----:B------:R-:W-:Y:S01]  /*1320*/  VIADD R25, R0, 0xb ;  /* 0x0000000b00197836 */ /* 0x000fe20000000000 */
[----:B------:R1:W-:Y:S01]  /*1330*/  STL [R1+0x28], R26 ;  /* 0x0000281a01007387 */ /* 0x0003e20000100800 */
[----:B------:R-:W-:-:S02]  /*1340*/  @!P2 IMAD.IADD R10, R10, 0x1, -R5 ;  /* 0x000000010a0aa824 */ /* 0x000fc400078e0a05 */
[C---:B------:R-:W-:Y:S01]  /*1350*/  IMAD R20, R5.reuse, R11, R20 ;  /* 0x0000000b05147224 */ /* 0x040fe200078e0214 */
[----:B------:R-:W-:Y:S01]  /*1360*/  IABS R24, R25 ;  /* 0x0000001900187213 */ /* 0x000fe20000000000 */
[--C-:B------:R-:W-:Y:S01]  /*1370*/  @!P6 IMAD.IADD R16, R16, 0x1, -R5.reuse ;  /* 0x000000011010e824 */ /* 0x100fe200078e0a05 */
[C---:B------:R-:W-:Y:S01]  /*1380*/  ISETP.GT.U32.AND P6, PT, R5.reuse, R14, PT ;  /* 0x0000000e0500720c */ /* 0x040fe20003fc4070 */
[----:B------:R-:W-:Y:S01]  /*1390*/  @!P1 IMAD.IADD R18, R18, 0x1, -R5 ;  /* 0x0000000112129824 */ /* 0x000fe200078e0a05 */
[C---:B------:R-:W-:Y:S01]  /*13a0*/  ISETP.GT.U32.AND P2, PT, R5.reuse, R20, PT ;  /* 0x000000140500720c */ /* 0x040fe20003f44070 */
[----:B------:R-:W-:Y:S01]  /*13b0*/  IMAD.MOV.U32 R8, RZ, RZ, R3 ;  /* 0x000000ffff087224 */ /* 0x000fe200078e0003 */
[----:B------:R2:W-:Y:S01]  /*13c0*/  STL [R1+0x24], R6 ;  /* 0x0000240601007387 */ /* 0x0005e20000100800 */
[----:B-1----:R-:W-:Y:S01]  /*13d0*/  IMAD.MOV.U32 R26, RZ, RZ, R10 ;  /* 0x000000ffff1a7224 */ /* 0x002fe200078e000a */
[----:B------:R-:W-:Y:S01]  /*13e0*/  ISETP.GT.U32.AND P4, PT, R5, R16, PT ;  /* 0x000000100500720c */ /* 0x000fe20003f84070 */
[----:B------:R-:W-:Y:S01]  /*13f0*/  @!P0 IMAD.IADD R12, R12, 0x1, -R5 ;  /* 0x000000010c0c8824 */ /* 0x000fe200078e0a05 */
[----:B------:R-:W-:Y:S01]  /*1400*/  ISETP.GE.AND P0, PT, R15, RZ, PT ;  /* 0x000000ff0f00720c */ /* 0x000fe20003f06270 */
[----:B------:R-:W-:Y:S01]  /*1410*/  @!P5 IMAD.MOV R26, RZ, RZ, -R26 ;  /* 0x000000ffff1ad224 */ /* 0x000fe200078e0a1a */
[----:B------:R-:W-:Y:S01]  /*1420*/  ISETP.GT.U32.AND P5, PT, R5, R18, PT ;  /* 0x000000120500720c */ /* 0x000fe20003fa4070 */
[----:B------:R-:W-:Y:S01]  /*1430*/  IMAD.HI.U32 R3, R7, R8, RZ ;  /* 0x0000000807037227 */ /* 0x000fe200078e00ff */
[----:B------:R-:W-:-:S02]  /*1440*/  ISETP.GE.AND P1, PT, R19, RZ, PT ;  /* 0x000000ff1300720c */ /* 0x000fc40003f26270 */
[----:B------:R-:W-:Y:S01]  /*1450*/  STL [R1+0x20], R26 ;  /* 0x0000201a01007387 */ /* 0x000fe20000100800 */
[----:B--2---:R-:W-:-:S04]  /*1460*/  IMAD.HI.U32 R6, R7, R24, RZ ;  /* 0x0000001807067227 */ /* 0x004fc800078e00ff */
[----:B------:R-:W-:Y:S02]  /*1470*/  IMAD.MOV.U32 R9, RZ, RZ, R12 ;  /* 0x000000ffff097224 */ /* 0x000fe400078e000c */
[----:B------:R-:W-:Y:S02]  /*1480*/  IMAD.MOV R3, RZ, RZ, -R3 ;  /* 0x000000ffff037224 */ /* 0x000fe400078e0a03 */
[----:B------:R-:W-:Y:S02]  /*1490*/  IMAD.MOV R11, RZ, RZ, -R6 ;  /* 0x000000ffff0b7224 */ /* 0x000fe400078e0a06 */
[----:B------:R-:W-:Y:S01]  /*14a0*/  @!P6 IMAD.IADD R14, R14, 0x1, -R5 ;  /* 0x000000010e0ee824 */ /* 0x000fe200078e0a05 */
[C---:B------:R-:W-:Y:S01]  /*14b0*/  ISETP.GT.U32.AND P6, PT, R5.reuse, R22, PT ;  /* 0x000000160500720c */ /* 0x040fe20003fc4070 */
[----:B------:R-:W-:Y:S02]  /*14c0*/  @!P3 IMAD.MOV R9, RZ, RZ, -R9 ;  /* 0x000000ffff09b224 */ /* 0x000fe400078e0a09 */
[----:B------:R-:W-:-:S02]  /*14d0*/  IMAD R6, R5, R3, R8 ;  /* 0x0000000305067224 */ /* 0x000fc400078e0208 */
[----:B------:R-:W-:Y:S01]  /*14e0*/  IMAD R8, R5, R11, R24 ;  /* 0x0000000b05087224 */ /* 0x000fe200078e0218 */
[----:B------:R1:W-:Y:S01]  /*14f0*/  STL [R1+0x1c], R9 ;  /* 0x00001c0901007387 */ /* 0x0003e20000100800 */
[--C-:B------:R-:W-:Y:S01]  /*1500*/  @!P2 IMAD.IADD R20, R20, 0x1, -R5.reuse ;  /* 0x000000011414a824 */ /* 0x100fe200078e0a05 */
[----:B------:R-:W-:Y:S01]  /*1510*/  ISETP.GE.AND P2, PT, R21, RZ, PT ;  /* 0x000000ff1500720c */ /* 0x000fe20003f46270 */
[--C-:B------:R-:W-:Y:S01]  /*1520*/  @!P5 IMAD.IADD R18, R18, 0x1, -R5.reuse ;  /* 0x000000011212d824 */ /* 0x100fe200078e0a05 */
[----:B------:R-:W-:Y:S01]  /*1530*/  ISETP.GT.U32.AND P5, PT, R5, R8, PT ;  /* 0x000000080500720c */ /* 0x000fe20003fa4070 */
[--C-:B------:R-:W-:Y:S01]  /*1540*/  @!P4 IMAD.IADD R16, R16, 0x1, -R5.reuse ;  /* 0x000000011010c824 */ /* 0x100fe200078e0a05 */
[----:B------:R-:W-:Y:S01]  /*1550*/  ISETP.GE.AND P4, PT, R17, RZ, PT ;  /* 0x000000ff1100720c */ /* 0x000fe20003f86270 */
[----:B------:R-:W-:Y:S01]  /*1560*/  @!P6 IMAD.IADD R22, R22, 0x1, -R5 ;  /* 0x000000011616e824 */ /* 0x000fe200078e0a05 */
[----:B------:R-:W-:Y:S01]  /*1570*/  ISETP.GT.U32.AND P3, PT, R5, R20, PT ;  /* 0x000000140500720c */ /* 0x000fe20003f64070 */
[----:B------:R-:W-:-:S02]  /*1580*/  VIADD R15, R0, 0xd ;  /* 0x0000000d000f7836 */ /* 0x000fc40000000000 */
[----:B-1----:R-:W-:Y:S01]  /*1590*/  IMAD.MOV.U32 R9, RZ, RZ, R14 ;  /* 0x000000ffff097224 */ /* 0x002fe200078e000e */
[C---:B------:R-:W-:Y:S01]  /*15a0*/  ISETP.GT.U32.AND P6, PT, R5.reuse, R22, PT ;  /* 0x000000160500720c */ /* 0x040fe20003fc4070 */
[----:B------:R-:W-:Y:S01]  /*15b0*/  VIADD R10, R0, 0xc ;  /* 0x0000000c000a7836 */ /* 0x000fe20000000000 */
[----:B------:R-:W-:Y:S01]  /*15c0*/  IABS R14, R15 ;  /* 0x0000000f000e7213 */ /* 0x000fe20000000000 */
[----:B------:R-:W-:Y:S01]  /*15d0*/  @!P0 IMAD.MOV R9, RZ, RZ, -R9 ;  /* 0x000000ffff098224 */ /* 0x000fe200078e0a09 */
[----:B------:R-:W-:Y:S01]  /*15e0*/  ISETP.GT.U32.AND P0, PT, R5, R6, PT ;  /* 0x000000060500720c */ /* 0x000fe20003f04070 */
[----:B------:R-:W-:Y:S01]  /*15f0*/  IMAD.MOV.U32 R3, RZ, RZ, R16 ;  /* 0x000000ffff037224 */ /* 0x000fe200078e0010 */
[----:B------:R-:W-:Y:S01]  /*1600*/  IABS R12, R10 ;  /* 0x0000000a000c7213 */ /* 0x000fe20000000000 */
[----:B------:R-:W-:Y:S01]  /*1610*/  IMAD.MOV.U32 R11, RZ, RZ, R18 ;  /* 0x000000ffff0b7224 */ /* 0x000fe200078e0012 */
[----:B------:R1:W-:Y:S01]  /*1620*/  STL [R1+0x18], R9 ;  /* 0x0000180901007387 */ /* 0x0003e20000100800 */
[----:B------:R-:W-:-:S02]  /*1630*/  @!P5 IMAD.IADD R8, R8, 0x1, -R5 ;  /* 0x000000010808d824 */ /* 0x000fc400078e0a05 */
[----:B------:R-:W-:Y:S01]  /*1640*/  @!P4 IMAD.MOV R3, RZ, RZ, -R3 ;  /* 0x000000ffff03c224 */ /* 0x000fe200078e0a03 */
[----:B------:R-:W-:Y:S01]  /*1650*/  ISETP.GE.AND P4, PT, R23, RZ, PT ;  /* 0x000000ff1700720c */ /* 0x000fe20003f86270 */
[----:B------:R-:W-:Y:S01]  /*1660*/  @!P3 IMAD.IADD R20, R20, 0x1, -R5 ;  /* 0x000000011414b824 */ /* 0x000fe200078e0a05 */
[----:B------:R-:W-:Y:S01]  /*1670*/  ISETP.GT.U32.AND P5, PT, R5, R8, PT ;  /* 0x000000080500720c */ /* 0x000fe20003fa4070 */
[----:B------:R-:W-:Y:S01]  /*1680*/  @!P1 IMAD.MOV R11, RZ, RZ, -R11 ;  /* 0x000000ffff0b9224 */ /* 0x000fe200078e0a0b */
[----:B------:R2:W-:Y:S01]  /*1690*/  STL [R1+0x14], R3 ;  /* 0x0000140301007387 */ /* 0x0005e20000100800 */
[----:B------:R-:W-:Y:S01]  /*16a0*/  @!P0 IMAD.IADD R6, R6, 0x1, -R5 ;  /* 0x0000000106068824 */ /* 0x000fe200078e0a05 */
[----:B------:R-:W-:Y:S01]  /*16b0*/  ISETP.GE.AND P0, PT, R10, RZ, PT ;  /* 0x000000ff0a00720c */ /* 0x000fe20003f06270 */
[----:B------:R-:W-:Y:S01]  /*16c0*/  IMAD.HI.U32 R10, R7, R14, RZ ;  /* 0x0000000e070a7227 */ /* 0x000fe200078e00ff */
[----:B------:R3:W-:Y:S01]  /*16d0*/  STL [R1+0x10], R11 ;  /* 0x0000100b01007387 */ /* 0x0007e20000100800 */
[----:B------:R-:W-:-:S02]  /*16e0*/  ISETP.GE.AND P3, PT, R13, RZ, PT ;  /* 0x000000ff0d00720c */ /* 0x000fc40003f66270 */
[----:B-1----:R-:W-:Y:S01]  /*16f0*/  IMAD.MOV.U32 R9, RZ, RZ, R20 ;  /* 0x000000ffff097224 */ /* 0x002fe200078e0014 */
[----:B------:R-:W-:Y:S01]  /*1700*/  ISETP.GT.U32.AND P1, PT, R5, R6, PT ;  /* 0x000000060500720c */ /* 0x000fe20003f24070 */
[----:B------:R-:W-:Y:S01]  /*1710*/  @!P6 IMAD.IADD R22, R22, 0x1, -R5 ;  /* 0x000000011616e824 */ /* 0x000fe200078e0a05 */
[----:B------:R-:W-:Y:S01]  /*1720*/  ISETP.GE.AND P6, PT, R25, RZ, PT ;  /* 0x000000ff1900720c */ /* 0x000fe20003fc6270 */
[----:B--2---:R-:W-:-:S04]  /*1730*/  IMAD.HI.U32 R3, R7, R12, RZ ;  /* 0x0000000c07037227 */ /* 0x004fc800078e00ff */
[----:B---3--:R-:W-:Y:S02]  /*1740*/  IMAD.MOV R11, RZ, RZ, -R10 ;  /* 0x000000ffff0b7224 */ /* 0x008fe400078e0a0a */
[----:B------:R-:W-:Y:S01]  /*1750*/  @!P2 IMAD.MOV R9, RZ, RZ, -R9 ;  /* 0x000000ffff09a224 */ /* 0x000fe200078e0a09 */
[----:B------:R-:W-:Y:S01]  /*1760*/  ISETP.GE.AND P2, PT, R15, RZ, PT ;  /* 0x000000ff0f00720c */ /* 0x000fe20003f46270 */
[----:B------:R-:W-:Y:S02]  /*1770*/  IMAD.MOV R3, RZ, RZ, -R3 ;  /* 0x000000ffff037224 */ /* 0x000fe400078e0a03 */
[C---:B------:R-:W-:Y:S01]  /*1780*/  IMAD R11, R5.reuse, R11, R14 ;  /* 0x0000000b050b7224 */ /* 0x040fe200078e020e */
[----:B------:R1:W-:Y:S01]  /*1790*/  STL [R1+0xc], R9 ;  /* 0x00000c0901007387 */ /* 0x0003e20000100800 */
[C---:B------:R-:W-:Y:S02]  /*17a0*/  IMAD R10, R5.reuse, R3, R12 ;  /* 0x00000003050a7224 */ /* 0x040fe400078e020c */
[----:B------:R-:W-:Y:S01]  /*17b0*/  @!P5 IMAD.IADD R8, R8, 0x1, -R5 ;  /* 0x000000010808d824 */ /* 0x000fe200078e0a05 */
[----:B------:R-:W-:Y:S01]  /*17c0*/  ISETP.GT.U32.AND P5, PT, R5, R11, PT ;  /* 0x0000000b0500720c */ /* 0x000fe20003fa4070 */
[----:B------:R-:W-:-:S02]  /*17d0*/  VIADD R3, R0, 0xe ;  /* 0x0000000e00037836 */ /* 0x000fc40000000000 */
[C---:B------:R-:W-:Y:S02]  /*17e0*/  VIADD R13, R0.reuse, 0xf ;  /* 0x0000000f000d7836 */ /* 0x040fe40000000000 */
[----:B------:R-:W-:Y:S01]  /*17f0*/  VIADD R15, R0, 0x10 ;  /* 0x00000010000f7836 */ /* 0x000fe20000000000 */
[----:B------:R-:W-:Y:S01]  /*1800*/  IABS R12, R3 ;  /* 0x00000003000c7213 */ /* 0x000fe20000000000 */
[----:B-1----:R-:W-:Y:S01]  /*1810*/  IMAD.MOV.U32 R9, RZ, RZ, R22 ;  /* 0x000000ffff097224 */ /* 0x002fe200078e0016 */
[----:B------:R-:W-:Y:S01]  /*1820*/  IABS R14, R13 ;  /* 0x0000000d000e7213 */ /* 0x000fe20000000000 */
[----:B------:R-:W-:Y:S01]  /*1830*/  @!P1 IMAD.IADD R6, R6, 0x1, -R5 ;  /* 0x0000000106069824 */ /* 0x000fe200078e0a05 */
[----:B------:R-:W-:Y:S01]  /*1840*/  ISETP.GE.AND P1, PT, R3, RZ, PT ;  /* 0x000000ff0300720c */ /* 0x000fe20003f26270 */
[----:B------:R-:W-:Y:S01]  /*1850*/  @!P4 IMAD.MOV R9, RZ, RZ, -R9 ;  /* 0x000000ffff09c224 */ /* 0x000fe200078e0a09 */
[----:B------:R-:W-:Y:S01]  /*1860*/  ISETP.GT.U32.AND P4, PT, R5, R10, PT ;  /* 0x0000000a0500720c */ /* 0x000fe20003f84070 */
[----:B------:R-:W-:Y:S01]  /*1870*/  @!P5 IMAD.IADD R11, R11, 0x1, -R5 ;  /* 0x000000010b0bd824 */ /* 0x000fe200078e0a05 */
[----:B------:R-:W-:Y:S01]  /*1880*/  IABS R16, R15 ;  /* 0x0000000f00107213 */ /* 0x000fe20000000000 */
[----:B------:R-:W-:Y:S01]  /*1890*/  IMAD.HI.U32 R3, R7, R12, RZ ;  /* 0x0000000c07037227 */ /* 0x000fe200078e00ff */
[----:B------:R1:W-:Y:S02]  /*18a0*/  STL [R1+0x8], R9 ;  /* 0x0000080901007387 */ /* 0x0003e40000100800 */
[----:B------:R-:W-:Y:S01]  /*18b0*/  ISETP.GT.U32.AND P5, PT, R5, R11, PT ;  /* 0x0000000b0500720c */ /* 0x000fe20003fa4070 */
[----:B------:R-:W-:-:S02]  /*18c0*/  IMAD.MOV R3, RZ, RZ, -R3 ;  /* 0x000000ffff037224 */ /* 0x000fc400078e0a03 */
[----:B------:R-:W-:Y:S02]  /*18d0*/  VIADD R19, R0, 0x13 ;  /* 0x0000001300137836 */ /* 0x000fe40000000000 */
[----:B------:R-:W-:Y:S02]  /*18e0*/  IMAD R12, R5, R3, R12 ;  /* 0x00000003050c7224 */ /* 0x000fe400078e020c */
[----:B------:R-:W-:Y:S01]  /*18f0*/  @!P4 IMAD.IADD R10, R10, 0x1, -R5 ;  /* 0x000000010a0ac824 */ /* 0x000fe200078e0a05 */
[----:B------:R-:W-:Y:S01]  /*1900*/  IABS R18, R19 ;  /* 0x0000001300127213 */ /* 0x000fe20000000000 */
[----:B-1----:R-:W-:Y:S02]  /*1910*/  IMAD.MOV.U32 R9, RZ, RZ, R6 ;  /* 0x000000ffff097224 */ /* 0x002fe400078e0006 */
[----:B------:R-:W-:Y:S01]  /*1920*/  IMAD.HI.U32 R6, R7, R14, RZ ;  /* 0x0000000e07067227 */ /* 0x000fe200078e00ff */
[----:B------:R-:W-:-:S03]  /*1930*/  ISETP.GT.U32.AND P4, PT, R5, R10, PT ;  /* 0x0000000a0500720c */ /* 0x000fc60003f84070 */
[----:B------:R-:W-:Y:S01]  /*1940*/  @!P3 IMAD.MOV R9, RZ, RZ, -R9 ;  /* 0x000000ffff09b224 */ /* 0x000fe200078e0a09 */
[----:B------:R-:W-:Y:S01]  /*1950*/  ISETP.GE.AND P3, PT, R13, RZ, PT ;  /* 0x000000ff0d00720c */ /* 0x000fe20003f66270 */
[----:B------:R-:W-:-:S03]  /*1960*/  IMAD.HI.U32 R13, R7, R16, RZ ;  /* 0x00000010070d7227 */ /* 0x000fc600078e00ff */
[----:B------:R1:W-:Y:S01]  /*1970*/  STL [R1+0x4], R9 ;  /* 0x0000040901007387 */ /* 0x0003e20000100800 */
[----:B------:R-:W-:Y:S02]  /*1980*/  IMAD.MOV R6, RZ, RZ, -R6 ;  /* 0x000000ffff067224 */ /* 0x000fe400078e0a06 */
[----:B------:R-:W-:Y:S02]  /*1990*/  IMAD.MOV R3, RZ, RZ, -R13 ;  /* 0x000000ffff037224 */ /* 0x000fe400078e0a0d */
[----:B------:R-:W-:Y:S02]  /*19a0*/  IMAD R13, R5, R6, R14 ;  /* 0x00000006050d7224 */ /* 0x000fe400078e020e */
[--C-:B------:R-:W-:Y:S02]  /*19b0*/  @!P5 IMAD.IADD R11, R11, 0x1, -R5.reuse ;  /* 0x000000010b0bd824 */ /* 0x100fe400078e0a05 */
[----:B------:R-:W-:Y:S01]  /*19c0*/  @!P4 IMAD.IADD R10, R10, 0x1, -R5 ;  /* 0x000000010a0ac824 */ /* 0x000fe200078e0a05 */
[C---:B------:R-:W-:Y:S01]  /*19d0*/  ISETP.GT.U32.AND P5, PT, R5.reuse, R13, PT ;  /* 0x0000000d0500720c */ /* 0x040fe20003fa4070 */
[C---:B------:R-:W-:Y:S01]  /*19e0*/  IMAD R14, R5.reuse, R3, R16 ;  /* 0x00000003050e7224 */ /* 0x040fe200078e0210 */
[----:B------:R-:W-:Y:S01]  /*19f0*/  ISETP.GT.U32.AND P4, PT, R5, R12, PT ;  /* 0x0000000c0500720c */ /* 0x000fe20003f84070 */
[----:B-1----:R-:W-:-:S02]  /*1a00*/  IMAD.MOV.U32 R9, RZ, RZ, R8 ;  /* 0x000000ffff097224 */ /* 0x002fc400078e0008 */
[----:B------:R-:W-:Y:S01]  /*1a10*/  @!P0 IMAD.MOV R10, RZ, RZ, -R10 ;  /* 0x000000ffff0a8224 */ /* 0x000fe200078e0a0a */
[----:B------:R-:W-:Y:S01]  /*1a20*/  ISETP.GT.U32.AND P0, PT, R5, R14, PT ;  /* 0x0000000e0500720c */ /* 0x000fe20003f04070 */
[C---:B------:R-:W-:Y:S02]  /*1a30*/  VIADD R8, R0.reuse, 0x11 ;  /* 0x0000001100087836 */ /* 0x040fe40000000000 */
[C---:B------:R-:W-:Y:S02]  /*1a40*/  VIADD R17, R0.reuse, 0x12 ;  /* 0x0000001200117836 */ /* 0x040fe40000000000 */
[----:B------:R-:W-:Y:S01]  /*1a50*/  VIADD R21, R0, 0x14 ;  /* 0x0000001400157836 */ /* 0x000fe20000000000 */
[----:B------:R-:W-:Y:S01]  /*1a60*/  IABS R6, R8 ;  /* 0x0000000800067213 */ /* 0x000fe20000000000 */
[--C-:B------:R-:W-:Y:S01]  /*1a70*/  @!P5 IMAD.IADD R13, R13, 0x1, -R5.reuse ;  /* 0x000000010d0dd824 */ /* 0x100fe200078e0a05 */
[----:B------:R-:W-:Y:S01]  /*1a80*/  IABS R16, R17 ;  /* 0x0000001100107213 */ /* 0x000fe20000000000 */
[----:B------:R-:W-:Y:S01]  /*1a90*/  @!P4 IMAD.IADD R12, R12, 0x1, -R5 ;  /* 0x000000010c0cc824 */ /* 0x000fe200078e0a05 */
[----:B------:R-:W-:Y:S01]  /*1aa0*/  IABS R20, R21 ;  /* 0x0000001500147213 */ /* 0x000fe20000000000 */
[----:B------:R-:W-:Y:S01]  /*1ab0*/  IMAD.HI.U32 R3, R7, R6, RZ ;  /* 0x0000000607037227 */ /* 0x000fe200078e00ff */
[----:B------:R-:W-:-:S02]  /*1ac0*/  ISETP.GT.U32.AND P5, PT, R5, R13, PT ;  /* 0x0000000d0500720c */ /* 0x000fc40003fa4070 */
[----:B------:R-:W-:Y:S01]  /*1ad0*/  ISETP.GT.U32.AND P4, PT, R5, R12, PT ;  /* 0x0000000c0500720c */ /* 0x000fe20003f84070 */
[----:B------:R-:W-:Y:S02]  /*1ae0*/  @!P0 IMAD.IADD R14, R14, 0x1, -R5 ;  /* 0x000000010e0e8824 */ /* 0x000fe400078e0a05 */
[----:B------:R-:W-:Y:S02]  /*1af0*/  IMAD.MOV R3, RZ, RZ, -R3 ;  /* 0x000000ffff037224 */ /* 0x000fe400078e0a03 */
[----:B------:R-:W-:Y:S01]  /*1b00*/  @!P6 IMAD.MOV R9, RZ, RZ, -R9 ;  /* 0x000000ffff09e224 */ /* 0x000fe200078e0a09 */
[----:B------:R-:W-:Y:S01]  /*1b10*/  ISETP.GE.AND P6, PT, R15, RZ, PT ;  /* 0x000000ff0f00720c */ /* 0x000fe20003fc6270 */
[C---:B------:R-:W-:Y:S01]  /*1b20*/  IMAD R15, R5.reuse, R3, R6 ;  /* 0x00000003050f7224 */ /* 0x040fe200078e0206 */
[----:B------:R-:W-:Y:S01]  /*1b30*/  ISETP.GT.U32.AND P0, PT, R5, R14, PT ;  /* 0x0000000e0500720c */ /* 0x000fe20003f04070 */
[C---:B------:R-:W-:Y:S01]  /*1b40*/  IMAD.HI.U32 R6, R7.reuse, R18, RZ ;  /* 0x0000001207067227 */ /* 0x040fe200078e00ff */
[----:B------:R1:W-:Y:S03]  /*1b50*/  STL [R1+0xbb0], R9 ;  /* 0x000bb00901007387 */ /* 0x0003e60000100800 */
[----:B------:R-:W-:Y:S01]  /*1b60*/  @!P2 IMAD.MOV R11, RZ, RZ, -R11 ;  /* 0x000000ffff0ba224 */ /* 0x000fe200078e0a0b */
[----:B------:R-:W-:Y:S01]  /*1b70*/  ISETP.GE.AND P2, PT, R8, RZ, PT ;  /* 0x000000ff0800720c */ /* 0x000fe20003f46270 */
[C---:B------:R-:W-:Y:S01]  /*1b80*/  IMAD.HI.U32 R3, R7.reuse, R16, RZ ;  /* 0x0000001007037227 */ /* 0x040fe200078e00ff */
[----:B------:R2:W-:Y:S03]  /*1b90*/  STL [R1+0xbb4], R10 ;  /* 0x000bb40a01007387 */ /* 0x0005e60000100800 */
[----:B------:R-:W-:Y:S01]  /*1ba0*/  IMAD.HI.U32 R8, R7, R20, RZ ;  /* 0x0000001407087227 */ /* 0x000fe200078e00ff */
[----:B-1----:R-:W1:Y:S03]  /*1bb0*/  S2R R9, SR_TID.X ;  /* 0x0000000000097919 */ /* 0x002e660000002100 */
[----:B------:R-:W-:Y:S01]  /*1bc0*/  IMAD.MOV R6, RZ, RZ, -R6 ;  /* 0x000000ffff067224 */ /* 0x000fe200078e0a06 */
[----:B------:R3:W-:Y:S01]  /*1bd0*/  STL [R1+0xbb8], R11 ;  /* 0x000bb80b01007387 */ /* 0x0007e20000100800 */
[----:B------:R-:W-:Y:S01]  /*1be0*/  @!P5 IMAD.IADD R13, R13, 0x1, -R5 ;  /* 0x000000010d0dd824 */ /* 0x000fe200078e0a05 */
[----:B------:R-:W-:Y:S01]  /*1bf0*/  ISETP.GE.AND P5, PT, R17, RZ, PT ;  /* 0x000000ff1100720c */ /* 0x000fe20003fa6270 */
[----:B------:R-:W-:-:S02]  /*1c00*/  IMAD.MOV R3, RZ, RZ, -R3 ;  /* 0x000000ffff037224 */ /* 0x000fc400078e0a03 */
[----:B------:R-:W-:Y:S02]  /*1c10*/  IMAD.MOV R8, RZ, RZ, -R8 ;  /* 0x000000ffff087224 */ /* 0x000fe400078e0a08 */
[C---:B------:R-:W-:Y:S02]  /*1c20*/  IMAD R17, R5.reuse, R6, R18 ;  /* 0x0000000605117224 */ /* 0x040fe400078e0212 */
[--C-:B------:R-:W-:Y:S01]  /*1c30*/  @!P4 IMAD.IADD R12, R12, 0x1, -R5.reuse ;  /* 0x000000010c0cc824 */ /* 0x100fe200078e0a05 */
[C---:B------:R-:W-:Y:S01]  /*1c40*/  ISETP.GT.U32.AND P4, PT, R5.reuse, R15, PT ;  /* 0x0000000f0500720c */ /* 0x040fe20003f84070 */
[C---:B------:R-:W-:Y:S02]  /*1c50*/  IMAD R16, R5.reuse, R3, R16 ;  /* 0x0000000305107224 */ /* 0x040fe400078e0210 */
[C---:B------:R-:W-:Y:S02]  /*1c60*/  IMAD R18, R5.reuse, R8, R20 ;  /* 0x0000000805127224 */ /* 0x040fe400078e0214 */
[----:B------:R-:W-:Y:S01]  /*1c70*/  @!P0 IMAD.IADD R14, R14, 0x1, -R5 ;  /* 0x000000010e0e8824 */ /* 0x000fe200078e0a05 */
[----:B------:R-:W-:Y:S01]  /*1c80*/  ISETP.GT.U32.AND P0, PT, R5, R17, PT ;  /* 0x000000110500720c */ /* 0x000fe20003f04070 */
[----:B------:R-:W-:-:S02]  /*1c90*/  VIADD R22, R0, 0x15 ;  /* 0x0000001500167836 */ /* 0x000fc40000000000 */
[----:B------:R-:W-:Y:S01]  /*1ca0*/  @!P1 IMAD.MOV R12, RZ, RZ, -R12 ;  /* 0x000000ffff0c9224 */ /* 0x000fe200078e0a0c */
[C---:B------:R-:W-:Y:S01]  /*1cb0*/  ISETP.GT.U32.AND P1, PT, R5.reuse, R16, PT ;  /* 0x000000100500720c */ /* 0x040fe20003f24070 */
[----:B------:R-:W-:Y:S01]  /*1cc0*/  @!P6 IMAD.MOV R14, RZ, RZ, -R14 ;  /* 0x000000ffff0ee224 */ /* 0x000fe200078e0a0e */
[----:B------:R-:W-:Y:S01]  /*1cd0*/  ISETP.GT.U32.AND P6, PT, R5, R18, PT ;  /* 0x000000120500720c */ /* 0x000fe20003fc4070 */
[----:B------:R-:W-:Y:S01]  /*1ce0*/  VIADD R8, R0, 0x16 ;  /* 0x0000001600087836 */ /* 0x000fe20000000000 */
[----:B------:R-:W-:Y:S01]  /*1cf0*/  IABS R6, R22 ;  /* 0x0000001600067213 */ /* 0x000fe20000000000 */
[----:B------:R-:W-:Y:S01]  /*1d00*/  @!P4 IMAD.IADD R15, R15, 0x1, -R5 ;  /* 0x000000010f0fc824 */ /* 0x000fe200078e0a05 */
[----:B------:R-:W-:Y:S01]  /*1d10*/  STL [R1+0xbbc], R12 ;  /* 0x000bbc0c01007387 */ /* 0x000fe20000100800 */
[----:B------:R-:W-:Y:S01]  /*1d20*/  @!P3 IMAD.MOV R13, RZ, RZ, -R13 ;  /* 0x000000ffff0db224 */ /* 0x000fe200078e0a0d */
[----:B------:R-:W-:Y:S01]  /*1d30*/  IABS R20, R8 ;  /* 0x0000000800147213 */ /* 0x000fe20000000000 */
[----:B------:R-:W-:Y:S01]  /*1d40*/  IMAD.HI.U32 R3, R7, R6, RZ ;  /* 0x0000000607037227 */ /* 0x000fe200078e00ff */
[----:B------:R-:W-:-:S02]  /*1d50*/  ISETP.GE.AND P3, PT, R19, RZ, PT ;  /* 0x000000ff1300720c */ /* 0x000fc40003f66270 */
[----:B------:R-:W-:Y:S01]  /*1d60*/  ISETP.GT.U32.AND P4, PT, R5, R15, PT ;  /* 0x0000000f0500720c */ /* 0x000fe20003f84070 */
[----:B------:R-:W-:Y:S01]  /*1d70*/  @!P0 IMAD.IADD R17, R17, 0x1, -R5 ;  /* 0x0000000111118824 */ /* 0x000fe200078e0a05 */
[----:B-1----:R-:W-:Y:S01]  /*1d80*/  SHF.R.U32.HI R234, RZ, 0x6, R9 ;  /* 0x00000006ffea7819 */ /* 0x002fe20000011609 */
[----:B------:R-:W-:Y:S01]  /*1d90*/  IMAD.MOV R3, RZ, RZ, -R3 ;  /* 0x000000ffff037224 */ /* 0x000fe200078e0a03 */
[----:B------:R-:W-:Y:S01]  /*1da0*/  STL [R1+0xbc0], R13 ;  /* 0x000bc00d01007387 */ /* 0x000fe20000100800 */
[--C-:B------:R-:W-:Y:S01]  /*1db0*/  @!P1 IMAD.IADD R16, R16, 0x1, -R5.reuse ;  /* 0x0000000110109824 */ /* 0x100fe200078e0a05 */
[----:B------:R-:W-:Y:S01]  /*1dc0*/  ISETP.GE.AND P1, PT, R22, RZ, PT ;  /* 0x000000ff1600720c */ /* 0x000fe20003f26270 */
[----:B------:R-:W-:Y:S01]  /*1dd0*/  @!P6 IMAD.IADD R18, R18, 0x1, -R5 ;  /* 0x000000011212e824 */ /* 0x000fe200078e0a05 */
[C---:B------:R-:W-:Y:S01]  /*1de0*/  ISETP.GT.U32.AND P6, PT, R5.reuse, R17, PT ;  /* 0x000000110500720c */ /* 0x040fe20003fc4070 */
[C---:B------:R-:W-:Y:S01]  /*1df0*/  IMAD R19, R5.reuse, R3, R6 ;  /* 0x0000000305137224 */ /* 0x040fe200078e0206 */
[----:B------:R-:W-:Y:S01]  /*1e00*/  ISETP.GT.U32.AND P0, PT, R5, R16, PT ;  /* 0x000000100500720c */ /* 0x000fe20003f04070 */
[----:B------:R-:W-:Y:S01]  /*1e10*/  IMAD.HI.U32 R3, R7, R20, RZ ;  /* 0x0000001407037227 */ /* 0x000fe200078e00ff */
[----:B------:R-:W-:Y:S03]  /*1e20*/  STL [R1+0xbc4], R14 ;  /* 0x000bc40e01007387 */ /* 0x000fe60000100800 */
[----:B------:R-:W-:-:S02]  /*1e30*/  IMAD.MOV R3, RZ, RZ, -R3 ;  /* 0x000000ffff037224 */ /* 0x000fc400078e0a03 */
[--C-:B------:R-:W-:Y:S01]  /*1e40*/  @!P4 IMAD.IADD R15, R15, 0x1, -R5.reuse ;  /* 0x000000010f0fc824 */ /* 0x100fe200078e0a05 */
[----:B------:R-:W-:Y:S01]  /*1e50*/  ISETP.GE.AND P4, PT, R21, RZ, PT ;  /* 0x000000ff1500720c */ /* 0x000fe20003f86270 */
[----:B------:R-:W-:Y:S02]  /*1e60*/  IMAD R20, R5, R3, R20 ;  /* 0x0000000305147224 */ /* 0x000fe400078e0214 */
[----:B------:R-:W-:Y:S02]  /*1e70*/  @!P6 IMAD.IADD R17, R17, 0x1, -R5 ;  /* 0x000000011111e824 */ /* 0x000fe400078e0a05 */
[----:B------:R-:W-:Y:S01]  /*1e80*/  VIADD R21, R0, 0x17 ;  /* 0x0000001700157836 */ /* 0x000fe20000000000 */
[C---:B------:R-:W-:Y:S01]  /*1e90*/  ISETP.GT.U32.AND P6, PT, R5.reuse, R20, PT ;  /* 0x000000140500720c */ /* 0x040fe20003fc4070 */
[----:B------:R-:W-:Y:S01]  /*1ea0*/  @!P2 IMAD.MOV R15, RZ, RZ, -R15 ;  /* 0x000000ffff0fa224 */ /* 0x000fe200078e0a0f */
[C---:B------:R-:W-:Y:S01]  /*1eb0*/  ISETP.GT.U32.AND P2, PT, R5.reuse, R18, PT ;  /* 0x000000120500720c */ /* 0x040fe20003f44070 */
[----:B------:R-:W-:Y:S01]  /*1ec0*/  @!P0 IMAD.IADD R16, R16, 0x1, -R5 ;  /* 0x0000000110108824 */ /* 0x000fe200078e0a05 */
[----:B------:R-:W-:Y:S01]  /*1ed0*/  ISETP.GT.U32.AND P0, PT, R5, R19, PT ;  /* 0x000000130500720c */ /* 0x000fe20003f04070 */
[C---:B------:R-:W-:Y:S01]  /*1ee0*/  VIADD R25, R0.reuse, 0x18 ;  /* 0x0000001800197836 */ /* 0x040fe20000000000 */
[----:B------:R-:W-:Y:S01]  /*1ef0*/  IABS R22, R21 ;  /* 0x0000001500167213 */ /* 0x000fe20000000000 */
[----:B------:R-:W-:Y:S01]  /*1f00*/  VIADD R27, R0, 0x19 ;  /* 0x00000019001b7836 */ /* 0x000fe20000000000 */
[----:B------:R-:W-:Y:S01]  /*1f10*/  STL [R1+0xbc8], R15 ;  /* 0x000bc80f01007387 */ /* 0x000fe20000100800 */
[----:B------:R-:W-:Y:S01]  /*1f20*/  @!P3 IMAD.MOV R17, RZ, RZ, -R17 ;  /* 0x000000ffff11b224 */ /* 0x000fe200078e0a11 */
[----:B------:R-:W-:Y:S01]  /*1f30*/  IABS R24, R25 ;  /* 0x0000001900187213 */ /* 0x000fe20000000000 */
[----:B------:R-:W-:Y:S01]  /*1f40*/  IMAD.HI.U32 R3, R7, R22, RZ ;  /* 0x0000001607037227 */ /* 0x000fe200078e00ff */
[----:B------:R-:W-:-:S03]  /*1f50*/  IABS R26, R27 ;  /* 0x0000001b001a7213 */ /* 0x000fc60000000000 */
[----:B------:R-:W-:Y:S02]  /*1f60*/  @!P6 IMAD.IADD R20, R20, 0x1, -R5 ;  /* 0x000000011414e824 */ /* 0x000fe400078e0a05 */
[----:B------:R-:W-:-:S03]  /*1f70*/  IMAD.HI.U32 R6, R7, R24, RZ ;  /* 0x0000001807067227 */ /* 0x000fc600078e00ff */
[----:B------:R-:W-:Y:S01]  /*1f80*/  ISETP.GT.U32.AND P6, PT, R5, R20, PT ;  /* 0x000000140500720c */ /* 0x000fe20003fc4070 */
[----:B------:R-:W-:Y:S02]  /*1f90*/  IMAD.MOV R3, RZ, RZ, -R3 ;  /* 0x000000ffff037224 */ /* 0x000fe400078e0a03 */
[--C-:B------:R-:W-:Y:S01]  /*1fa0*/  @!P2 IMAD.IADD R18, R18, 0x1, -R5.reuse ;  /* 0x000000011212a824 */ /* 0x100fe200078e0a05 */
[----:B------:R-:W-:Y:S01]  /*1fb0*/  ISETP.GE.AND P2, PT, R8, RZ, PT ;  /* 0x000000ff0800720c */ /* 0x000fe20003f46270 */
[----:B------:R-:W-:Y:S01]  /*1fc0*/  @!P0 IMAD.IADD R19, R19, 0x1, -R5 ;  /* 0x0000000113138824 */ /* 0x000fe200078e0a05 */
[----:B------:R-:W-:Y:S01]  /*1fd0*/  ISETP.GE.AND P0, PT, R21, RZ, PT ;  /* 0x000000ff1500720c */ /* 0x000fe20003f06270 */
[----:B------:R-:W-:-:S04]  /*1fe0*/  IMAD.HI.U32 R8, R7, R26, RZ ;  /* 0x0000001a07087227 */ /* 0x000fc800078e00ff */
[----:B------:R-:W-:Y:S02]  /*1ff0*/  IMAD.MOV R6, RZ, RZ, -R6 ;  /* 0x000000ffff067224 */ /* 0x000fe400078e0a06 */
[C---:B------:R-:W-:Y:S02]  /*2000*/  IMAD R21, R5.reuse, R3, R22 ;  /* 0x0000000305157224 */ /* 0x040fe400078e0216 */
[----:B------:R-:W-:Y:S02]  /*2010*/  IMAD.MOV R8, RZ, RZ, -R8 ;  /* 0x000000ffff087224 */ /* 0x000fe400078e0a08 */
[C---:B------:R-:W-:Y:S01]  /*2020*/  IMAD R22, R5.reuse, R6, R24 ;  /* 0x0000000605167224 */ /* 0x040fe200078e0218 */
[C---:B------:R-:W-:Y:S01]  /*2030*/  ISETP.GT.U32.AND P3, PT, R5.reuse, R21, PT ;  /* 0x000000150500720c */ /* 0x040fe20003f64070 */
[C---:B------:R-:W-:Y:S02]  /*2040*/  IMAD R23, R5.reuse, R8, R26 ;  /* 0x0000000805177224 */ /* 0x040fe400078e021a */
[----:B------:R-:W-:Y:S01]  /*2050*/  @!P4 IMAD.MOV R18, RZ, RZ, -R18 ;  /* 0x000000ffff12c224 */ /* 0x000fe200078e0a12 */
[C---:B------:R-:W-:Y:S01]  /*2060*/  ISETP.GT.U32.AND P4, PT, R5.reuse, R22, PT ;  /* 0x000000160500720c */ /* 0x040fe20003f84070 */
[----:B------:R-:W-:Y:S01]  /*2070*/  @!P6 IMAD.IADD R20, R20, 0x1, -R5 ;  /* 0x000000011414e824 */ /* 0x000fe200078e0a05 */
[----:B------:R-:W-:Y:S01]  /*2080*/  ISETP.GT.U32.AND P6, PT, R5, R23, PT ;  /* 0x000000170500720c */ /* 0x000fe20003fc4070 */
[----:B------:R-:W-:-:S02]  /*2090*/  VIADD R28, R0, 0x1a ;  /* 0x0000001a001c7836 */ /* 0x000fc40000000000 */
[C---:B------:R-:W-:Y:S02]  /*20a0*/  VIADD R29, R0.reuse, 0x1b ;  /* 0x0000001b001d7836 */ /* 0x040fe40000000000 */
[----:B------:R-:W-:Y:S01]  /*20b0*/  @!P5 IMAD.MOV R16, RZ, RZ, -R16 ;  /* 0x000000ffff10d224 */ /* 0x000fe200078e0a10 */
[----:B------:R-:W-:Y:S01]  /*20c0*/  IABS R24, R28 ;  /* 0x0000001c00187213 */ /* 0x000fe20000000000 */
[--C-:B------:R-:W-:Y:S01]  /*20d0*/  @!P3 IMAD.IADD R21, R21, 0x1, -R5.reuse ;  /* 0x000000011515b824 */ /* 0x100fe200078e0a05 */
[C---:B------:R-:W-:Y:S01]  /*20e0*/  ISETP.GT.U32.AND P5, PT, R5.reuse, R19, PT ;  /* 0x000000130500720c */ /* 0x040fe20003fa4070 */
[----:B------:R-:W-:Y:S01]  /*20f0*/  VIADD R30, R0, 0x1c ;  /* 0x0000001c001e7836 */ /* 0x000fe20000000000 */
[----:B------:R-:W-:Y:S01]  /*2100*/  IABS R8, R29 ;  /* 0x0000001d00087213 */ /* 0x000fe20000000000 */
[--C-:B------:R-:W-:Y:S01]  /*2110*/  @!P4 IMAD.IADD R22, R22, 0x1, -R5.reuse ;  /* 0x000000011616c824 */ /* 0x100fe200078e0a05 */
[----:B------:R-:W-:Y:S01]  /*2120*/  ISETP.GT.U32.AND P4, PT, R5, R21, PT ;  /* 0x000000150500720c */ /* 0x000fe20003f84070 */
[----:B------:R-:W-:Y:S01]  /*2130*/  IMAD.HI.U32 R3, R7, R24, RZ ;  /* 0x0000001807037227 */ /* 0x000fe200078e00ff */
[----:B------:R-:W-:Y:S01]  /*2140*/  IABS R26, R30 ;  /* 0x0000001e001a7213 */ /* 0x000fe20000000000 */
[----:B------:R-:W-:Y:S01]  /*2150*/  STL [R1+0xbcc], R16 ;  /* 0x000bcc1001007387 */ /* 0x000fe20000100800 */
[----:B------:R-:W-:Y:S01]  /*2160*/  ISETP.GE.AND P3, PT, R27, RZ, PT ;  /* 0x000000ff1b00720c */ /* 0x000fe20003f66270 */
[----:B------:R-:W-:Y:S01]  /*2170*/  @!P6 IMAD.IADD R23, R23, 0x1, -R5 ;  /* 0x000000011717e824 */ /* 0x000fe200078e0a05 */
[----:B------:R-:W-:Y:S01]  /*2180*/  ISETP.GT.U32.AND P6, PT, R5, R22, PT ;  /* 0x000000160500720c */ /* 0x000fe20003fc4070 */
[----:B------:R-:W-:Y:S01]  /*2190*/  IMAD.MOV R6, RZ, RZ, -R3 ;  /* 0x000000ffff067224 */ /* 0x000fe200078e0a03 */
[----:B------:R-:W-:Y:S01]  /*21a0*/  STL [R1+0xbd0], R17 ;  /* 0x000bd01101007387 */ /* 0x000fe20000100800 */
[----:B------:R-:W-:-:S03]  /*21b0*/  IMAD.HI.U32 R3, R7, R8, RZ ;  /* 0x0000000807037227 */ /* 0x000fc600078e00ff */
[----:B------:R-:W-:Y:S01]  /*21c0*/  STL [R1+0xbd4], R18 ;  /* 0x000bd41201007387 */ /* 0x000fe20000100800 */
[----:B------:R-:W-:Y:S02]  /*21d0*/  IMAD R24, R5, R6, R24 ;  /* 0x0000000605187224 */ /* 0x000fe400078e0218 */
[----:B------:R-:W-:Y:S02]  /*21e0*/  IMAD.MOV R3, RZ, RZ, -R3 ;  /* 0x000000ffff037224 */ /* 0x000fe400078e0a03 */
[--C-:B------:R-:W-:Y:S01]  /*21f0*/  @!P5 IMAD.IADD R19, R19, 0x1, -R5.reuse ;  /* 0x000000011313d824 */ /* 0x100fe200078e0a05 */
[----:B------:R-:W-:Y:S01]  /*2200*/  ISETP.GE.AND P5, PT, R25, RZ, PT ;  /* 0x000000ff1900720c */ /* 0x000fe20003fa6270 */
[--C-:B------:R-:W-:Y:S01]  /*2210*/  @!P4 IMAD.IADD R21, R21, 0x1, -R5.reuse ;  /* 0x000000011515c824 */ /* 0x100fe200078e0a05 */
[C---:B------:R-:W-:Y:S01]  /*2220*/  ISETP.GT.U32.AND P4, PT, R5.reuse, R24, PT ;  /* 0x000000180500720c */ /* 0x040fe20003f84070 */
[----:B------:R-:W-:Y:S02]  /*2230*/  IMAD R25, R5, R3, R8 ;  /* 0x0000000305197224 */ /* 0x000fe400078e0208 */
[----:B------:R-:W-:-:S02]  /*2240*/  @!P6 IMAD.IADD R22, R22, 0x1, -R5 ;  /* 0x000000011616e824 */ /* 0x000fc400078e0a05 */
[----:B------:R-:W-:Y:S01]  /*2250*/  VIADD R31, R0, 0x1d ;  /* 0x0000001d001f7836 */ /* 0x000fe20000000000 */
[C---:B------:R-:W-:Y:S01]  /*2260*/  ISETP.GT.U32.AND P6, PT, R5.reuse, R25, PT ;  /* 0x000000190500720c */ /* 0x040fe20003fc4070 */
[----:B------:R-:W-:Y:S01]  /*2270*/  @!P1 IMAD.MOV R19, RZ, RZ, -R19 ;  /* 0x000000ffff139224 */ /* 0x000fe200078e0a13 */
[----:B------:R-:W-:Y:S01]  /*2280*/  ISETP.GT.U32.AND P1, PT, R5, R23, PT ;  /* 0x000000170500720c */ /* 0x000fe20003f24070 */
[----:B------:R-:W-:Y:S01]  /*2290*/  IMAD.HI.U32 R3, R7, R26, RZ ;  /* 0x0000001a07037227 */ /* 0x000fe200078e00ff */
[----:B------:R-:W-:Y:S02]  /*22a0*/  IABS R8, R31 ;  /* 0x0000001f00087213 */ /* 0x000fe40000000000 */
[----:B------:R-:W-:Y:S01]  /*22b0*/  STL [R1+0xbd8], R19 ;  /* 0x000bd81301007387 */ /* 0x000fe20000100800 */
[----:B------:R-:W-:Y:S01]  /*22c0*/  @!P4 IMAD.IADD R24, R24, 0x1, -R5 ;  /* 0x000000011818c824 */ /* 0x000fe200078e0a05 */
[----:B------:R-:W-:Y:S01]  /*22d0*/  ISETP.GE.AND P4, PT, R29, RZ, PT ;  /* 0x000000ff1d00720c */ /* 0x000fe20003f86270 */
[----:B------:R-:W-:-:S02]  /*22e0*/  IMAD.MOV R6, RZ, RZ, -R3 ;  /* 0x000000ffff067224 */ /* 0x000fc400078e0a03 */
[----:B------:R-:W-:-:S04]  /*22f0*/  IMAD.HI.U32 R3, R7, R8, RZ ;  /* 0x0000000807037227 */ /* 0x000fc800078e00ff */
[----:B------:R-:W-:Y:S01]  /*2300*/  @!P6 IMAD.IADD R25, R25, 0x1, -R5 ;  /* 0x000000011919e824 */ /* 0x000fe200078e0a05 */
[C---:B------:R-:W-:Y:S01]  /*2310*/  ISETP.GT.U32.AND P6, PT, R5.reuse, R24, PT ;  /* 0x000000180500720c */ /* 0x040fe20003fc4070 */
[----:B------:R-:W-:Y:S02]  /*2320*/  VIADD R32, R0, 0x1e ;  /* 0x0000001e00207836 */ /* 0x000fe40000000000 */
[----:B------:R-:W-:Y:S02]  /*2330*/  IMAD R26, R5, R6, R26 ;  /* 0x00000006051a7224 */ /* 0x000fe400078e021a */
[----:B------:R-:W-:Y:S02]  /*2340*/  IMAD.MOV R27, RZ, RZ, -R3 ;  /* 0x000000ffff1b7224 */ /* 0x000fe400078e0a03 */
[----:B------:R-:W-:Y:S01]  /*2350*/  @!P1 IMAD.IADD R23, R23, 0x1, -R5 ;  /* 0x0000000117179824 */ /* 0x000fe200078e0a05 */
[----:B------:R-:W-:Y:S01]  /*2360*/  ISETP.GE.AND P1, PT, R28, RZ, PT ;  /* 0x000000ff1c00720c */ /* 0x000fe20003f26270 */
[----:B------:R-:W-:Y:S01]  /*2370*/  @!P2 IMAD.MOV R20, RZ, RZ, -R20 ;  /* 0x000000ffff14a224 */ /* 0x000fe200078e0a14 */
[----:B------:R-:W-:Y:S01]  /*2380*/  IABS R28, R32 ;  /* 0x00000020001c7213 */ /* 0x000fe20000000000 */
[----:B------:R-:W-:Y:S01]  /*2390*/  @!P0 IMAD.MOV R21, RZ, RZ, -R21 ;  /* 0x000000ffff158224 */ /* 0x000fe200078e0a15 */
[C---:B------:R-:W-:Y:S01]  /*23a0*/  ISETP.GT.U32.AND P0, PT, R5.reuse, R25, PT ;  /* 0x000000190500720c */ /* 0x040fe20003f04070 */
[C---:B------:R-:W-:Y:S01]  /*23b0*/  IMAD R27, R5.reuse, R27, R8 ;  /* 0x0000001b051b7224 */ /* 0x040fe200078e0208 */
[----:B------:R-:W-:Y:S01]  /*23c0*/  ISETP.GT.U32.AND P2, PT, R5, R26, PT ;  /* 0x0000001a0500720c */ /* 0x000fe20003f44070 */
[----:B------:R-:W-:-:S02]  /*23d0*/  @!P6 IMAD.IADD R24, R24, 0x1, -R5 ;  /* 0x000000011818e824 */ /* 0x000fc400078e0a05 */
[----:B------:R-:W-:Y:S01]  /*23e0*/  IMAD.HI.U32 R3, R7, R28, RZ ;  /* 0x0000001c07037227 */ /* 0x000fe200078e00ff */
[----:B------:R-:W-:-:S03]  /*23f0*/  ISETP.GT.U32.AND P6, PT, R5, R27, PT ;  /* 0x0000001b0500720c */ /* 0x000fc60003fc4070 */
[----:B------:R-:W-:Y:S02]  /*2400*/  VIADD R8, R0, 0x1f ;  /* 0x0000001f00087836 */ /* 0x000fe40000000000 */
[----:B------:R-:W-:Y:S02]  /*2410*/  IMAD.MOV R3, RZ, RZ, -R3 ;  /* 0x000000ffff037224 */ /* 0x000fe400078e0a03 */
[--C-:B------:R-:W-:Y:S01]  /*2420*/  @!P0 IMAD.IADD R25, R25, 0x1, -R5.reuse ;  /* 0x0000000119198824 */ /* 0x100fe200078e0a05 */
[----:B------:R-:W-:Y:S01]  /*2430*/  IABS R6, R8 ;  /* 0x0000000800067213 */ /* 0x000fe20000000000 */
[--C-:B------:R-:W-:Y:S01]  /*2440*/  @!P2 IMAD.IADD R26, R26, 0x1, -R5.reuse ;  /* 0x000000011a1aa824 */ /* 0x100fe200078e0a05 */
[----:B------:R-:W-:Y:S01]  /*2450*/  ISETP.GE.AND P2, PT, R8, RZ, PT ;  /* 0x000000ff0800720c */ /* 0x000fe20003f46270 */
[----:B------:R-:W-:Y:S01]  /*2460*/  IMAD R28, R5, R3, R28 ;  /* 0x00000003051c7224 */ /* 0x000fe200078e021c */
[----:B------:R-:W-:Y:S01]  /*2470*/  ISETP.GE.AND P0, PT, R32, RZ, PT ;  /* 0x000000ff2000720c */ /* 0x000fe20003f06270 */
[----:B------:R-:W-:Y:S01]  /*2480*/  @!P6 IMAD.IADD R27, R27, 0x1, -R5 ;  /* 0x000000011b1be824 */ /* 0x000fe200078e0a05 */
[C---:B------:R-:W-:Y:S01]  /*2490*/  ISETP.GT.U32.AND P6, PT, R5.reuse, R26, PT ;  /* 0x0000001a0500720c */ /* 0x040fe20003fc4070 */
[----:B------:R-:W-:Y:S01]  /*24a0*/  @!P4 IMAD.MOV R25, RZ, RZ, -R25 ;  /* 0x000000ffff19c224 */ /* 0x000fe200078e0a19 */
[----:B------:R-:W-:Y:S01]  /*24b0*/  ISETP.GT.U32.AND P4, PT, R5, R28, PT ;  /* 0x0000001c0500720c */ /* 0x000fe20003f84070 */
[----:B------:R-:W-:-:S04]  /*24c0*/  IMAD.HI.U32 R3, R7, R6, RZ ;  /* 0x0000000607037227 */ /* 0x000fc800078e00ff */
[----:B------:R-:W-:Y:S01]  /*24d0*/  @!P5 IMAD.MOV R22, RZ, RZ, -R22 ;  /* 0x000000ffff16d224 */ /* 0x000fe200078e0a16 */
[----:B------:R-:W-:Y:S01]  /*24e0*/  ISETP.GE.AND P5, PT, R30, RZ, PT ;  /* 0x000000ff1e00720c */ /* 0x000fe20003fa6270 */
[----:B------:R-:W-:Y:S01]  /*24f0*/  @!P1 IMAD.MOV R24, RZ, RZ, -R24 ;  /* 0x000000ffff189224 */ /* 0x000fe200078e0a18 */
[----:B------:R-:W-:Y:S01]  /*2500*/  ISETP.GT.U32.AND P1, PT, R5, R27, PT ;  /* 0x0000001b0500720c */ /* 0x000fe20003f24070 */
[C---:B------:R-:W-:Y:S02]  /*2510*/  VIADD R8, R0.reuse, 0x20 ;  /* 0x0000002000087836 */ /* 0x040fe40000000000 */
[----:B------:R-:W-:Y:S02]  /*2520*/  IMAD.MOV R3, RZ, RZ, -R3 ;  /* 0x000000ffff037224 */ /* 0x000fe400078e0a03 */
[----:B------:R-:W-:Y:S01]  /*2530*/  @!P3 IMAD.MOV R23, RZ, RZ, -R23 ;  /* 0x000000ffff17b224 */ /* 0x000fe200078e0a17 */
[----:B------:R-:W-:Y:S01]  /*2540*/  ISETP.GE.AND P3, PT, R31, RZ, PT ;  /* 0x000000ff1f00720c */ /* 0x000fe20003f66270 */
[----:B------:R-:W-:Y:S01]  /*2550*/  VIADD R31, R0, 0x21 ;  /* 0x00000021001f7836 */ /* 0x000fe20000000000 */
[----:B------:R-:W-:Y:S01]  /*2560*/  IABS R30, R8 ;  /* 0x00000008001e7213 */ /* 0x000fe20000000000 */
[----:B------:R-:W-:-:S02]  /*2570*/  IMAD R29, R5, R3, R6 ;  /* 0x00000003051d7224 */ /* 0x000fc400078e0206 */
[--C-:B------:R-:W-:Y:S01]  /*2580*/  @!P6 IMAD.IADD R26, R26, 0x1, -R5.reuse ;  /* 0x000000011a1ae824 */ /* 0x100fe200078e0a05 */
[----:B------:R-:W-:Y:S01]  /*2590*/  IABS R32, R31 ;  /* 0x0000001f00207213 */ /* 0x000fe20000000000 */
[----:B------:R-:W-:Y:S01]  /*25a0*/  @!P4 IMAD.IADD R28, R28, 0x1, -R5 ;  /* 0x000000011c1cc824 */ /* 0x000fe200078e0a05 */
[----:B------:R-:W-:Y:S01]  /*25b0*/  ISETP.GT.U32.AND P6, PT, R5, R29, PT ;  /* 0x0000001d0500720c */ /* 0x000fe20003fc4070 */
[----:B------:R-:W-:Y:S01]  /*25c0*/  IMAD.HI.U32 R3, R7, R30, RZ ;  /* 0x0000001e07037227 */ /* 0x000fe200078e00ff */
[----:B------:R-:W-:-:S03]  /*25d0*/  ISETP.GE.AND P4, PT, R31, RZ, PT ;  /* 0x000000ff1f00720c */ /* 0x000fc60003f86270 */
[----:B------:R-:W-:Y:S01]  /*25e0*/  @!P1 IMAD.IADD R27, R27, 0x1, -R5 ;  /* 0x000000011b1b9824 */ /* 0x000fe200078e0a05 */
[----:B------:R-:W-:Y:S01]  /*25f0*/  ISETP.GE.AND P1, PT, R8, RZ, PT ;  /* 0x000000ff0800720c */ /* 0x000fe20003f26270 */
[----:B------:R-:W-:Y:S01]  /*2600*/  @!P5 IMAD.MOV R26, RZ, RZ, -R26 ;  /* 0x000000ffff1ad224 */ /* 0x000fe200078e0a1a */
[----:B------:R-:W-:Y:S01]  /*2610*/  ISETP.GT.U32.AND P5, PT, R5, R28, PT ;  /* 0x0000001c0500720c */ /* 0x000fe20003fa4070 */
[----:B------:R-:W-:-:S04]  /*2620*/  IMAD.HI.U32 R6, R7, R32, RZ ;  /* 0x0000002007067227 */ /* 0x000fc800078e00ff */
[----:B------:R-:W-:Y:S02]  /*2630*/  IMAD.MOV R8, RZ, RZ, -R3 ;  /* 0x000000ffff087224 */ /* 0x000fe400078e0a03 */
[----:B------:R-:W-:Y:S02]  /*2640*/  VIADD R33, R0, 0x22 ;  /* 0x0000002200217836 */ /* 0x000fe40000000000 */
[----:B------:R-:W-:Y:S02]  /*2650*/  IMAD.MOV R6, RZ, RZ, -R6 ;  /* 0x000000ffff067224 */ /* 0x000fe400078e0a06 */
[C---:B------:R-:W-:Y:S01]  /*2660*/  IMAD R30, R5.reuse, R8, R30 ;  /* 0x00000008051e7224 */ /* 0x040fe200078e021e */
[----:B------:R-:W-:Y:S01]  /*2670*/  IABS R34, R33 ;  /* 0x0000002100227213 */ /* 0x000fe20000000000 */
[----:B------:R-:W-:Y:S02]  /*2680*/  IMAD R31, R5, R6, R32 ;  /* 0x00000006051f7224 */ /* 0x000fe400078e0220 */
[----:B------:R-:W-:-:S02]  /*2690*/  @!P6 IMAD.IADD R29, R29, 0x1, -R5 ;  /* 0x000000011d1de824 */ /* 0x000fc400078e0a05 */
[----:B------:R-:W-:Y:S01]  /*26a0*/  @!P3 IMAD.MOV R27, RZ, RZ, -R27 ;  /* 0x000000ffff1bb224 */ /* 0x000fe200078e0a1b */
[C---:B------:R-:W-:Y:S01]  /*26b0*/  ISETP.GT.U32.AND P3, PT, R5.reuse, R30, PT ;  /* 0x0000001e0500720c */ /* 0x040fe20003f64070 */
[----:B------:R-:W-:Y:S01]  /*26c0*/  @!P5 IMAD.IADD R28, R28, 0x1, -R5 ;  /* 0x000000011c1cd824 */ /* 0x000fe200078e0a05 */
[----:B------:R-:W-:Y:S01]  /*26d0*/  ISETP.GT.U32.AND P6, PT, R5, R29, PT ;  /* 0x0000001d0500720c */ /* 0x000fe20003fc4070 */
[----:B------:R-:W-:Y:S01]  /*26e0*/  IMAD.HI.U32 R3, R7, R34, RZ ;  /* 0x0000002207037227 */ /* 0x000fe200078e00ff */
[----:B------:R-:W-:-:S03]  /*26f0*/  ISETP.GT.U32.AND P5, PT, R5, R31, PT ;  /* 0x0000001f0500720c */ /* 0x000fc60003fa4070 */
[----:B------:R-:W-:Y:S02]  /*2700*/  IMAD.MOV R3, RZ, RZ, -R3 ;  /* 0x000000ffff037224 */ /* 0x000fe400078e0a03 */
[----:B------:R-:W-:Y:S02]  /*2710*/  VIADD R35, R0, 0x23 ;  /* 0x0000002300237836 */ /* 0x000fe40000000000 */
[----:B------:R-:W-:Y:S02]  /*2720*/  IMAD R32, R5, R3, R34 ;  /* 0x0000000305207224 */ /* 0x000fe400078e0222 */
[--C-:B------:R-:W-:Y:S01]  /*2730*/  @!P3 IMAD.IADD R30, R30, 0x1, -R5.reuse ;  /* 0x000000011e1eb824 */ /* 0x100fe200078e0a05 */
[----:B------:R-:W-:Y:S01]  /*2740*/  IABS R8, R35 ;  /* 0x0000002300087213 */ /* 0x000fe20000000000 */
[--C-:B------:R-:W-:Y:S01]  /*2750*/  @!P6 IMAD.IADD R29, R29, 0x1, -R5.reuse ;  /* 0x000000011d1de824 */ /* 0x100fe200078e0a05 */
[----:B------:R-:W-:Y:S01]  /*2760*/  ISETP.GT.U32.AND P6, PT, R5, R32, PT ;  /* 0x000000200500720c */ /* 0x000fe20003fc4070 */
[----:B------:R-:W-:Y:S01]  /*2770*/  @!P5 IMAD.IADD R31, R31, 0x1, -R5 ;  /* 0x000000011f1fd824 */ /* 0x000fe200078e0a05 */
[----:B------:R-:W-:Y:S01]  /*2780*/  ISETP.GT.U32.AND P5, PT, R5, R30, PT ;  /* 0x0000001e0500720c */ /* 0x000fe20003fa4070 */
[----:B------:R-:W-:Y:S01]  /*2790*/  VIADD R37, R0, 0x24 ;  /* 0x0000002400257836 */ /* 0x000fe20000000000 */
[----:B------:R-:W-:Y:S01]  /*27a0*/  ISETP.GE.AND P3, PT, R33, RZ, PT ;  /* 0x000000ff2100720c */ /* 0x000fe20003f66270 */
[----:B------:R-:W-:-:S03]  /*27b0*/  IMAD.HI.U32 R3, R7, R8, RZ ;  /* 0x0000000807037227 */ /* 0x000fc600078e00ff */
[----:B------:R-:W-:Y:S01]  /*27c0*/  IABS R34, R37 ;  /* 0x0000002500227213 */ /* 0x000fe20000000000 */
[----:B------:R-:W-:Y:S02]  /*27d0*/  IMAD.MOV R3, RZ, RZ, -R3 ;  /* 0x000000ffff037224 */ /* 0x000fe400078e0a03 */
[C---:B------:R-:W-:Y:S02]  /*27e0*/  VIADD R39, R0.reuse, 0x25 ;  /* 0x0000002500277836 */ /* 0x040fe40000000000 */
[----:B------:R-:W-:Y:S02]  /*27f0*/  VIADD R40, R0, 0x26 ;  /* 0x0000002600287836 */ /* 0x000fe40000000000 */
[----:B------:R-:W-:Y:S01]  /*2800*/  IMAD R33, R5, R3, R8 ;  /* 0x0000000305217224 */ /* 0x000fe200078e0208 */
[----:B------:R-:W-:Y:S01]  /*2810*/  IABS R36, R39 ;  /* 0x0000002700247213 */ /* 0x000fe20000000000 */
[----:B------:R-:W-:Y:S01]  /*2820*/  IMAD.HI.U32 R6, R7, R34, RZ ;  /* 0x0000002207067227 */ /* 0x000fe200078e00ff */
[----:B------:R-:W-:-:S03]  /*2830*/  IABS R38, R40 ;  /* 0x0000002800267213 */ /* 0x000fc60000000000 */
[--C-:B------:R-:W-:Y:S01]  /*2840*/  @!P6 IMAD.IADD R32, R32, 0x1, -R5.reuse ;  /* 0x000000012020e824 */ /* 0x100fe200078e0a05 */
[C---:B------:R-:W-:Y:S01]  /*2850*/  ISETP.GT.U32.AND P6, PT, R5.reuse, R31, PT ;  /* 0x0000001f0500720c */ /* 0x040fe20003fc4070 */
[----:B------:R-:W-:Y:S01]  /*2860*/  @!P5 IMAD.IADD R30, R30, 0x1, -R5 ;  /* 0x000000011e1ed824 */ /* 0x000fe200078e0a05 */
[----:B------:R-:W-:Y:S01]  /*2870*/  ISETP.GT.U32.AND P5, PT, R5, R33, PT ;  /* 0x000000210500720c */ /* 0x000fe20003fa4070 */
[----:B------:R-:W-:Y:S02]  /*2880*/  IMAD.MOV R6, RZ, RZ, -R6 ;  /* 0x000000ffff067224 */ /* 0x000fe400078e0a06 */
[----:B------:R-:W-:-:S04]  /*2890*/  IMAD.HI.U32 R3, R7, R36, RZ ;  /* 0x0000002407037227 */ /* 0x000fc800078e00ff */
[----:B------:R-:W-:Y:S02]  /*28a0*/  IMAD R34, R5, R6, R34 ;  /* 0x0000000605227224 */ /* 0x000fe400078e0222 */
[----:B------:R-:W-:-:S04]  /*28b0*/  IMAD.HI.U32 R6, R7, R38, RZ ;  /* 0x0000002607067227 */ /* 0x000fc800078e00ff */
[----:B------:R-:W-:Y:S02]  /*28c0*/  IMAD.MOV R3, RZ, RZ, -R3 ;  /* 0x000000ffff037224 */ /* 0x000fe400078e0a03 */
[----:B------:R-:W-:Y:S02]  /*28d0*/  IMAD.MOV R6, RZ, RZ, -R6 ;  /* 0x000000ffff067224 */ /* 0x000fe400078e0a06 */
[----:B------:R-:W-:Y:S01]  /*28e0*/  @!P2 IMAD.MOV R29, RZ, RZ, -R29 ;  /* 0x000000ffff1da224 */ /* 0x000fe200078e0a1d */
[----:B------:R-:W-:Y:S01]  /*28f0*/  ISETP.GE.AND P2, PT, R35, RZ, PT ;  /* 0x000000ff2300720c */ /* 0x000fe20003f46270 */
[----:B------:R-:W-:Y:S02]  /*2900*/  IMAD R35, R5, R3, R36 ;  /* 0x0000000305237224 */ /* 0x000fe400078e0224 */
[----:B------:R-:W-:Y:S01]  /*2910*/  @!P6 IMAD.IADD R31, R31, 0x1, -R5 ;  /* 0x000000011f1fe824 */ /* 0x000fe200078e0a05 */
[C---:B------:R-:W-:Y:S01]  /*2920*/  ISETP.GT.U32.AND P6, PT, R5.reuse, R34, PT ;  /* 0x000000220500720c */ /* 0x040fe20003fc4070 */
[----:B------:R-:W-:-:S02]  /*2930*/  IMAD R36, R5, R6, R38 ;  /* 0x0000000605247224 */ /* 0x000fc400078e0226 */
[----:B------:R-:W-:Y:S01]  /*2940*/  @!P5 IMAD.IADD R33, R33, 0x1, -R5 ;  /* 0x000000012121d824 */ /* 0x000fe200078e0a05 */
[C---:B------:R-:W-:Y:S01]  /*2950*/  ISETP.GT.U32.AND P5, PT, R5.reuse, R35, PT ;  /* 0x000000230500720c */ /* 0x040fe20003fa4070 */
[C---:B------:R-:W-:Y:S02]  /*2960*/  VIADD R41, R0.reuse, 0x27 ;  /* 0x0000002700297836 */ /* 0x040fe40000000000 */
[----:B------:R-:W-:Y:S01]  /*2970*/  @!P1 IMAD.MOV R30, RZ, RZ, -R30 ;  /* 0x000000ffff1e9224 */ /* 0x000fe200078e0a1e */
[C---:B------:R-:W-:Y:S01]  /*2980*/  ISETP.GT.U32.AND P1, PT, R5.reuse, R33, PT ;  /* 0x000000210500720c */ /* 0x040fe20003f24070 */
[----:B------:R-:W-:Y:S01]  /*2990*/  @!P4 IMAD.MOV R31, RZ, RZ, -R31 ;  /* 0x000000ffff1fc224 */ /* 0x000fe200078e0a1f */
[C---:B------:R-:W-:Y:S01]  /*29a0*/  ISETP.GT.U32.AND P4, PT, R5.reuse, R36, PT ;  /* 0x000000240500720c */ /* 0x040fe20003f84070 */
[----:B------:R-:W-:Y:S01]  /*29b0*/  @!P0 IMAD.MOV R28, RZ, RZ, -R28 ;  /* 0x000000ffff1c8224 */ /* 0x000fe200078e0a1c */
[----:B------:R-:W-:Y:S01]  /*29c0*/  IABS R8, R41 ;  /* 0x0000002900087213 */ /* 0x000fe20000000000 */
[----:B------:R-:W-:Y:S01]  /*29d0*/  VIADD R42, R0, 0x28 ;  /* 0x00000028002a7836 */ /* 0x000fe20000000000 */
[----:B------:R-:W-:Y:S01]  /*29e0*/  ISETP.GT.U32.AND P0, PT, R5, R32, PT ;  /* 0x000000200500720c */ /* 0x000fe20003f04070 */
[----:B------:R-:W-:-:S02]  /*29f0*/  @!P6 IMAD.IADD R34, R34, 0x1, -R5 ;  /* 0x000000012222e824 */ /* 0x000fc400078e0a05 */
[----:B------:R-:W-:Y:S01]  /*2a00*/  IMAD.MOV.U32 R6, RZ, RZ, R8 ;  /* 0x000000ffff067224 */ /* 0x000fe200078e0008 */
[----:B------:R-:W-:Y:S01]  /*2a10*/  IABS R38, R42 ;  /* 0x0000002a00267213 */ /* 0x000fe20000000000 */
[----:B------:R-:W-:Y:S01]  /*2a20*/  @!P5 IMAD.IADD R35, R35, 0x1, -R5 ;  /* 0x000000012323d824 */ /* 0x000fe200078e0a05 */
[----:B------:R-:W-:Y:S01]  /*2a30*/  ISETP.GT.U32.AND P6, PT, R5, R34, PT ;  /* 0x000000220500720c */ /* 0x000fe20003fc4070 */
[----:B------:R-:W-:-:S03]  /*2a40*/  IMAD.HI.U32 R3, R7, R6, RZ ;  /* 0x0000000607037227 */ /* 0x000fc600078e00ff */
[----:B------:R-:W-:Y:S01]  /*2a50*/  ISETP.GT.U32.AND P5, PT, R5, R35, PT ;  /* 0x000000230500720c */ /* 0x000fe20003fa4070 */
[--C-:B------:R-:W-:Y:S01]  /*2a60*/  @!P1 IMAD.IADD R33, R33, 0x1, -R5.reuse ;  /* 0x0000000121219824 */ /* 0x100fe200078e0a05 */
[----:B------:R-:W-:Y:S01]  /*2a70*/  ISETP.GE.AND P1, PT, R40, RZ, PT ;  /* 0x000000ff2800720c */ /* 0x000fe20003f26270 */
[----:B------:R-:W-:Y:S01]  /*2a80*/  @!P4 IMAD.IADD R36, R36, 0x1, -R5 ;  /* 0x000000012424c824 */ /* 0x000fe200078e0a05 */
[----:B------:R-:W-:Y:S01]  /*2a90*/  ISETP.GE.AND P4, PT, R41, RZ, PT ;  /* 0x000000ff2900720c */ /* 0x000fe20003f86270 */
[----:B------:R-:W-:Y:S02]  /*2aa0*/  IMAD.MOV R3, RZ, RZ, -R3 ;  /* 0x000000ffff037224 */ /* 0x000fe400078e0a03 */
[----:B------:R-:W-:Y:S01]  /*2ab0*/  @!P0 IMAD.IADD R32, R32, 0x1, -R5 ;  /* 0x0000000120208824 */ /* 0x000fe200078e0a05 */
[----:B------:R-:W-:Y:S01]  /*2ac0*/  ISETP.GE.AND P0, PT, R37, RZ, PT ;  /* 0x000000ff2500720c */ /* 0x000fe20003f06270 */
[----:B------:R-:W-:Y:S01]  /*2ad0*/  @!P2 IMAD.MOV R33, RZ, RZ, -R33 ;  /* 0x000000ffff21a224 */ /* 0x000fe200078e0a21 */
[C---:B------:R-:W-:Y:S01]  /*2ae0*/  ISETP.GT.U32.AND P2, PT, R5.reuse, R36, PT ;  /* 0x000000240500720c */ /* 0x040fe20003f44070 */
[----:B------:R-:W-:-:S02]  /*2af0*/  IMAD R37, R5, R3, R6 ;  /* 0x0000000305257224 */ /* 0x000fc400078e0206 */
[----:B------:R-:W-:-:S04]  /*2b00*/  IMAD.HI.U32 R3, R7, R38, RZ ;  /* 0x0000002607037227 */ /* 0x000fc800078e00ff */
[----:B------:R-:W-:Y:S02]  /*2b10*/  IMAD.MOV R3, RZ, RZ, -R3 ;  /* 0x000000ffff037224 */ /* 0x000fe400078e0a03 */
[--C-:B------:R-:W-:Y:S01]  /*2b20*/  @!P6 IMAD.IADD R34, R34, 0x1, -R5.reuse ;  /* 0x000000012222e824 */ /* 0x100fe200078e0a05 */
[C---:B------:R-:W-:Y:S01]  /*2b30*/  ISETP.GT.U32.AND P6, PT, R5.reuse, R37, PT ;  /* 0x000000250500720c */ /* 0x040fe20003fc4070 */
[C---:B------:R-:W-:Y:S02]  /*2b40*/  IMAD R38, R5.reuse, R3, R38 ;  /* 0x0000000305267224 */ /* 0x040fe400078e0226 */
[----:B------:R-:W-:Y:S02]  /*2b50*/  @!P2 IMAD.IADD R36, R36, 0x1, -R5 ;  /* 0x000000012424a824 */ /* 0x000fe400078e0a05 */
[----:B------:R-:W-:Y:S01]  /*2b60*/  @!P3 IMAD.MOV R32, RZ, RZ, -R32 ;  /* 0x000000ffff20b224 */ /* 0x000fe200078e0a20 */
[----:B------:R-:W-:Y:S01]  /*2b70*/  ISETP.GT.U32.AND P2, PT, R5, R38, PT ;  /* 0x000000260500720c */ /* 0x000fe20003f44070 */
[C---:B------:R-:W-:Y:S01]  /*2b80*/  VIADD R3, R0.reuse, 0x29 ;  /* 0x0000002900037836 */ /* 0x040fe20000000000 */
[----:B------:R-:W-:Y:S01]  /*2b90*/  ISETP.GE.AND P3, PT, R39, RZ, PT ;  /* 0x000000ff2700720c */ /* 0x000fe20003f66270 */
[----:B------:R-:W-:-:S02]  /*2ba0*/  VIADD R39, R0, 0x2b ;  /* 0x0000002b00277836 */ /* 0x000fc40000000000 */
[--C-:B------:R-:W-:Y:S01]  /*2bb0*/  @!P5 IMAD.IADD R35, R35, 0x1, -R5.reuse ;  /* 0x000000012323d824 */ /* 0x100fe200078e0a05 */
[----:B------:R-:W-:Y:S01]  /*2bc0*/  IABS R8, R3 ;  /* 0x0000000300087213 */ /* 0x000fe20000000000 */
[--C-:B------:R-:W-:Y:S01]  /*2bd0*/  @!P6 IMAD.IADD R37, R37, 0x1, -R5.reuse ;  /* 0x000000012525e824 */ /* 0x100fe200078e0a05 */
[----:B------:R-:W-:Y:S01]  /*2be0*/  ISETP.GE.AND P5, PT, R42, RZ, PT ;  /* 0x000000ff2a00720c */ /* 0x000fe20003fa6270 */
[----:B------:R-:W-:Y:S01]  /*2bf0*/  VIADD R6, R0, 0x2a ;  /* 0x0000002a00067836 */ /* 0x000fe20000000000 */
[----:B------:R-:W-:Y:S01]  /*2c00*/  IABS R42, R39 ;  /* 0x00000027002a7213 */ /* 0x000fe20000000000 */
[----:B------:R-:W-:Y:S01]  /*2c10*/  @!P0 IMAD.MOV R34, RZ, RZ, -R34 ;  /* 0x000000ffff228224 */ /* 0x000fe200078e0a22 */
[----:B------:R-:W-:Y:S01]  /*2c20*/  ISETP.GT.U32.AND P6, PT, R5, R37, PT ;  /* 0x000000250500720c */ /* 0x000fe20003fc4070 */
[----:B------:R-:W-:Y:S01]  /*2c30*/  @!P2 IMAD.IADD R38, R38, 0x1, -R5 ;  /* 0x000000012626a824 */ /* 0x000fe200078e0a05 */
[----:B------:R-:W-:Y:S01]  /*2c40*/  ISETP.GE.AND P0, PT, R3, RZ, PT ;  /* 0x000000ff0300720c */ /* 0x000fe20003f06270 */
[----:B------:R-:W-:Y:S01]  /*2c50*/  @!P3 IMAD.MOV R35, RZ, RZ, -R35 ;  /* 0x000000ffff23b224 */ /* 0x000fe200078e0a23 */
[----:B------:R-:W-:Y:S01]  /*2c60*/  ISETP.GE.AND P3, PT, R6, RZ, PT ;  /* 0x000000ff0600720c */ /* 0x000fe20003f66270 */
[----:B------:R-:W-:Y:S01]  /*2c70*/  IMAD.HI.U32 R3, R7, R8, RZ ;  /* 0x0000000807037227 */ /* 0x000fe200078e00ff */
[----:B------:R-:W-:-:S02]  /*2c80*/  ISETP.GT.U32.AND P2, PT, R5, R38, PT ;  /* 0x000000260500720c */ /* 0x000fc40003f44070 */
[----:B------:R-:W-:Y:S01]  /*2c90*/  IABS R40, R6 ;  /* 0x0000000600287213 */ /* 0x000fe20000000000 */
[----:B------:R-:W-:Y:S01]  /*2ca0*/  @!P1 IMAD.MOV R36, RZ, RZ, -R36 ;  /* 0x000000ffff249224 */ /* 0x000fe200078e0a24 */
[----:B------:R-:W-:Y:S01]  /*2cb0*/  ISETP.GE.AND P1, PT, R39, RZ, PT ;  /* 0x000000ff2700720c */ /* 0x000fe20003f26270 */
[----:B------:R-:W-:-:S04]  /*2cc0*/  IMAD.HI.U32 R6, R7, R42, RZ ;  /* 0x0000002a07067227 */ /* 0x000fc800078e00ff */
[----:B------:R-:W-:Y:S02]  /*2cd0*/  VIADD R41, R0, 0x2c ;  /* 0x0000002c00297836 */ /* 0x000fe40000000000 */
[----:B------:R-:W-:Y:S02]  /*2ce0*/  IMAD.MOV R39, RZ, RZ, -R3 ;  /* 0x000000ffff277224 */ /* 0x000fe400078e0a03 */
[----:B------:R-:W-:Y:S01]  /*2cf0*/  IMAD.MOV R6, RZ, RZ, -R6 ;  /* 0x000000ffff067224 */ /* 0x000fe200078e0a06 */
[----:B------:R-:W-:Y:S01]  /*2d00*/  IABS R44, R41 ;  /* 0x00000029002c7213 */ /* 0x000fe20000000000 */
[----:B------:R-:W-:Y:S01]  /*2d10*/  @!P6 IMAD.IADD R37, R37, 0x1, -R5 ;  /* 0x000000012525e824 */ /* 0x000fe200078e0a05 */
[----:B------:R-:W-:Y:S01]  /*2d20*/  ISETP.GE.AND P6, PT, R41, RZ, PT ;  /* 0x000000ff2900720c */ /* 0x000fe20003fc6270 */
[----:B------:R-:W-:Y:S02]  /*2d30*/  IMAD R39, R5, R39, R8 ;  /* 0x0000002705277224 */ /* 0x000fe400078e0208 */
[----:B------:R-:W-:-:S04]  /*2d40*/  IMAD.HI.U32 R3, R7, R40, RZ ;  /* 0x0000002807037227 */ /* 0x000fc800078e00ff */
[----:B------:R-:W-:Y:S02]  /*2d50*/  @!P2 IMAD.IADD R38, R38, 0x1, -R5 ;  /* 0x000000012626a824 */ /* 0x000fe400078e0a05 */
[C---:B------:R-:W-:Y:S02]  /*2d60*/  IMAD R41, R5.reuse, R6, R42 ;  /* 0x0000000605297224 */ /* 0x040fe400078e022a */
[----:B------:R-:W-:Y:S01]  /*2d70*/  @!P4 IMAD.MOV R37, RZ, RZ, -R37 ;  /* 0x000000ffff25c224 */ /* 0x000fe200078e0a25 */
[C---:B------:R-:W-:Y:S01]  /*2d80*/  ISETP.GT.U32.AND P4, PT, R5.reuse, R39, PT ;  /* 0x000000270500720c */ /* 0x040fe20003f84070 */
[----:B------:R-:W-:Y:S02]  /*2d90*/  IMAD.MOV R8, RZ, RZ, -R3 ;  /* 0x000000ffff087224 */ /* 0x000fe400078e0a03 */
[----:B------:R-:W-:Y:S01]  /*2da0*/  @!P5 IMAD.MOV R38, RZ, RZ, -R38 ;  /* 0x000000ffff26d224 */ /* 0x000fe200078e0a26 */
[C---:B------:R-:W-:Y:S01]  /*2db0*/  ISETP.GT.U32.AND P5, PT, R5.reuse, R41, PT ;  /* 0x000000290500720c */ /* 0x040fe20003fa4070 */
[----:B------:R-:W-:-:S02]  /*2dc0*/  IMAD R40, R5, R8, R40 ;  /* 0x0000000805287224 */ /* 0x000fc400078e0228 */
[----:B------:R-:W-:-:S03]  /*2dd0*/  IMAD.HI.U32 R3, R7, R44, RZ ;  /* 0x0000002c07037227 */ /* 0x000fc600078e00ff */
[----:B------:R-:W-:Y:S01]  /*2de0*/  ISETP.GT.U32.AND P2, PT, R5, R40, PT ;  /* 0x000000280500720c */ /* 0x000fe20003f44070 */
[----:B------:R-:W-:Y:S02]  /*2df0*/  IMAD.MOV R3, RZ, RZ, -R3 ;  /* 0x000000ffff037224 */ /* 0x000fe400078e0a03 */
[C---:B------:R-:W-:Y:S02]  /*2e00*/  VIADD R49, R0.reuse, 0x2e ;  /* 0x0000002e00317836 */ /* 0x040fe40000000000 */
[--C-:B------:R-:W-:Y:S02]  /*2e10*/  @!P4 IMAD.IADD R39, R39, 0x1, -R5.reuse ;  /* 0x000000012727c824 */ /* 0x100fe400078e0a05 */
[----:B------:R-:W-:Y:S01]  /*2e20*/  IMAD R42, R5, R3, R44 ;  /* 0x00000003052a7224 */ /* 0x000fe200078e022c */
[----:B------:R-:W-:Y:S01]  /*2e30*/  IABS R44, R49 ;  /* 0x00000031002c7213 */ /* 0x000fe20000000000 */
[----:B------:R-:W-:Y:S01]  /*2e40*/  @!P5 IMAD.IADD R41, R41, 0x1, -R5 ;  /* 0x000000012929d824 */ /* 0x000fe200078e0a05 */
[----:B------:R-:W-:Y:S01]  /*2e50*/  ISETP.GT.U32.AND P4, PT, R5, R39, PT ;  /* 0x000000270500720c */ /* 0x000fe20003f84070 */
[----:B------:R-:W-:-:S02]  /*2e60*/  VIADD R47, R0, 0x2d ;  /* 0x0000002d002f7836 */ /* 0x000fc40000000000 */
[----:B------:R-:W-:Y:S01]  /*2e70*/  IMAD.HI.U32 R6, R7, R44, RZ ;  /* 0x0000002c07067227 */ /* 0x000fe200078e00ff */
[----:B------:R-:W-:Y:S02]  /*2e80*/  ISETP.GT.U32.AND P5, PT, R5, R41, PT ;  /* 0x000000290500720c */ /* 0x000fe40003fa4070 */
[----:B------:R-:W-:Y:S01]  /*2e90*/  IABS R8, R47 ;  /* 0x0000002f00087213 */ /* 0x000fe20000000000 */
[----:B------:R-:W-:Y:S02]  /*2ea0*/  @!P2 IMAD.IADD R40, R40, 0x1, -R5 ;  /* 0x000000012828a824 */ /* 0x000fe400078e0a05 */
[----:B------:R-:W-:Y:S02]  /*2eb0*/  IMAD.MOV R6, RZ, RZ, -R6 ;  /* 0x000000ffff067224 */ /* 0x000fe400078e0a06 */
[----:B------:R-:W-:Y:S01]  /*2ec0*/  IMAD.HI.U32 R3, R7, R8, RZ ;  /* 0x0000000807037227 */ /* 0x000fe200078e00ff */
[----:B------:R-:W-:-:S03]  /*2ed0*/  ISETP.GT.U32.AND P2, PT, R5, R40, PT ;  /* 0x000000280500720c */ /* 0x000fc60003f44070 */
[----:B------:R-:W-:Y:S02]  /*2ee0*/  IMAD R44, R5, R6, R44 ;  /* 0x00000006052c7224 */ /* 0x000fe400078e022c */
[----:B------:R-:W-:Y:S02]  /*2ef0*/  VIADD R50, R0, 0x2f ;  /* 0x0000002f00327836 */ /* 0x000fe40000000000 */
[----:B------:R-:W-:Y:S01]  /*2f00*/  @!P4 IMAD.IADD R39, R39, 0x1, -R5 ;  /* 0x000000012727c824 */ /* 0x000fe200078e0a05 */
[----:B------:R-:W-:Y:S01]  /*2f10*/  ISETP.GT.U32.AND P4, PT, R5, R42, PT ;  /* 0x0000002a0500720c */ /* 0x000fe20003f84070 */
[----:B------:R-:W-:Y:S01]  /*2f20*/  IMAD.MOV R3, RZ, RZ, -R3 ;  /* 0x000000ffff037224 */ /* 0x000fe200078e0a03 */
[----:B------:R-:W-:Y:S01]  /*2f30*/  IABS R45, R50 ;  /* 0x00000032002d7213 */ /* 0x000fe20000000000 */
[----:B------:R-:W-:Y:S01]  /*2f40*/  @!P5 IMAD.IADD R41, R41, 0x1, -R5 ;  /* 0x000000012929d824 */ /* 0x000fe200078e0a05 */
[C---:B------:R-:W-:Y:S01]  /*2f50*/  ISETP.GT.U32.AND P5, PT, R5.reuse, R44, PT ;  /* 0x0000002c0500720c */ /* 0x040fe20003fa4070 */
[----:B------:R-:W-:-:S02]  /*2f60*/  IMAD R43, R5, R3, R8 ;  /* 0x00000003052b7224 */ /* 0x000fc400078e0208 */
[----:B------:R-:W-:Y:S02]  /*2f70*/  IMAD.MOV.U32 R8, RZ, RZ, R45 ;  /* 0x000000ffff087224 */ /* 0x000fe400078e002d */
[----:B------:R-:W-:Y:S01]  /*2f80*/  @!P2 IMAD.IADD R40, R40, 0x1, -R5 ;  /* 0x000000012828a824 */ /* 0x000fe200078e0a05 */
[----:B------:R-:W-:Y:S01]  /*2f90*/  ISETP.GT.U32.AND P2, PT, R5, R43, PT ;  /* 0x0000002b0500720c */ /* 0x000fe20003f44070 */
[----:B------:R-:W-:Y:S02]  /*2fa0*/  VIADD R52, R0, 0x31 ;  /* 0x0000003100347836 */ /* 0x000fe40000000000 */
[----:B------:R-:W-:-:S03]  /*2fb0*/  IMAD.HI.U32 R3, R7, R8, RZ ;  /* 0x0000000807037227 */ /* 0x000fc600078e00ff */
[----:B------:R-:W-:Y:S01]  /*2fc0*/  IABS R48, R52 ;  /* 0x0000003400307213 */ /* 0x000fe20000000000 */
[----:B------:R-:W-:Y:S02]  /*2fd0*/  VIADD R51, R0, 0x30 ;  /* 0x0000003000337836 */ /* 0x000fe40000000000 */
[--C-:B------:R-:W-:Y:S01]  /*2fe0*/  @!P4 IMAD.IADD R42, R42, 0x1, -R5.reuse ;  /* 0x000000012a2ac824 */ /* 0x100fe200078e0a05 */
[----:B------:R-:W-:Y:S01]  /*2ff0*/  ISETP.GE.AND P4, PT, R47, RZ, PT ;  /* 0x000000ff2f00720c */ /* 0x000fe20003f86270 */
[----:B------:R-:W-:Y:S01]  /*3000*/  @!P5 IMAD.IADD R44, R44, 0x1, -R5 ;  /* 0x000000012c2cd824 */ /* 0x000fe200078e0a05 */
[----:B------:R-:W-:Y:S01]  /*3010*/  IABS R46, R51 ;  /* 0x00000033002e7213 */ /* 0x000fe20000000000 */
[----:B------:R-:W-:Y:S02]  /*3020*/  IMAD.MOV R3, RZ, RZ, -R3 ;  /* 0x000000ffff037224 */ /* 0x000fe400078e0a03 */
[----:B------:R-:W-:Y:S01]  /*3030*/  @!P0 IMAD.MOV R39, RZ, RZ, -R39 ;  /* 0x000000ffff278224 */ /* 0x000fe200078e0a27 */
[C---:B------:R-:W-:Y:S01]  /*3040*/  ISETP.GT.U32.AND P0, PT, R5.reuse, R42, PT ;  /* 0x0000002a0500720c */ /* 0x040fe20003f04070 */
[C---:B------:R-:W-:Y:S01]  /*3050*/  IMAD R45, R5.reuse, R3, R8 ;  /* 0x00000003052d7224 */ /* 0x040fe200078e0208 */
[----:B------:R-:W-:Y:S01]  /*3060*/  ISETP.GT.U32.AND P5, PT, R5, R44, PT ;  /* 0x0000002c0500720c */ /* 0x000fe20003fa4070 */
[----:B------:R-:W-:-:S04]  /*3070*/  IMAD.HI.U32 R3, R7, R48, RZ ;  /* 0x0000003007037227 */ /* 0x000fc800078e00ff */
[----:B------:R-:W-:-:S04]  /*3080*/  IMAD.HI.U32 R6, R7, R46, RZ ;  /* 0x0000002e07067227 */ /* 0x000fc800078e00ff */
[----:B------:R-:W-:Y:S01]  /*3090*/  @!P2 IMAD.IADD R43, R43, 0x1, -R5 ;  /* 0x000000012b2ba824 */ /* 0x000fe200078e0a05 */
[----:B------:R-:W-:Y:S01]  /*30a0*/  ISETP.GE.AND P2, PT, R49, RZ, PT ;  /* 0x000000ff3100720c */ /* 0x000fe20003f46270 */
[----:B------:R-:W-:Y:S02]  /*30b0*/  IMAD.MOV R3, RZ, RZ, -R3 ;  /* 0x000000ffff037224 */ /* 0x000fe400078e0a03 */
[----:B------:R-:W-:Y:S02]  /*30c0*/  IMAD.MOV R6, RZ, RZ, -R6 ;  /* 0x000000ffff067224 */ /* 0x000fe400078e0a06 */
[----:B------:R-:W-:Y:S01]  /*30d0*/  @!P3 IMAD.MOV R40, RZ, RZ, -R40 ;  /* 0x000000ffff28b224 */ /* 0x000fe200078e0a28 */
[C---:B------:R-:W-:Y:S01]  /*30e0*/  ISETP.GT.U32.AND P3, PT, R5.reuse, R43, PT ;  /* 0x0000002b0500720c */ /* 0x040fe20003f64070 */
[C---:B------:R-:W-:Y:S02]  /*30f0*/  IMAD R47, R5.reuse, R3, R48 ;  /* 0x00000003052f7224 */ /* 0x040fe400078e0230 */
[----:B------:R-:W-:-:S02]  /*3100*/  IMAD R46, R5, R6, R46 ;  /* 0x00000006052e7224 */ /* 0x000fc400078e022e */
[--C-:B------:R-:W-:Y:S01]  /*3110*/  @!P0 IMAD.IADD R42, R42, 0x1, -R5.reuse ;  /* 0x000000012a2a8824 */ /* 0x100fe200078e0a05 */
[C---:B------:R-:W-:Y:S01]  /*3120*/  ISETP.GT.U32.AND P0, PT, R5.reuse, R45, PT ;  /* 0x0000002d0500720c */ /* 0x040fe20003f04070 */
[--C-:B------:R-:W-:Y:S01]  /*3130*/  @!P5 IMAD.IADD R44, R44, 0x1, -R5.reuse ;  /* 0x000000012c2cd824 */ /* 0x100fe200078e0a05 */
[C---:B------:R-:W-:Y:S01]  /*3140*/  ISETP.GT.U32.AND P5, PT, R5.reuse, R47, PT ;  /* 0x0000002f0500720c */ /* 0x040fe20003fa4070 */
[----:B------:R-:W-:Y:S01]  /*3150*/  @!P6 IMAD.MOV R42, RZ, RZ, -R42 ;  /* 0x000000ffff2ae224 */ /* 0x000fe200078e0a2a */
[----:B------:R-:W-:Y:S01]  /*3160*/  ISETP.GT.U32.AND P6, PT, R5, R46, PT ;  /* 0x0000002e0500720c */ /* 0x000fe20003fc4070 */
[C---:B------:R-:W-:Y:S02]  /*3170*/  VIADD R53, R0.reuse, 0x32 ;  /* 0x0000003200357836 */ /* 0x040fe40000000000 */
[----:B------:R-:W-:Y:S01]  /*3180*/  @!P3 IMAD.IADD R43, R43, 0x1, -R5 ;  /* 0x000000012b2bb824 */ /* 0x000fe200078e0a05 */
[----:B------:R-:W-:Y:S01]  /*3190*/  ISETP.GE.AND P3, PT, R51, RZ, PT ;  /* 0x000000ff3300720c */ /* 0x000fe20003f66270 */
[----:B------:R-:W-:Y:S01]  /*31a0*/  VIADD R51, R0, 0x33 ;  /* 0x0000003300337836 */ /* 0x000fe20000000000 */
[----:B------:R-:W-:Y:S01]  /*31b0*/  IABS R48, R53 ;  /* 0x0000003500307213 */ /* 0x000fe20000000000 */
[----:B------:R-:W-:-:S02]  /*31c0*/  @!P4 IMAD.MOV R43, RZ, RZ, -R43 ;  /* 0x000000ffff2bc224 */ /* 0x000fc400078e0a2b */
[--C-:B------:R-:W-:Y:S01]  /*31d0*/  @!P0 IMAD.IADD R45, R45, 0x1, -R5.reuse ;  /* 0x000000012d2d8824 */ /* 0x100fe200078e0a05 */
[----:B------:R-:W-:Y:S01]  /*31e0*/  IABS R8, R51 ;  /* 0x0000003300087213 */ /* 0x000fe20000000000 */
[----:B------:R-:W-:Y:S01]  /*31f0*/  @!P5 IMAD.IADD R47, R47, 0x1, -R5 ;  /* 0x000000012f2fd824 */ /* 0x000fe200078e0a05 */
[----:B------:R-:W-:Y:S01]  /*3200*/  ISETP.GE.AND P0, PT, R52, RZ, PT ;  /* 0x000000ff3400720c */ /* 0x000fe20003f06270 */
[----:B------:R-:W-:-:S03]  /*3210*/  IMAD.HI.U32 R3, R7, R48, RZ ;  /* 0x0000003007037227 */ /* 0x000fc600078e00ff */
[C---:B------:R-:W-:Y:S01]  /*3220*/  ISETP.GT.U32.AND P4, PT, R5.reuse, R47, PT ;  /* 0x0000002f0500720c */ /* 0x040fe20003f84070 */
[----:B------:R-:W-:Y:S01]  /*3230*/  @!P6 IMAD.IADD R46, R46, 0x1, -R5 ;  /* 0x000000012e2ee824 */ /* 0x000fe200078e0a05 */
[----:B------:R-:W-:Y:S01]  /*3240*/  ISETP.GT.U32.AND P6, PT, R5, R45, PT ;  /* 0x0000002d0500720c */ /* 0x000fe20003fc4070 */
[----:B------:R-:W-:Y:S02]  /*3250*/  IMAD.MOV R6, RZ, RZ, -R3 ;  /* 0x000000ffff067224 */ /* 0x000fe400078e0a03 */
[----:B------:R-:W-:Y:S01]  /*3260*/  IMAD.HI.U32 R3, R7, R8, RZ ;  /* 0x0000000807037227 */ /* 0x000fe200078e00ff */
[----:B------:R-:W-:-:S03]  /*3270*/  ISETP.GT.U32.AND P5, PT, R5, R46, PT ;  /* 0x0000002e0500720c */ /* 0x000fc60003fa4070 */
[----:B------:R-:W-:Y:S02]  /*3280*/  IMAD.MOV R3, RZ, RZ, -R3 ;  /* 0x000000ffff037224 */ /* 0x000fe400078e0a03 */
[----:B------:R-:W-:Y:S02]  /*3290*/  VIADD R54, R0, 0x34 ;  /* 0x0000003400367836 */ /* 0x000fe40000000000 */
[C---:B------:R-:W-:Y:S02]  /*32a0*/  IMAD R48, R5.reuse, R6, R48 ;  /* 0x0000000605307224 */ /* 0x040fe400078e0230 */
[----:B------:R-:W-:Y:S02]  /*32b0*/  IMAD R49, R5, R3, R8 ;  /* 0x0000000305317224 */ /* 0x000fe400078e0208 */
[----:B------:R-:W-:Y:S01]  /*32c0*/  @!P1 IMAD.MOV R41, RZ, RZ, -R41 ;  /* 0x000000ffff299224 */ /* 0x000fe200078e0a29 */
[----:B------:R-:W-:Y:S01]  /*32d0*/  ISETP.GE.AND P1, PT, R50, RZ, PT ;  /* 0x000000ff3200720c */ /* 0x000fe20003f26270 */
[--C-:B------:R-:W-:Y:S01]  /*32e0*/  @!P6 IMAD.IADD R45, R45, 0x1, -R5.reuse ;  /* 0x000000012d2de824 */ /* 0x100fe200078e0a05 */
[----:B------:R-:W-:Y:S01]  /*32f0*/  IABS R50, R54 ;  /* 0x0000003600327213 */ /* 0x000fe20000000000 */
[----:B------:R-:W-:Y:S01]  /*3300*/  VIADD R55, R0, 0x35 ;  /* 0x0000003500377836 */ /* 0x000fe20000000000 */
[----:B------:R-:W-:Y:S01]  /*3310*/  ISETP.GT.U32.AND P6, PT, R5, R48, PT ;  /* 0x000000300500720c */ /* 0x000fe20003fc4070 */
[----:B------:R-:W-:Y:S01]  /*3320*/  @!P4 IMAD.IADD R47, R47, 0x1, -R5 ;  /* 0x000000012f2fc824 */ /* 0x000fe200078e0a05 */
[----:B------:R-:W-:Y:S01]  /*3330*/  ISETP.GT.U32.AND P4, PT, R5, R49, PT ;  /* 0x000000310500720c */ /* 0x000fe20003f84070 */
[----:B------:R-:W-:Y:S01]  /*3340*/  IMAD.HI.U32 R3, R7, R50, RZ ;  /* 0x0000003207037227 */ /* 0x000fe200078e00ff */
[----:B------:R-:W-:-:S03]  /*3350*/  IABS R52, R55 ;  /* 0x0000003700347213 */ /* 0x000fc60000000000 */
[----:B------:R-:W-:Y:S01]  /*3360*/  @!P5 IMAD.IADD R46, R46, 0x1, -R5 ;  /* 0x000000012e2ed824 */ /* 0x000fe200078e0a05 */
[----:B------:R-:W-:Y:S01]  /*3370*/  ISETP.GE.AND P5, PT, R53, RZ, PT ;  /* 0x000000ff3500720c */ /* 0x000fe20003fa6270 */
[----:B------:R-:W-:Y:S02]  /*3380*/  VIADD R53, R0, 0x36 ;  /* 0x0000003600357836 */ /* 0x000fe40000000000 */
[----:B------:R-:W-:Y:S02]  /*3390*/  IMAD.MOV R3, RZ, RZ, -R3 ;  /* 0x000000ffff037224 */ /* 0x000fe400078e0a03 */
[----:B------:R-:W-:-:S04]  /*33a0*/  IMAD.HI.U32 R6, R7, R52, RZ ;  /* 0x0000003407067227 */ /* 0x000fc800078e00ff */
[--C-:B------:R-:W-:Y:S01]  /*33b0*/  @!P6 IMAD.IADD R48, R48, 0x1, -R5.reuse ;  /* 0x000000013030e824 */ /* 0x100fe200078e0a05 */
[----:B------:R-:W-:Y:S01]  /*33c0*/  ISETP.GE.AND P6, PT, R51, RZ, PT ;  /* 0x000000ff3300720c */ /* 0x000fe20003fc6270 */
[----:B------:R-:W-:Y:S01]  /*33d0*/  IMAD R50, R5, R3, R50 ;  /* 0x0000000305327224 */ /* 0x000fe200078e0232 */
[----:B------:R-:W-:Y:S01]  /*33e0*/  IABS R3, R53 ;  /* 0x0000003500037213 */ /* 0x000fe20000000000 */
[----:B------:R-:W-:Y:S02]  /*33f0*/  IMAD.MOV R6, RZ, RZ, -R6 ;  /* 0x000000ffff067224 */ /* 0x000fe400078e0a06 */
[----:B------:R-:W-:Y:S01]  /*3400*/  @!P4 IMAD.IADD R49, R49, 0x1, -R5 ;  /* 0x000000013131c824 */ /* 0x000fe200078e0a05 */
[C---:B------:R-:W-:Y:S01]  /*3410*/  ISETP.GT.U32.AND P4, PT, R5.reuse, R48, PT ;  /* 0x000000300500720c */ /* 0x040fe20003f84070 */
[----:B------:R-:W-:Y:S02]  /*3420*/  VIADD R56, R0, 0x37 ;  /* 0x0000003700387836 */ /* 0x000fe40000000000 */
[----:B------:R-:W-:-:S02]  /*3430*/  IMAD R51, R5, R6, R52 ;  /* 0x0000000605337224 */ /* 0x000fc400078e0234 */
[----:B------:R-:W-:Y:S01]  /*3440*/  IMAD.MOV.U32 R52, RZ, RZ, R3 ;  /* 0x000000ffff347224 */ /* 0x000fe200078e0003 */
[----:B------:R-:W-:Y:S01]  /*3450*/  IABS R8, R56 ;  /* 0x0000003800087213 */ /* 0x000fe20000000000 */
[----:B------:R-:W-:Y:S01]  /*3460*/  @!P2 IMAD.MOV R44, RZ, RZ, -R44 ;  /* 0x000000ffff2ca224 */ /* 0x000fe200078e0a2c */
[----:B------:R-:W-:Y:S01]  /*3470*/  ISETP.GT.U32.AND P2, PT, R5, R49, PT ;  /* 0x000000310500720c */ /* 0x000fe20003f44070 */
[----:B------:R-:W-:-:S04]  /*3480*/  IMAD.HI.U32 R3, R7, R52, RZ ;  /* 0x0000003407037227 */ /* 0x000fc800078e00ff */
[----:B------:R-:W-:Y:S01]  /*3490*/  @!P3 IMAD.MOV R46, RZ, RZ, -R46 ;  /* 0x000000ffff2eb224 */ /* 0x000fe200078e0a2e */
[----:B------:R-:W-:Y:S01]  /*34a0*/  ISETP.GT.U32.AND P3, PT, R5, R51, PT ;  /* 0x000000330500720c */ /* 0x000fe20003f64070 */
[----:B------:R-:W-:-:S04]  /*34b0*/  IMAD.HI.U32 R6, R7, R8, RZ ;  /* 0x0000000807067227 */ /* 0x000fc800078e00ff */
[----:B------:R-:W-:Y:S02]  /*34c0*/  IMAD.MOV R3, RZ, RZ, -R3 ;  /* 0x000000ffff037224 */ /* 0x000fe400078e0a03 */
[----:B------:R-:W-:Y:S01]  /*34d0*/  @!P1 IMAD.MOV R45, RZ, RZ, -R45 ;  /* 0x000000ffff2d9224 */ /* 0x000fe200078e0a2d */
[----:B------:R-:W-:Y:S01]  /*34e0*/  ISETP.GT.U32.AND P1, PT, R5, R50, PT ;  /* 0x000000320500720c */ /* 0x000fe20003f24070 */
[--C-:B------:R-:W-:Y:S01]  /*34f0*/  @!P4 IMAD.IADD R48, R48, 0x1, -R5.reuse ;  /* 0x000000013030c824 */ /* 0x100fe200078e0a05 */
[----:B------:R-:W-:Y:S01]  /*3500*/  ISETP.GE.AND P4, PT, R55, RZ, PT ;  /* 0x000000ff3700720c */ /* 0x000fe20003f86270 */
[----:B------:R-:W-:Y:S02]  /*3510*/  IMAD.MOV R6, RZ, RZ, -R6 ;  /* 0x000000ffff067224 */ /* 0x000fe400078e0a06 */
[----:B------:R-:W-:Y:S02]  /*3520*/  IMAD R52, R5, R3, R52 ;  /* 0x0000000305347224 */ /* 0x000fe400078e0234 */
[----:B------:R-:W-:Y:S01]  /*3530*/  @!P2 IMAD.IADD R49, R49, 0x1, -R5 ;  /* 0x000000013131a824 */ /* 0x000fe200078e0a05 */
[----:B------:R-:W-:Y:S01]  /*3540*/  ISETP.GE.AND P2, PT, R53, RZ, PT ;  /* 0x000000ff3500720c */ /* 0x000fe20003f46270 */
[----:B------:R-:W-:-:S02]  /*3550*/  IMAD R53, R5, R6, R8 ;  /* 0x0000000605357224 */ /* 0x000fc400078e0208 */
[----:B------:R-:W-:Y:S01]  /*3560*/  @!P5 IMAD.MOV R48, RZ, RZ, -R48 ;  /* 0x000000ffff30d224 */ /* 0x000fe200078e0a30 */
[----:B------:R-:W-:Y:S01]  /*3570*/  ISETP.GT.U32.AND P5, PT, R5, R52, PT ;  /* 0x000000340500720c */ /* 0x000fe20003fa4070 */
[----:B------:R-:W-:Y:S02]  /*3580*/  @!P3 IMAD.IADD R51, R51, 0x1, -R5 ;  /* 0x000000013333b824 */ /* 0x000fe400078e0a05 */
[----:B------:R-:W-:Y:S01]  /*3590*/  @!P6 IMAD.MOV R49, RZ, RZ, -R49 ;  /* 0x000000ffff31e224 */ /* 0x000fe200078e0a31 */
[C---:B------:R-:W-:Y:S01]  /*35a0*/  ISETP.GT.U32.AND P6, PT, R5.reuse, R53, PT ;  /* 0x000000350500720c */ /* 0x040fe20003fc4070 */
[----:B------:R-:W-:Y:S01]  /*35b0*/  @!P1 IMAD.IADD R50, R50, 0x1, -R5 ;  /* 0x0000000132329824 */ /* 0x000fe200078e0a05 */
[C---:B------:R-:W-:Y:S01]  /*35c0*/  ISETP.GT.U32.AND P3, PT, R5.reuse, R51, PT ;  /* 0x000000330500720c */ /* 0x040fe20003f64070 */
[C---:B------:R-:W-:Y:S02]  /*35d0*/  VIADD R6, R0.reuse, 0x38 ;  /* 0x0000003800067836 */ /* 0x040fe40000000000 */
[----:B------:R-:W-:Y:S01]  /*35e0*/  @!P0 IMAD.MOV R47, RZ, RZ, -R47 ;  /* 0x000000ffff2f8224 */ /* 0x000fe200078e0a2f */
[----:B------:R-:W-:Y:S01]  /*35f0*/  ISETP.GT.U32.AND P1, PT, R5, R50, PT ;  /* 0x000000320500720c */ /* 0x000fe20003f24070 */
[----:B------:R-:W-:Y:S01]  /*3600*/  VIADD R55, R0, 0x39 ;  /* 0x0000003900377836 */ /* 0x000fe20000000000 */
[----:B------:R-:W-:Y:S01]  /*3610*/  ISETP.GE.AND P0, PT, R54, RZ, PT ;  /* 0x000000ff3600720c */ /* 0x000fe20003f06270 */
[--C-:B------:R-:W-:Y:S01]  /*3620*/  @!P5 IMAD.IADD R52, R52, 0x1, -R5.reuse ;  /* 0x000000013434d824 */ /* 0x100fe200078e0a05 */
[----:B------:R-:W-:Y:S01]  /*3630*/  IABS R54, R6 ;  /* 0x0000000600367213 */ /* 0x000fe20000000000 */
[----:B------:R-:W-:Y:S01]  /*3640*/  VIADD R57, R0, 0x3a ;  /* 0x0000003a00397836 */ /* 0x000fe20000000000 */
[----:B------:R-:W-:Y:S01]  /*3650*/  IABS R8, R55 ;  /* 0x0000003700087213 */ /* 0x000fe20000000000 */
[----:B------:R-:W-:Y:S01]  /*3660*/  @!P6 IMAD.IADD R53, R53, 0x1, -R5 ;  /* 0x000000013535e824 */ /* 0x000fe200078e0a05 */
[----:B------:R-:W-:Y:S01]  /*3670*/  ISETP.GT.U32.AND P5, PT, R5, R52, PT ;  /* 0x000000340500720c */ /* 0x000fe20003fa4070 */
[----:B------:R-:W-:-:S03]  /*3680*/  IMAD.HI.U32 R3, R7, R54, RZ ;  /* 0x0000003607037227 */ /* 0x000fc600078e00ff */
[----:B------:R-:W-:Y:S01]  /*3690*/  ISETP.GT.U32.AND P6, PT, R5, R53, PT ;  /* 0x000000350500720c */ /* 0x000fe20003fc4070 */
[----:B------:R-:W-:Y:S01]  /*36a0*/  @!P3 IMAD.IADD R51, R51, 0x1, -R5 ;  /* 0x000000013333b824 */ /* 0x000fe200078e0a05 */
[----:B------:R-:W-:Y:S01]  /*36b0*/  ISETP.GE.AND P3, PT, R6, RZ, PT ;  /* 0x000000ff0600720c */ /* 0x000fe20003f66270 */
[----:B------:R-:W-:-:S04]  /*36c0*/  IMAD.HI.U32 R6, R7, R8, RZ ;  /* 0x0000000807067227 */ /* 0x000fc800078e00ff */
[----:B------:R-:W-:Y:S02]  /*36d0*/  IMAD.MOV R3, RZ, RZ, -R3 ;  /* 0x000000ffff037224 */ /* 0x000fe400078e0a03 */
[----:B------:R-:W-:Y:S01]  /*36e0*/  @!P1 IMAD.IADD R50, R50, 0x1, -R5 ;  /* 0x0000000132329824 */ /* 0x000fe200078e0a05 */
[----:B------:R-:W-:Y:S01]  /*36f0*/  ISETP.GE.AND P1, PT, R56, RZ, PT ;  /* 0x000000ff3800720c */ /* 0x000fe20003f26270 */
[----:B------:R-:W-:Y:S01]  /*3700*/  IMAD.MOV R6, RZ, RZ, -R6 ;  /* 0x000000ffff067224 */ /* 0x000fe200078e0a06 */
[----:B------:R-:W-:Y:S01]  /*3710*/  IABS R56, R57 ;  /* 0x0000003900387213 */ /* 0x000fe20000000000 */
[----:B------:R-:W-:Y:S02]  /*3720*/  IMAD R54, R5, R3, R54 ;  /* 0x0000000305367224 */ /* 0x000fe400078e0236 */
[----:B------:R-:W-:Y:S01]  /*3730*/  @!P0 IMAD.MOV R50, RZ, RZ, -R50 ;  /* 0x000000ffff328224 */ /* 0x000fe200078e0a32 */
[----:B------:R-:W-:Y:S01]  /*3740*/  ISETP.GE.AND P0, PT, R55, RZ, PT ;  /* 0x000000ff3700720c */ /* 0x000fe20003f06270 */
[----:B------:R-:W-:-:S02]  /*3750*/  IMAD R55, R5, R6, R8 ;  /* 0x0000000605377224 */ /* 0x000fc400078e0208 */
[--C-:B------:R-:W-:Y:S01]  /*3760*/  @!P5 IMAD.IADD R52, R52, 0x1, -R5.reuse ;  /* 0x000000013434d824 */ /* 0x100fe200078e0a05 */
[----:B------:R-:W-:Y:S01]  /*3770*/  ISETP.GT.U32.AND P5, PT, R5, R54, PT ;  /* 0x000000360500720c */ /* 0x000fe20003fa4070 */
[----:B------:R-:W-:Y:S01]  /*3780*/  @!P6 IMAD.IADD R53, R53, 0x1, -R5 ;  /* 0x000000013535e824 */ /* 0x000fe200078e0a05 */
[----:B------:R-:W-:Y:S01]  /*3790*/  ISETP.GT.U32.AND P6, PT, R5, R55, PT ;  /* 0x000000370500720c */ /* 0x000fe20003fc4070 */
[----:B------:R-:W-:Y:S02]  /*37a0*/  VIADD R61, R0, 0x3b ;  /* 0x0000003b003d7836 */ /* 0x000fe40000000000 */
[----:B------:R-:W-:-:S03]  /*37b0*/  IMAD.HI.U32 R3, R7, R56, RZ ;  /* 0x0000003807037227 */ /* 0x000fc600078e00ff */
[----:B------:R-:W-:Y:S01]  /*37c0*/  IABS R8, R61 ;  /* 0x0000003d00087213 */ /* 0x000fe20000000000 */
[----:B------:R-:W-:Y:S02]  /*37d0*/  IMAD.MOV R3, RZ, RZ, -R3 ;  /* 0x000000ffff037224 */ /* 0x000fe400078e0a03 */
[----:B------:R-:W-:Y:S02]  /*37e0*/  VIADD R63, R0, 0x3d ;  /* 0x0000003d003f7836 */ /* 0x000fe40000000000 */
[--C-:B------:R-:W-:Y:S02]  /*37f0*/  @!P5 IMAD.IADD R54, R54, 0x1, -R5.reuse ;  /* 0x000000013636d824 */ /* 0x100fe400078e0a05 */
[----:B------:R-:W-:Y:S01]  /*3800*/  IMAD R56, R5, R3, R56 ;  /* 0x0000000305387224 */ /* 0x000fe200078e0238 */
[----:B------:R-:W-:Y:S01]  /*3810*/  IABS R59, R63 ;  /* 0x0000003f003b7213 */ /* 0x000fe20000000000 */
[----:B------:R-:W-:Y:S01]  /*3820*/  @!P6 IMAD.IADD R55, R55, 0x1, -R5 ;  /* 0x000000013737e824 */ /* 0x000fe200078e0a05 */
[----:B------:R-:W-:Y:S01]  /*3830*/  ISETP.GT.U32.AND P6, PT, R5, R54, PT ;  /* 0x000000360500720c */ /* 0x000fe20003fc4070 */
[----:B------:R-:W-:Y:S01]  /*3840*/  IMAD.HI.U32 R3, R7, R8, RZ ;  /* 0x0000000807037227 */ /* 0x000fe200078e00ff */
[----:B------:R-:W-:-:S03]  /*3850*/  ISETP.GT.U32.AND P5, PT, R5, R56, PT ;  /* 0x000000380500720c */ /* 0x000fc60003fa4070 */
[----:B------:R-:W-:Y:S02]  /*3860*/  IMAD.MOV R3, RZ, RZ, -R3 ;  /* 0x000000ffff037224 */ /* 0x000fe400078e0a03 */
[----:B------:R-:W-:Y:S01]  /*3870*/  @!P4 IMAD.MOV R51, RZ, RZ, -R51 ;  /* 0x000000ffff33c224 */ /* 0x000fe200078e0a33 */
[----:B------:R-:W-:Y:S01]  /*3880*/  ISETP.GE.AND P4, PT, R57, RZ, PT ;  /* 0x000000ff3900720c */ /* 0x000fe20003f86270 */
[C---:B------:R-:W-:Y:S02]  /*3890*/  IMAD R57, R5.reuse, R3, R8 ;  /* 0x0000000305397224 */ /* 0x040fe400078e0208 */
[----:B------:R-:W-:Y:S02]  /*38a0*/  IMAD.MOV.U32 R8, RZ, RZ, R59 ;  /* 0x000000ffff087224 */ /* 0x000fe400078e003b */
[----:B------:R-:W-:Y:S01]  /*38b0*/  @!P6 IMAD.IADD R54, R54, 0x1, -R5 ;  /* 0x000000013636e824 */ /* 0x000fe200078e0a05 */
[----:B------:R-:W-:Y:S01]  /*38c0*/  ISETP.GT.U32.AND P6, PT, R5, R57, PT ;  /* 0x000000390500720c */ /* 0x000fe20003fc4070 */
[----:B------:R-:W-:-:S02]  /*38d0*/  VIADD R62, R0, 0x3c ;  /* 0x0000003c003e7836 */ /* 0x000fc40000000000 */
[----:B------:R-:W-:-:S03]  /*38e0*/  IMAD.HI.U32 R3, R7, R8, RZ ;  /* 0x0000000807037227 */ /* 0x000fc600078e00ff */
[----:B------:R-:W-:Y:S01]  /*38f0*/  IABS R58, R62 ;  /* 0x0000003e003a7213 */ /* 0x000fe20000000000 */
[----:B------:R-:W-:Y:S02]  /*3900*/  @!P5 IMAD.IADD R56, R56, 0x1, -R5 ;  /* 0x000000013838d824 */ /* 0x000fe400078e0a05 */
[----:B------:R-:W-:Y:S02]  /*3910*/  IMAD.MOV R3, RZ, RZ, -R3 ;  /* 0x000000ffff037224 */ /* 0x000fe400078e0a03 */
[----:B------:R-:W-:Y:S01]  /*3920*/  VIADD R65, R0, 0x3e ;  /* 0x0000003e00417836 */ /* 0x000fe20000000000 */
[C---:B------:R-:W-:Y:S01]  /*3930*/  ISETP.GT.U32.AND P5, PT, R5.reuse, R56, PT ;  /* 0x000000380500720c */ /* 0x040fe20003fa4070 */
[----:B------:R-:W-:Y:S01]  /*3940*/  @!P2 IMAD.MOV R52, RZ, RZ, -R52 ;  /* 0x000000ffff34a224 */ /* 0x000fe200078e0a34 */
[C---:B------:R-:W-:Y:S01]  /*3950*/  ISETP.GT.U32.AND P2, PT, R5.reuse, R55, PT ;  /* 0x000000370500720c */ /* 0x040fe20003f44070 */
[----:B------:R-:W-:Y:S01]  /*3960*/  IMAD R59, R5, R3, R8 ;  /* 0x00000003053b7224 */ /* 0x000fe200078e0208 */
[----:B------:R-:W-:Y:S01]  /*3970*/  IABS R60, R65 ;  /* 0x00000041003c7213 */ /* 0x000fe20000000000 */
[----:B------:R-:W-:-:S04]  /*3980*/  IMAD.HI.U32 R6, R7, R58, RZ ;  /* 0x0000003a07067227 */ /* 0x000fc800078e00ff */
[--C-:B------:R-:W-:Y:S01]  /*3990*/  @!P6 IMAD.IADD R57, R57, 0x1, -R5.reuse ;  /* 0x000000013939e824 */ /* 0x100fe200078e0a05 */
[----:B------:R-:W-:Y:S01]  /*39a0*/  ISETP.GT.U32.AND P6, PT, R5, R59, PT ;  /* 0x0000003b0500720c */ /* 0x000fe20003fc4070 */
[----:B------:R-:W-:Y:S02]  /*39b0*/  IMAD.MOV R6, RZ, RZ, -R6 ;  /* 0x000000ffff067224 */ /* 0x000fe400078e0a06 */
[----:B------:R-:W-:Y:S01]  /*39c0*/  @!P5 IMAD.IADD R56, R56, 0x1, -R5 ;  /* 0x000000013838d824 */ /* 0x000fe200078e0a05 */
[----:B------:R-:W-:Y:S01]  /*39d0*/  ISETP.GE.AND P5, PT, R63, RZ, PT ;  /* 0x000000ff3f00720c */ /* 0x000fe20003fa6270 */
[----:B------:R-:W-:Y:S02]  /*39e0*/  IMAD R58, R5, R6, R58 ;  /* 0x00000006053a7224 */ /* 0x000fe400078e023a */
[----:B------:R-:W-:-:S04]  /*39f0*/  IMAD.HI.U32 R6, R7, R60, RZ ;  /* 0x0000003c07067227 */ /* 0x000fc800078e00ff */
[----:B------:R-:W-:Y:S02]  /*3a00*/  IMAD.MOV R6, RZ, RZ, -R6 ;  /* 0x000000ffff067224 */ /* 0x000fe400078e0a06 */
[----:B------:R-:W-:Y:S01]  /*3a10*/  @!P2 IMAD.IADD R55, R55, 0x1, -R5 ;  /* 0x000000013737a824 */ /* 0x000fe200078e0a05 */
[----:B------:R-:W-:Y:S01]  /*3a20*/  ISETP.GE.AND P2, PT, R62, RZ, PT ;  /* 0x000000ff3e00720c */ /* 0x000fe20003f46270 */
[----:B------:R-:W-:Y:S02]  /*3a30*/  VIADD R63, R0, 0x3f ;  /* 0x0000003f003f7836 */ /* 0x000fe40000000000 */
[----:B------:R-:W-:Y:S02]  /*3a40*/  IMAD R60, R5, R6, R60 ;  /* 0x00000006053c7224 */ /* 0x000fe400078e023c */
[----:B------:R-:W-:Y:S01]  /*3a50*/  @!P0 IMAD.MOV R55, RZ, RZ, -R55 ;  /* 0x000000ffff378224 */ /* 0x000fe200078e0a37 */
[----:B------:R-:W-:Y:S01]  /*3a60*/  IABS R6, R63 ;  /* 0x0000003f00067213 */ /* 0x000fe20000000000 */
[----:B------:R-:W-:Y:S01]  /*3a70*/  @!P6 IMAD.IADD R59, R59, 0x1, -R5 ;  /* 0x000000013b3be824 */ /* 0x000fe200078e0a05 */
[C---:B------:R-:W-:Y:S01]  /*3a80*/  ISETP.GT.U32.AND P0, PT, R5.reuse, R57, PT ;  /* 0x000000390500720c */ /* 0x040fe20003f04070 */
[----:B------:R-:W-:Y:S01]  /*3a90*/  @!P3 IMAD.MOV R54, RZ, RZ, -R54 ;  /* 0x000000ffff36b224 */ /* 0x000fe200078e0a36 */
[----:B------:R-:W-:Y:S01]  /*3aa0*/  ISETP.GT.U32.AND P3, PT, R5, R58, PT ;  /* 0x0000003a0500720c */ /* 0x000fe20003f64070 */
[----:B------:R-:W-:Y:S01]  /*3ab0*/  IMAD.HI.U32 R3, R7, R6, RZ ;  /* 0x0000000607037227 */ /* 0x000fe200078e00ff */
[----:B------:R-:W-:-:S03]  /*3ac0*/  ISETP.GT.U32.AND P6, PT, R5, R59, PT ;  /* 0x0000003b0500720c */ /* 0x000fc60003fc4070 */
[----:B------:R-:W-:Y:S02]  /*3ad0*/  IMAD.MOV R3, RZ, RZ, -R3 ;  /* 0x000000ffff037224 */ /* 0x000fe400078e0a03 */
[----:B------:R-:W-:Y:S01]  /*3ae0*/  @!P1 IMAD.MOV R53, RZ, RZ, -R53 ;  /* 0x000000ffff359224 */ /* 0x000fe200078e0a35 */
[----:B------:R-:W-:Y:S01]  /*3af0*/  ISETP.GE.AND P1, PT, R61, RZ, PT ;  /* 0x000000ff3d00720c */ /* 0x000fe20003f26270 */
[----:B------:R-:W-:Y:S02]  /*3b00*/  IMAD R61, R5, R3, R6 ;  /* 0x00000003053d7224 */ /* 0x000fe400078e0206 */
[--C-:B------:R-:W-:Y:S01]  /*3b10*/  @!P0 IMAD.IADD R57, R57, 0x1, -R5.reuse ;  /* 0x0000000139398824 */ /* 0x100fe200078e0a05 */
[----:B------:R-:W-:Y:S01]  /*3b20*/  ISETP.GT.U32.AND P0, PT, R5, R60, PT ;  /* 0x0000003c0500720c */ /* 0x000fe20003f04070 */
[----:B------:R-:W-:Y:S02]  /*3b30*/  VIADD R68, R0, 0x41 ;  /* 0x0000004100447836 */ /* 0x000fe40000000000 */
[--C-:B------:R-:W-:Y:S01]  /*3b40*/  @!P6 IMAD.IADD R59, R59, 0x1, -R5.reuse ;  /* 0x000000013b3be824 */ /* 0x100fe200078e0a05 */
[----:B------:R-:W-:Y:S01]  /*3b50*/  ISETP.GT.U32.AND P6, PT, R5, R61, PT ;  /* 0x0000003d0500720c */ /* 0x000fe20003fc4070 */
[----:B------:R-:W-:Y:S01]  /*3b60*/  @!P3 IMAD.IADD R58, R58, 0x1, -R5 ;  /* 0x000000013a3ab824 */ /* 0x000fe200078e0a05 */
[----:B------:R-:W-:Y:S01]  /*3b70*/  IABS R64, R68 ;  /* 0x0000004400407213 */ /* 0x000fe20000000000 */
[----:B------:R-:W-:-:S02]  /*3b80*/  VIADD R69, R0, 0x42 ;  /* 0x0000004200457836 */ /* 0x000fc40000000000 */
[----:B------:R-:W-:Y:S01]  /*3b90*/  VIADD R67, R0, 0x40 ;  /* 0x0000004000437836 */ /* 0x000fe20000000000 */
[----:B------:R-:W-:Y:S01]  /*3ba0*/  ISETP.GT.U32.AND P3, PT, R5, R58, PT ;  /* 0x0000003a0500720c */ /* 0x000fe20003f64070 */
[----:B------:R-:W-:Y:S01]  /*3bb0*/  IMAD.HI.U32 R6, R7, R64, RZ ;  /* 0x0000004007067227 */ /* 0x000fe200078e00ff */
[----:B------:R-:W-:Y:S02]  /*3bc0*/  IABS R66, R69 ;  /* 0x0000004500427213 */ /* 0x000fe40000000000 */
[----:B------:R-:W-:Y:S01]  /*3bd0*/  IABS R62, R67 ;  /* 0x00000043003e7213 */ /* 0x000fe20000000000 */
[--C-:B------:R-:W-:Y:S01]  /*3be0*/  @!P0 IMAD.IADD R60, R60, 0x1, -R5.reuse ;  /* 0x000000013c3c8824 */ /* 0x100fe200078e0a05 */
[----:B------:R-:W-:Y:S01]  /*3bf0*/  ISETP.GE.AND P0, PT, R63, RZ, PT ;  /* 0x000000ff3f00720c */ /* 0x000fe20003f06270 */
[----:B------:R-:W-:Y:S02]  /*3c00*/  @!P6 IMAD.IADD R61, R61, 0x1, -R5 ;  /* 0x000000013d3de824 */ /* 0x000fe400078e0a05 */
[----:B------:R-:W-:Y:S01]  /*3c10*/  IMAD.HI.U32 R8, R7, R66, RZ ;  /* 0x0000004207087227 */ /* 0x000fe200078e00ff */
[----:B------:R-:W-:-:S03]  /*3c20*/  ISETP.GT.U32.AND P6, PT, R5, R60, PT ;  /* 0x0000003c0500720c */ /* 0x000fc60003fc4070 */
[----:B------:R-:W-:-:S04]  /*3c30*/  IMAD.HI.U32 R3, R7, R62, RZ ;  /* 0x0000003e07037227 */ /* 0x000fc800078e00ff */
[----:B------:R-:W-:Y:S02]  /*3c40*/  IMAD.MOV R6, RZ, RZ, -R6 ;  /* 0x000000ffff067224 */ /* 0x000fe400078e0a06 */
[----:B------:R-:W-:Y:S02]  /*3c50*/  IMAD.MOV R8, RZ, RZ, -R8 ;  /* 0x000000ffff087224 */ /* 0x000fe400078e0a08 */
[----:B------:R-:W-:Y:S02]  /*3c60*/  IMAD.MOV R3, RZ, RZ, -R3 ;  /* 0x000000ffff037224 */ /* 0x000fe400078e0a03 */
[----:B------:R-:W-:Y:S02]  /*3c70*/  IMAD R63, R5, R6, R64 ;  /* 0x00000006053f7224 */ /* 0x000fe400078e0240 */
[----:B------:R-:W-:Y:S01]  /*3c80*/  @!P3 IMAD.IADD R58, R58, 0x1, -R5 ;  /* 0x000000013a3ab824 */ /* 0x000fe200078e0a05 */
[----:B------:R-:W-:Y:S01]  /*3c90*/  ISETP.GE.AND P3, PT, R65, RZ, PT ;  /* 0x000000ff4100720c */ /* 0x000fe20003f66270 */
[----:B------:R-:W-:-:S02]  /*3ca0*/  IMAD R64, R5, R8, R66 ;  /* 0x0000000805407224 */ /* 0x000fc400078e0242 */
[C---:B------:R-:W-:Y:S02]  /*3cb0*/  IMAD R62, R5.reuse, R3, R62 ;  /* 0x00000003053e7224 */ /* 0x040fe400078e023e */
[----:B------:R-:W-:Y:S02]  /*3cc0*/  VIADD R70, R0, 0x43 ;  /* 0x0000004300467836 */ /* 0x000fe40000000000 */
[----:B------:R-:W-:Y:S01]  /*3cd0*/  @!P2 IMAD.MOV R58, RZ, RZ, -R58 ;  /* 0x000000ffff3aa224 */ /* 0x000fe200078e0a3a */
[C---:B------:R-:W-:Y:S01]  /*3ce0*/  ISETP.GT.U32.AND P2, PT, R5.reuse, R63, PT ;  /* 0x0000003f0500720c */ /* 0x040fe20003f44070 */
[----:B------:R-:W-:Y:S01]  /*3cf0*/  @!P6 IMAD.IADD R60, R60, 0x1, -R5 ;  /* 0x000000013c3ce824 */ /* 0x000fe200078e0a05 */
[C---:B------:R-:W-:Y:S01]  /*3d00*/  ISETP.GT.U32.AND P6, PT, R5.reuse, R64, PT ;  /* 0x000000400500720c */ /* 0x040fe20003fc4070 */
[----:B------:R-:W-:Y:S01]  /*3d10*/  @!P4 IMAD.MOV R56, RZ, RZ, -R56 ;  /* 0x000000ffff38c224 */ /* 0x000fe200078e0a38 */
[----:B------:R-:W-:Y:S01]  /*3d20*/  IABS R6, R70 ;  /* 0x0000004600067213 */ /* 0x000fe20000000000 */
[----:B------:R-:W-:Y:S01]  /*3d30*/  @!P1 IMAD.MOV R57, RZ, RZ, -R57 ;  /* 0x000000ffff399224 */ /* 0x000fe200078e0a39 */
[C---:B------:R-:W-:Y:S01]  /*3d40*/  ISETP.GT.U32.AND P1, PT, R5.reuse, R61, PT ;  /* 0x0000003d0500720c */ /* 0x040fe20003f24070 */
[----:B------:R-:W-:Y:S01]  /*3d50*/  VIADD R71, R0, 0x44 ;  /* 0x0000004400477836 */ /* 0x000fe20000000000 */
[----:B------:R-:W-:Y:S01]  /*3d60*/  ISETP.GT.U32.AND P4, PT, R5, R62, PT ;  /* 0x0000003e0500720c */ /* 0x000fe20003f84070 */
[----:B------:R-:W-:-:S03]  /*3d70*/  IMAD.HI.U32 R3, R7, R6, RZ ;  /* 0x0000000607037227 */ /* 0x000fc600078e00ff */
[----:B------:R-:W-:Y:S01]  /*3d80*/  IABS R66, R71 ;  /* 0x0000004700427213 */ /* 0x000fe20000000000 */
[----:B------:R-:W-:Y:S02]  /*3d90*/  IMAD.MOV R65, RZ, RZ, -R3 ;  /* 0x000000ffff417224 */ /* 0x000fe400078e0a03 */
[--C-:B------:R-:W-:Y:S02]  /*3da0*/  @!P2 IMAD.IADD R63, R63, 0x1, -R5.reuse ;  /* 0x000000013f3fa824 */ /* 0x100fe400078e0a05 */
[--C-:B------:R-:W-:Y:S02]  /*3db0*/  @!P6 IMAD.IADD R64, R64, 0x1, -R5.reuse ;  /* 0x000000014040e824 */ /* 0x100fe400078e0a05 */
[--C-:B------:R-:W-:Y:S01]  /*3dc0*/  @!P1 IMAD.IADD R61, R61, 0x1, -R5.reuse ;  /* 0x000000013d3d9824 */ /* 0x100fe200078e0a05 */
[C---:B------:R-:W-:Y:S01]  /*3dd0*/  ISETP.GT.U32.AND P6, PT, R5.reuse, R63, PT ;  /* 0x0000003f0500720c */ /* 0x040fe20003fc4070 */
[----:B------:R-:W-:Y:S01]  /*3de0*/  @!P4 IMAD.IADD R62, R62, 0x1, -R5 ;  /* 0x000000013e3ec824 */ /* 0x000fe200078e0a05 */
[----:B------:R-:W-:Y:S01]  /*3df0*/  ISETP.GE.AND P1, PT, R68, RZ, PT ;  /* 0x000000ff4400720c */ /* 0x000fe20003f26270 */
[----:B------:R-:W-:Y:S01]  /*3e00*/  IMAD R65, R5, R65, R6 ;  /* 0x0000004105417224 */ /* 0x000fe200078e0206 */
[----:B------:R-:W-:Y:S01]  /*3e10*/  ISETP.GE.AND P4, PT, R69, RZ, PT ;  /* 0x000000ff4500720c */ /* 0x000fe20003f86270 */
[----:B------:R-:W-:Y:S01]  /*3e20*/  @!P3 IMAD.MOV R60, RZ, RZ, -R60 ;  /* 0x000000ffff3cb224 */ /* 0x000fe200078e0a3c */
[----:B------:R-:W-:Y:S01]  /*3e30*/  ISETP.GT.U32.AND P3, PT, R5, R64, PT ;  /* 0x000000400500720c */ /* 0x000fe20003f64070 */
[----:B------:R-:W-:Y:S01]  /*3e40*/  IMAD.HI.U32 R3, R7, R66, RZ ;  /* 0x0000004207037227 */ /* 0x000fe200078e00ff */
[----:B------:R-:W-:-:S03]  /*3e50*/  ISETP.GT.U32.AND P2, PT, R5, R62, PT ;  /* 0x0000003e0500720c */ /* 0x000fc60003f44070 */
[----:B------:R-:W-:Y:S01]  /*3e60*/  @!P0 IMAD.MOV R61, RZ, RZ, -R61 ;  /* 0x000000ffff3d8224 */ /* 0x000fe200078e0a3d */
[----:B------:R-:W-:Y:S01]  /*3e70*/  ISETP.GT.U32.AND P0, PT, R5, R65, PT ;  /* 0x000000410500720c */ /* 0x000fe20003f04070 */
[----:B------:R-:W-:Y:S01]  /*3e80*/  @!P5 IMAD.MOV R59, RZ, RZ, -R59 ;  /* 0x000000ffff3bd224 */ /* 0x000fe200078e0a3b */
[----:B------:R-:W-:Y:S01]  /*3e90*/  ISETP.GE.AND P5, PT, R67, RZ, PT ;  /* 0x000000ff4300720c */ /* 0x000fe20003fa6270 */
[----:B------:R-:W-:Y:S02]  /*3ea0*/  IMAD.MOV R3, RZ, RZ, -R3 ;  /* 0x000000ffff037224 */ /* 0x000fe400078e0a03 */
[----:B------:R-:W-:Y:S02]  /*3eb0*/  VIADD R67, R0, 0x45 ;  /* 0x0000004500437836 */ /* 0x000fe40000000000 */
[----:B------:R-:W-:Y:S02]  /*3ec0*/  IMAD R66, R5, R3, R66 ;  /* 0x0000000305427224 */ /* 0x000fe400078e0242 */
[--C-:B------:R-:W-:Y:S01]  /*3ed0*/  @!P6 IMAD.IADD R63, R63, 0x1, -R5.reuse ;  /* 0x000000013f3fe824 */ /* 0x100fe200078e0a05 */
[----:B------:R-:W-:Y:S01]  /*3ee0*/  IABS R8, R67 ;  /* 0x0000004300087213 */ /* 0x000fe20000000000 */
[--C-:B------:R-:W-:Y:S01]  /*3ef0*/  @!P3 IMAD.IADD R64, R64, 0x1, -R5.reuse ;  /* 0x000000014040b824 */ /* 0x100fe200078e0a05 */
[----:B------:R-:W-:Y:S01]  /*3f00*/  ISETP.GT.U32.AND P6, PT, R5, R66, PT ;  /* 0x000000420500720c */ /* 0x000fe20003fc4070 */
[--C-:B------:R-:W-:Y:S01]  /*3f10*/  @!P2 IMAD.IADD R62, R62, 0x1, -R5.reuse ;  /* 0x000000013e3ea824 */ /* 0x100fe200078e0a05 */
[----:B------:R-:W-:Y:S01]  /*3f20*/  ISETP.GE.AND P3, PT, R71, RZ, PT ;  /* 0x000000ff4700720c */ /* 0x000fe20003f66270 */
[----:B------:R-:W-:Y:S01]  /*3f30*/  VIADD R71, R0, 0x47 ;  /* 0x0000004700477836 */ /* 0x000fe20000000000 */
[----:B------:R-:W-:Y:S01]  /*3f40*/  ISETP.GE.AND P2, PT, R70, RZ, PT ;  /* 0x000000ff4600720c */ /* 0x000fe20003f46270 */
[----:B------:R-:W-:Y:S01]  /*3f50*/  @!P0 IMAD.IADD R65, R65, 0x1, -R5 ;  /* 0x0000000141418824 */ /* 0x000fe200078e0a05 */
[----:B------:R-:W-:Y:S01]  /*3f60*/  ISETP.GE.AND P0, PT, R67, RZ, PT ;  /* 0x000000ff4300720c */ /* 0x000fe20003f06270 */
[----:B------:R-:W-:Y:S01]  /*3f70*/  IMAD.HI.U32 R3, R7, R8, RZ ;  /* 0x0000000807037227 */ /* 0x000fe200078e00ff */
[----:B------:R-:W-:-:S03]  /*3f80*/  IABS R70, R71 ;  /* 0x0000004700467213 */ /* 0x000fc60000000000 */
[----:B------:R-:W-:Y:S01]  /*3f90*/  @!P5 IMAD.MOV R62, RZ, RZ, -R62 ;  /* 0x000000ffff3ed224 */ /* 0x000fe200078e0a3e */
[C---:B------:R-:W-:Y:S01]  /*3fa0*/  ISETP.GT.U32.AND P5, PT, R5.reuse, R65, PT ;  /* 0x000000410500720c */ /* 0x040fe20003fa4070 */
[----:B------:R-:W-:Y:S02]  /*3fb0*/  IMAD.MOV R3, RZ, RZ, -R3 ;  /* 0x000000ffff037224 */ /* 0x000fe400078e0a03 */
[----:B------:R-:W-:Y:S02]  /*3fc0*/  VIADD R69, R0, 0x46 ;  /* 0x0000004600457836 */ /* 0x000fe40000000000 */
[----:B------:R-:W-:Y:S02]  /*3fd0*/  IMAD R67, R5, R3, R8 ;  /* 0x0000000305437224 */ /* 0x000fe400078e0208 */
[----:B------:R-:W-:Y:S01]  /*3fe0*/  IMAD.HI.U32 R3, R7, R70, RZ ;  /* 0x0000004607037227 */ /* 0x000fe200078e00ff */
[----:B------:R-:W-:-:S03]  /*3ff0*/  IABS R68, R69 ;  /* 0x0000004500447213 */ /* 0x000fc60000000000 */
[----:B------:R-:W-:Y:S02]  /*4000*/  @!P6 IMAD.IADD R66, R66, 0x1, -R5 ;  /* 0x000000014242e824 */ /* 0x000fe400078e0a05 */
[----:B------:R-:W-:Y:S02]  /*4010*/  IMAD.MOV R3, RZ, RZ, -R3 ;  /* 0x000000ffff037224 */ /* 0x000fe400078e0a03 */
[----:B------:R-:W-:Y:S01]  /*4020*/  @!P1 IMAD.MOV R63, RZ, RZ, -R63 ;  /* 0x000000ffff3f9224 */ /* 0x000fe200078e0a3f */
[C---:B------:R-:W-:Y:S01]  /*4030*/  ISETP.GT.U32.AND P6, PT, R5.reuse, R66, PT ;  /* 0x000000420500720c */ /* 0x040fe20003fc4070 */
[----:B------:R-:W-:Y:S01]  /*4040*/  @!P4 IMAD.MOV R64, RZ, RZ, -R64 ;  /* 0x000000ffff40c224 */ /* 0x000fe200078e0a40 */
[----:B------:R-:W-:Y:S01]  /*4050*/  ISETP.GT.U32.AND P1, PT, R5, R67, PT ;  /* 0x000000430500720c */ /* 0x000fe20003f24070 */
[----:B------:R-:W-:Y:S01]  /*4060*/  @!P5 IMAD.IADD R65, R65, 0x1, -R5 ;  /* 0x000000014141d824 */ /* 0x000fe200078e0a05 */
[----:B------:R-:W-:Y:S01]  /*4070*/  ISETP.GE.AND P4, PT, R69, RZ, PT ;  /* 0x000000ff4500720c */ /* 0x000fe20003f86270 */
[----:B------:R-:W-:-:S02]  /*4080*/  IMAD R69, R5, R3, R70 ;  /* 0x0000000305457224 */ /* 0x000fc400078e0246 */
[----:B------:R-:W-:Y:S02]  /*4090*/  @!P2 IMAD.MOV R65, RZ, RZ, -R65 ;  /* 0x000000ffff41a224 */ /* 0x000fe400078e0a41 */
[----:B------:R-:W-:Y:S01]  /*40a0*/  IMAD.HI.U32 R6, R7, R68, RZ ;  /* 0x0000004407067227 */ /* 0x000fe200078e00ff */
[----:B------:R-:W-:-:S03]  /*40b0*/  ISETP.GT.U32.AND P2, PT, R5, R69, PT ;  /* 0x000000450500720c */ /* 0x000fc60003f44070 */
[----:B------:R-:W-:Y:S02]  /*40c0*/  IMAD.MOV R6, RZ, RZ, -R6 ;  /* 0x000000ffff067224 */ /* 0x000fe400078e0a06 */
[--C-:B------:R-:W-:Y:S01]  /*40d0*/  @!P6 IMAD.IADD R66, R66, 0x1, -R5.reuse ;  /* 0x000000014242e824 */ /* 0x100fe200078e0a05 */
[----:B------:R-:W-:Y:S01]  /*40e0*/  ISETP.GE.AND P6, PT, R71, RZ, PT ;  /* 0x000000ff4700720c */ /* 0x000fe20003fc6270 */
[--C-:B------:R-:W-:Y:S02]  /*40f0*/  @!P1 IMAD.IADD R67, R67, 0x1, -R5.reuse ;  /* 0x0000000143439824 */ /* 0x100fe400078e0a05 */
[C---:B------:R-:W-:Y:S02]  /*4100*/  IMAD R68, R5.reuse, R6, R68 ;  /* 0x0000000605447224 */ /* 0x040fe400078e0244 */
[C---:B------:R-:W-:Y:S01]  /*4110*/  VIADD R71, R0.reuse, 0x49 ;  /* 0x0000004900477836 */ /* 0x040fe20000000000 */
[C---:B------:R-:W-:Y:S01]  /*4120*/  ISETP.GT.U32.AND P1, PT, R5.reuse, R67, PT ;  /* 0x000000430500720c */ /* 0x040fe20003f24070 */
[C---:B------:R-:W-:Y:S01]  /*4130*/  VIADD R6, R0.reuse, 0x48 ;  /* 0x0000004800067836 */ /* 0x040fe20000000000 */
[----:B------:R-:W-:Y:S01]  /*4140*/  ISETP.GT.U32.AND P5, PT, R5, R68, PT ;  /* 0x000000440500720c */ /* 0x000fe20003fa4070 */
[----:B------:R-:W-:Y:S01]  /*4150*/  @!P2 IMAD.IADD R69, R69, 0x1, -R5 ;  /* 0x000000014545a824 */ /* 0x000fe200078e0a05 */
[----:B------:R-:W-:Y:S01]  /*4160*/  IABS R72, R71 ;  /* 0x0000004700487213 */ /* 0x000fe20000000000 */
[----:B------:R-:W-:Y:S01]  /*4170*/  @!P3 IMAD.MOV R66, RZ, RZ, -R66 ;  /* 0x000000ffff42b224 */ /* 0x000fe200078e0a42 */
[----:B------:R-:W-:Y:S01]  /*4180*/  IABS R70, R6 ;  /* 0x0000000600467213 */ /* 0x000fe20000000000 */
[----:B------:R-:W-:Y:S01]  /*4190*/  VIADD R73, R0, 0x4a ;  /* 0x0000004a00497836 */ /* 0x000fe20000000000 */
[----:B------:R-:W-:Y:S01]  /*41a0*/  ISETP.GE.AND P3, PT, R6, RZ, PT ;  /* 0x000000ff0600720c */ /* 0x000fe20003f66270 */
[----:B------:R-:W-:Y:S01]  /*41b0*/  IMAD.HI.U32 R6, R7, R72, RZ ;  /* 0x0000004807067227 */ /* 0x000fe200078e00ff */
[----:B------:R-:W-:-:S02]  /*41c0*/  ISETP.GT.U32.AND P2, PT, R5, R69, PT ;  /* 0x000000450500720c */ /* 0x000fc40003f44070 */
[----:B------:R-:W-:Y:S01]  /*41d0*/  IABS R74, R73 ;  /* 0x00000049004a7213 */ /* 0x000fe20000000000 */
[----:B------:R-:W-:Y:S02]  /*41e0*/  IMAD.MOV R6, RZ, RZ, -R6 ;  /* 0x000000ffff067224 */ /* 0x000fe400078e0a06 */
[--C-:B------:R-:W-:Y:S01]  /*41f0*/  @!P1 IMAD.IADD R67, R67, 0x1, -R5.reuse ;  /* 0x0000000143439824 */ /* 0x100fe200078e0a05 */
[----:B------:R-:W-:Y:S01]  /*4200*/  ISETP.GE.AND P1, PT, R71, RZ, PT ;  /* 0x000000ff4700720c */ /* 0x000fe20003f26270 */
[----:B------:R-:W-:Y:S02]  /*4210*/  @!P5 IMAD.IADD R68, R68, 0x1, -R5 ;  /* 0x000000014444d824 */ /* 0x000fe400078e0a05 */
[----:B------:R-:W-:Y:S02]  /*4220*/  IMAD R71, R5, R6, R72 ;  /* 0x0000000605477224 */ /* 0x000fe400078e0248 */
[----:B------:R-:W-:Y:S01]  /*4230*/  IMAD.HI.U32 R3, R7, R70, RZ ;  /* 0x0000004607037227 */ /* 0x000fe200078e00ff */
[----:B------:R-:W-:-:S03]  /*4240*/  ISETP.GT.U32.AND P5, PT, R5, R68, PT ;  /* 0x000000440500720c */ /* 0x000fc60003fa4070 */
[----:B------:R-:W-:Y:S01]  /*4250*/  @!P2 IMAD.IADD R69, R69, 0x1, -R5 ;  /* 0x000000014545a824 */ /* 0x000fe200078e0a05 */
[----:B------:R-:W-:Y:S01]  /*4260*/  ISETP.GT.U32.AND P2, PT, R5, R71, PT ;  /* 0x000000470500720c */ /* 0x000fe20003f44070 */
[----:B------:R-:W-:Y:S02]  /*4270*/  IMAD.MOV R3, RZ, RZ, -R3 ;  /* 0x000000ffff037224 */ /* 0x000fe400078e0a03 */
[----:B------:R-:W-:-:S04]  /*4280*/  IMAD.HI.U32 R8, R7, R74, RZ ;  /* 0x0000004a07087227 */ /* 0x000fc800078e00ff */
[C---:B------:R-:W-:Y:S02]  /*4290*/  IMAD R70, R5.reuse, R3, R70 ;  /* 0x0000000305467224 */ /* 0x040fe400078e0246 */
[----:B------:R-:W-:Y:S02]  /*42a0*/  IMAD.MOV R8, RZ, RZ, -R8 ;  /* 0x000000ffff087224 */ /* 0x000fe400078e0a08 */
[C---:B------:R-:W-:Y:S02]  /*42b0*/  VIADD R3, R0.reuse, 0x4b ;  /* 0x0000004b00037836 */ /* 0x040fe40000000000 */
[C---:B------:R-:W-:Y:S02]  /*42c0*/  VIADD R75, R0.reuse, 0x4c ;  /* 0x0000004c004b7836 */ /* 0x040fe40000000000 */
[----:B------:R-:W-:Y:S01]  /*42d0*/  @!P0 IMAD.MOV R67, RZ, RZ, -R67 ;  /* 0x000000ffff438224 */ /* 0x000fe200078e0a43 */
[----:B------:R-:W-:Y:S01]  /*42e0*/  ISETP.GT.U32.AND P0, PT, R5, R70, PT ;  /* 0x000000460500720c */ /* 0x000fe20003f04070 */
[----:B------:R-:W-:Y:S01]  /*42f0*/  VIADD R83, R0, 0x4e ;  /* 0x0000004e00537836 */ /* 0x000fe20000000000 */
[----:B------:R-:W-:Y:S01]  /*4300*/  IABS R76, R75 ;  /* 0x0000004b004c7213 */ /* 0x000fe20000000000 */
[--C-:B------:R-:W-:Y:S01]  /*4310*/  @!P5 IMAD.IADD R68, R68, 0x1, -R5.reuse ;  /* 0x000000014444d824 */ /* 0x100fe200078e0a05 */
[----:B------:R-:W-:Y:S01]  /*4320*/  ISETP.GE.AND P5, PT, R73, RZ, PT ;  /* 0x000000ff4900720c */ /* 0x000fe20003fa6270 */
[----:B------:R-:W-:Y:S01]  /*4330*/  IMAD R72, R5, R8, R74 ;  /* 0x0000000805487224 */ /* 0x000fe200078e024a */
[----:B------:R-:W-:Y:S01]  /*4340*/  IABS R74, R3 ;  /* 0x00000003004a7213 */ /* 0x000fe20000000000 */
[----:B------:R-:W-:Y:S01]  /*4350*/  @!P2 IMAD.IADD R71, R71, 0x1, -R5 ;  /* 0x000000014747a824 */ /* 0x000fe200078e0a05 */
[----:B------:R-:W-:Y:S01]  /*4360*/  IABS R80, R83 ;  /* 0x0000005300507213 */ /* 0x000fe20000000000 */
[----:B------:R-:W-:Y:S01]  /*4370*/  @!P4 IMAD.MOV R68, RZ, RZ, -R68 ;  /* 0x000000ffff44c224 */ /* 0x000fe200078e0a44 */
[----:B------:R-:W-:Y:S01]  /*4380*/  ISETP.GE.AND P4, PT, R3, RZ, PT ;  /* 0x000000ff0300720c */ /* 0x000fe20003f86270 */
[----:B------:R-:W-:Y:S01]  /*4390*/  @!P6 IMAD.MOV R69, RZ, RZ, -R69 ;  /* 0x000000ffff45e224 */ /* 0x000fe200078e0a45 */
[----:B------:R-:W-:Y:S01]  /*43a0*/  ISETP.GT.U32.AND P2, PT, R5, R71, PT ;  /* 0x000000470500720c */ /* 0x000fe20003f44070 */
[----:B------:R-:W-:Y:S01]  /*43b0*/  IMAD.HI.U32 R3, R7, R74, RZ ;  /* 0x0000004a07037227 */ /* 0x000fe200078e00ff */
[----:B------:R-:W-:-:S03]  /*43c0*/  ISETP.GT.U32.AND P6, PT, R5, R72, PT ;  /* 0x000000480500720c */ /* 0x000fc60003fc4070 */
[----:B------:R-:W-:-:S04]  /*43d0*/  IMAD.HI.U32 R6, R7, R76, RZ ;  /* 0x0000004c07067227 */ /* 0x000fc800078e00ff */
[----:B------:R-:W-:-:S04]  /*43e0*/  IMAD.HI.U32 R73, R7, R80, RZ ;  /* 0x0000005007497227 */ /* 0x000fc800078e00ff */
[----:B------:R-:W-:Y:S02]  /*43f0*/  IMAD.MOV R3, RZ, RZ, -R3 ;  /* 0x000000ffff037224 */ /* 0x000fe400078e0a03 */
[----:B------:R-:W-:Y:S02]  /*4400*/  IMAD.MOV R6, RZ, RZ, -R6 ;  /* 0x000000ffff067224 */ /* 0x000fe400078e0a06 */
[----:B------:R-:W-:Y:S02]  /*4410*/  @!P0 IMAD.IADD R70, R70, 0x1, -R5 ;  /* 0x0000000146468824 */ /* 0x000fe400078e0a05 */
[----:B------:R-:W-:Y:S02]  /*4420*/  IMAD.MOV R77, RZ, RZ, -R73 ;  /* 0x000000ffff4d7224 */ /* 0x000fe400078e0a49 */
[C---:B------:R-:W-:Y:S01]  /*4430*/  IMAD R73, R5.reuse, R3, R74 ;  /* 0x0000000305497224 */ /* 0x040fe200078e024a */
[----:B------:R-:W-:Y:S01]  /*4440*/  ISETP.GT.U32.AND P0, PT, R5, R70, PT ;  /* 0x000000460500720c */ /* 0x000fe20003f04070 */
[----:B------:R-:W-:-:S02]  /*4450*/  VIADD R81, R0, 0x4d ;  /* 0x0000004d00517836 */ /* 0x000fc40000000000 */
[----:B------:R-:W-:Y:S02]  /*4460*/  IMAD R74, R5, R6, R76 ;  /* 0x00000006054a7224 */ /* 0x000fe400078e024c */
[--C-:B------:R-:W-:Y:S01]  /*4470*/  @!P2 IMAD.IADD R71, R71, 0x1, -R5.reuse ;  /* 0x000000014747a824 */ /* 0x100fe200078e0a05 */
[----:B------:R-:W-:Y:S01]  /*4480*/  IABS R78, R81 ;  /* 0x00000051004e7213 */ /* 0x000fe20000000000 */
[----:B------:R-:W-:Y:S01]  /*4490*/  @!P6 IMAD.IADD R72, R72, 0x1, -R5 ;  /* 0x000000014848e824 */ /* 0x000fe200078e0a05 */
[C---:B------:R-:W-:Y:S01]  /*44a0*/  ISETP.GT.U32.AND P2, PT, R5.reuse, R73, PT ;  /* 0x000000490500720c */ /* 0x040fe20003f44070 */
[----:B------:R-:W-:Y:S01]  /*44b0*/  VIADD R85, R0, 0x50 ;  /* 0x0000005000557836 */ /* 0x000fe20000000000 */
[----:B------:R-:W-:Y:S01]  /*44c0*/  ISETP.GT.U32.AND P6, PT, R5, R74, PT ;  /* 0x0000004a0500720c */ /* 0x000fe20003fc4070 */
[----:B------:R-:W-:-:S04]  /*44d0*/  IMAD.HI.U32 R8, R7, R78, RZ ;  /* 0x0000004e07087227 */ /* 0x000fc800078e00ff */
[----:B------:R-:W-:Y:S02]  /*44e0*/  IMAD.MOV R8, RZ, RZ, -R8 ;  /* 0x000000ffff087224 */ /* 0x000fe400078e0a08 */
[--C-:B------:R-:W-:Y:S01]  /*44f0*/  @!P0 IMAD.IADD R70, R70, 0x1, -R5.reuse ;  /* 0x0000000146468824 */ /* 0x100fe200078e0a05 */
[----:B------:R-:W-:Y:S01]  /*4500*/  ISETP.GE.AND P0, PT, R75, RZ, PT ;  /* 0x000000ff4b00720c */ /* 0x000fe20003f06270 */
[----:B------:R-:W-:Y:S01]  /*4510*/  IMAD R75, R5, R8, R78 ;  /* 0x00000008054b7224 */ /* 0x000fe200078e024e */
[----:B------:R-:W-:Y:S01]  /*4520*/  IABS R78, R85 ;  /* 0x00000055004e7213 */ /* 0x000fe20000000000 */
[--C-:B------:R-:W-:Y:S01]  /*4530*/  @!P2 IMAD.IADD R73, R73, 0x1, -R5.reuse ;  /* 0x000000014949a824 */ /* 0x100fe200078e0a05 */
[----:B------:R-:W-:Y:S01]  /*4540*/  ISETP.GT.U32.AND P2, PT, R5, R72, PT ;  /* 0x000000480500720c */ /* 0x000fe20003f44070 */
[----:B------:R-:W-:Y:S02]  /*4550*/  @!P6 IMAD.IADD R74, R74, 0x1, -R5 ;  /* 0x000000014a4ae824 */ /* 0x000fe400078e0a05 */
[----:B------:R-:W-:-:S02]  /*4560*/  VIADD R84, R0, 0x4f ;  /* 0x0000004f00547836 */ /* 0x000fc40000000000 */
[----:B------:R-:W-:Y:S01]  /*4570*/  IMAD.HI.U32 R6, R7, R78, RZ ;  /* 0x0000004e07067227 */ /* 0x000fe200078e00ff */
[C---:B------:R-:W-:Y:S02]  /*4580*/  ISETP.GT.U32.AND P6, PT, R5.reuse, R74, PT ;  /* 0x0000004a0500720c */ /* 0x040fe40003fc4070 */
[----:B------:R-:W-:Y:S01]  /*4590*/  IABS R8, R84 ;  /* 0x0000005400087213 */ /* 0x000fe20000000000 */
[C---:B------:R-:W-:Y:S02]  /*45a0*/  IMAD R76, R5.reuse, R77, R80 ;  /* 0x0000004d054c7224 */ /* 0x040fe400078e0250 */
[----:B------:R-:W-:Y:S01]  /*45b0*/  @!P3 IMAD.MOV R70, RZ, RZ, -R70 ;  /* 0x000000ffff46b224 */ /* 0x000fe200078e0a46 */
[----:B------:R-:W-:Y:S01]  /*45c0*/  ISETP.GT.U32.AND P3, PT, R5, R73, PT ;  /* 0x000000490500720c */ /* 0x000fe20003f64070 */
[----:B------:R-:W-:Y:S02]  /*45d0*/  IMAD.MOV R79, RZ, RZ, -R6 ;  /* 0x000000ffff4f7224 */ /* 0x000fe400078e0a06 */
[----:B------:R-:W-:-:S04]  /*45e0*/  IMAD.HI.U32 R3, R7, R8, RZ ;  /* 0x0000000807037227 */ /* 0x000fc800078e00ff */
[----:B------:R-:W-:Y:S01]  /*45f0*/  @!P2 IMAD.IADD R72, R72, 0x1, -R5 ;  /* 0x000000014848a824 */ /* 0x000fe200078e0a05 */
[C---:B------:R-:W-:Y:S01]  /*4600*/  ISETP.GT.U32.AND P2, PT, R5.reuse, R76, PT ;  /* 0x0000004c0500720c */ /* 0x040fe20003f44070 */
[C---:B------:R-:W-:Y:S02]  /*4610*/  IMAD R78, R5.reuse, R79, R78 ;  /* 0x0000004f054e7224 */ /* 0x040fe400078e024e */
[----:B------:R-:W-:Y:S02]  /*4620*/  IMAD.MOV R3, RZ, RZ, -R3 ;  /* 0x000000ffff037224 */ /* 0x000fe400078e0a03 */
[----:B------:R-:W-:Y:S01]  /*4630*/  @!P6 IMAD.IADD R74, R74, 0x1, -R5 ;  /* 0x000000014a4ae824 */ /* 0x000fe200078e0a05 */
[C---:B------:R-:W-:Y:S01]  /*4640*/  ISETP.GT.U32.AND P6, PT, R5.reuse, R78, PT ;  /* 0x0000004e0500720c */ /* 0x040fe20003fc4070 */
[----:B------:R-:W-:Y:S01]  /*4650*/  @!P1 IMAD.MOV R71, RZ, RZ, -R71 ;  /* 0x000000ffff479224 */ /* 0x000fe200078e0a47 */
[C---:B------:R-:W-:Y:S01]  /*4660*/  ISETP.GT.U32.AND P1, PT, R5.reuse, R75, PT ;  /* 0x0000004b0500720c */ /* 0x040fe20003f24070 */
[----:B------:R-:W-:-:S02]  /*4670*/  IMAD R77, R5, R3, R8 ;  /* 0x00000003054d7224 */ /* 0x000fc400078e0208 */
[C---:B------:R-:W-:Y:S02]  /*4680*/  VIADD R86, R0.reuse, 0x51 ;  /* 0x0000005100567836 */ /* 0x040fe40000000000 */
[----:B------:R-:W-:Y:S02]  /*4690*/  VIADD R87, R0, 0x52 ;  /* 0x0000005200577836 */ /* 0x000fe40000000000 */
[--C-:B------:R-:W-:Y:S01]  /*46a0*/  @!P3 IMAD.IADD R73, R73, 0x1, -R5.reuse ;  /* 0x000000014949b824 */ /* 0x100fe200078e0a05 */
[----:B------:R-:W-:Y:S01]  /*46b0*/  ISETP.GT.U32.AND P3, PT, R5, R77, PT ;  /* 0x0000004d0500720c */ /* 0x000fe20003f64070 */
[--C-:B------:R-:W-:Y:S01]  /*46c0*/  @!P2 IMAD.IADD R76, R76, 0x1, -R5.reuse ;  /* 0x000000014c4ca824 */ /* 0x100fe200078e0a05 */
[----:B------:R-:W-:Y:S01]  /*46d0*/  IABS R80, R86 ;  /* 0x0000005600507213 */ /* 0x000fe20000000000 */
[--C-:B------:R-:W-:Y:S01]  /*46e0*/  @!P6 IMAD.IADD R78, R78, 0x1, -R5.reuse ;  /* 0x000000014e4ee824 */ /* 0x100fe200078e0a05 */
[----:B------:R-:W-:Y:S01]  /*46f0*/  IABS R82, R87 ;  /* 0x0000005700527213 */ /* 0x000fe20000000000 */
[----:B------:R-:W-:Y:S01]  /*4700*/  @!P1 IMAD.IADD R75, R75, 0x1, -R5 ;  /* 0x000000014b4b9824 */ /* 0x000fe200078e0a05 */
[----:B------:R-:W-:Y:S01]  /*4710*/  ISETP.GT.U32.AND P6, PT, R5, R76, PT ;  /* 0x0000004c0500720c */ /* 0x000fe20003fc4070 */
[----:B------:R-:W-:Y:S01]  /*4720*/  IMAD.HI.U32 R3, R7, R80, RZ ;  /* 0x0000005007037227 */ /* 0x000fe200078e00ff */
[----:B------:R-:W-:-:S02]  /*4730*/  ISETP.GE.AND P1, PT, R81, RZ, PT ;  /* 0x000000ff5100720c */ /* 0x000fc40003f26270 */
[----:B------:R-:W-:Y:S01]  /*4740*/  ISETP.GE.AND P2, PT, R83, RZ, PT ;  /* 0x000000ff5300720c */ /* 0x000fe20003f46270 */
[----:B------:R-:W-:-:S04]  /*4750*/  IMAD.HI.U32 R6, R7, R82, RZ ;  /* 0x0000005207067227 */ /* 0x000fc800078e00ff */
[----:B------:R-:W-:Y:S02]  /*4760*/  IMAD.MOV R3, RZ, RZ, -R3 ;  /* 0x000000ffff037224 */ /* 0x000fe400078e0a03 */
[----:B------:R-:W-:Y:S02]  /*4770*/  IMAD.MOV R6, RZ, RZ, -R6 ;  /* 0x000000ffff067224 */ /* 0x000fe400078e0a06 */
[----:B------:R-:W-:Y:S01]  /*4780*/  @!P3 IMAD.IADD R77, R77, 0x1, -R5 ;  /* 0x000000014d4db824 */ /* 0x000fe200078e0a05 */
[C---:B------:R-:W-:Y:S01]  /*4790*/  ISETP.GT.U32.AND P3, PT, R5.reuse, R75, PT ;  /* 0x0000004b0500720c */ /* 0x040fe20003f64070 */
[C---:B------:R-:W-:Y:S02]  /*47a0*/  IMAD R79, R5.reuse, R3, R80 ;  /* 0x00000003054f7224 */ /* 0x040fe400078e0250 */
[C---:B------:R-:W-:Y:S02]  /*47b0*/  IMAD R80, R5.reuse, R6, R82 ;  /* 0x0000000605507224 */ /* 0x040fe400078e0252 */
[----:B------:R-:W-:Y:S01]  /*47c0*/  @!P5 IMAD.MOV R72, RZ, RZ, -R72 ;  /* 0x000000ffff48d224 */ /* 0x000fe200078e0a48 */
[----:B------:R-:W-:Y:S01]  /*47d0*/  ISETP.GT.U32.AND P5, PT, R5, R77, PT ;  /* 0x0000004d0500720c */ /* 0x000fe20003fa4070 */
[----:B------:R-:W-:-:S02]  /*47e0*/  VIADD R81, R0, 0x53 ;  /* 0x0000005300517836 */ /* 0x000fc40000000000 */
[----:B------:R-:W-:Y:S01]  /*47f0*/  @!P6 IMAD.IADD R76, R76, 0x1, -R5 ;  /* 0x000000014c4ce824 */ /* 0x000fe200078e0a05 */
[C---:B------:R-:W-:Y:S01]  /*4800*/  ISETP.GT.U32.AND P6, PT, R5.reuse, R80, PT ;  /* 0x000000500500720c */ /* 0x040fe20003fc4070 */
[----:B------:R-:W-:Y:S01]  /*4810*/  VIADD R83, R0, 0x54 ;  /* 0x0000005400537836 */ /* 0x000fe20000000000 */
[----:B------:R-:W-:Y:S01]  /*4820*/  IABS R8, R81 ;  /* 0x0000005100087213 */ /* 0x000fe20000000000 */
[----:B------:R-:W-:Y:S01]  /*4830*/  @!P4 IMAD.MOV R73, RZ, RZ, -R73 ;  /* 0x000000ffff49c224 */ /* 0x000fe200078e0a49 */
[----:B------:R-:W-:Y:S01]  /*4840*/  ISETP.GT.U32.AND P4, PT, R5, R78, PT ;  /* 0x0000004e0500720c */ /* 0x000fe20003f84070 */
[----:B------:R-:W-:Y:S01]  /*4850*/  @!P3 IMAD.IADD R75, R75, 0x1, -R5 ;  /* 0x000000014b4bb824 */ /* 0x000fe200078e0a05 */
[----:B------:R-:W-:Y:S01]  /*4860*/  IABS R82, R83 ;  /* 0x0000005300527213 */ /* 0x000fe20000000000 */
[----:B------:R-:W-:Y:S01]  /*4870*/  @!P0 IMAD.MOV R74, RZ, RZ, -R74 ;  /* 0x000000ffff4a8224 */ /* 0x000fe200078e0a4a */
[----:B------:R-:W-:Y:S01]  /*4880*/  ISETP.GE.AND P3, PT, R84, RZ, PT ;  /* 0x000000ff5400720c */ /* 0x000fe20003f66270 */
[----:B------:R-:W-:Y:S01]  /*4890*/  IMAD.HI.U32 R3, R7, R8, RZ ;  /* 0x0000000807037227 */ /* 0x000fe200078e00ff */
[----:B------:R-:W-:-:S03]  /*48a0*/  ISETP.GT.U32.AND P0, PT, R5, R79, PT ;  /* 0x0000004f0500720c */ /* 0x000fc60003f04070 */
[----:B------:R-:W-:Y:S01]  /*48b0*/  @!P5 IMAD.IADD R77, R77, 0x1, -R5 ;  /* 0x000000014d4dd824 */ /* 0x000fe200078e0a05 */
[----:B------:R-:W-:Y:S01]  /*48c0*/  ISETP.GE.AND P5, PT, R85, RZ, PT ;  /* 0x000000ff5500720c */ /* 0x000fe20003fa6270 */
[----:B------:R-:W-:-:S04]  /*48d0*/  IMAD.HI.U32 R6, R7, R82, RZ ;  /* 0x0000005207067227 */ /* 0x000fc800078e00ff */
[----:B------:R-:W-:Y:S02]  /*48e0*/  IMAD.MOV R3, RZ, RZ, -R3 ;  /* 0x000000ffff037224 */ /* 0x000fe400078e0a03 */
[--C-:B------:R-:W-:Y:S01]  /*48f0*/  @!P6 IMAD.IADD R80, R80, 0x1, -R5.reuse ;  /* 0x000000015050e824 */ /* 0x100fe200078e0a05 */
[----:B------:R-:W-:Y:S01]  /*4900*/  ISETP.GE.AND P6, PT, R81, RZ, PT ;  /* 0x000000ff5100720c */ /* 0x000fe20003fc6270 */
[----:B------:R-:W-:Y:S02]  /*4910*/  IMAD.MOV R6, RZ, RZ, -R6 ;  /* 0x000000ffff067224 */ /* 0x000fe400078e0a06 */
[C---:B------:R-:W-:Y:S02]  /*4920*/  IMAD R81, R5.reuse, R3, R8 ;  /* 0x0000000305517224 */ /* 0x040fe400078e0208 */
[----:B------:R-:W-:Y:S01]  /*4930*/  @!P4 IMAD.IADD R78, R78, 0x1, -R5 ;  /* 0x000000014e4ec824 */ /* 0x000fe200078e0a05 */
[----:B------:R-:W-:Y:S01]  /*4940*/  ISETP.GE.AND P4, PT, R86, RZ, PT ;  /* 0x000000ff5600720c */ /* 0x000fe20003f86270 */
[----:B------:R-:W-:-:S02]  /*4950*/  IMAD R82, R5, R6, R82 ;  /* 0x0000000605527224 */ /* 0x000fc400078e0252 */
[----:B------:R-:W-:Y:S01]  /*4960*/  @!P3 IMAD.MOV R77, RZ, RZ, -R77 ;  /* 0x000000ffff4db224 */ /* 0x000fe200078e0a4d */
[----:B------:R-:W-:Y:S01]  /*4970*/  ISETP.GT.U32.AND P3, PT, R5, R81, PT ;  /* 0x000000510500720c */ /* 0x000fe20003f64070 */
[----:B------:R-:W-:Y:S01]  /*4980*/  @!P0 IMAD.IADD R79, R79, 0x1, -R5 ;  /* 0x000000014f4f8824 */ /* 0x000fe200078e0a05 */
[----:B------:R-:W-:Y:S01]  /*4990*/  ISETP.GE.AND P0, PT, R87, RZ, PT ;  /* 0x000000ff5700720c */ /* 0x000fe20003f06270 */
[----:B------:R-:W-:Y:S01]  /*49a0*/  @!P2 IMAD.MOV R76, RZ, RZ, -R76 ;  /* 0x000000ffff4ca224 */ /* 0x000fe200078e0a4c */
[C---:B------:R-:W-:Y:S01]  /*49b0*/  ISETP.GT.U32.AND P2, PT, R5.reuse, R80, PT ;  /* 0x000000500500720c */ /* 0x040fe20003f44070 */
[----:B------:R-:W-:Y:S01]  /*49c0*/  @!P5 IMAD.MOV R78, RZ, RZ, -R78 ;  /* 0x000000ffff4ed224 */ /* 0x000fe200078e0a4e */
[C---:B------:R-:W-:Y:S01]  /*49d0*/  ISETP.GT.U32.AND P5, PT, R5.reuse, R82, PT ;  /* 0x000000520500720c */ /* 0x040fe20003fa4070 */
[----:B------:R-:W-:Y:S01]  /*49e0*/  @!P1 IMAD.MOV R75, RZ, RZ, -R75 ;  /* 0x000000ffff4b9224 */ /* 0x000fe200078e0a4b */
[----:B------:R-:W-:Y:S01]  /*49f0*/  ISETP.GT.U32.AND P1, PT, R5, R79, PT ;  /* 0x0000004f0500720c */ /* 0x000fe20003f24070 */
[----:B------:R-:W-:-:S02]  /*4a00*/  VIADD R3, R0, 0x55 ;  /* 0x0000005500037836 */ /* 0x000fc40000000000 */
[C---:B------:R-:W-:Y:S02]  /*4a10*/  VIADD R6, R0.reuse, 0x56 ;  /* 0x0000005600067836 */ /* 0x040fe40000000000 */
[--C-:B------:R-:W-:Y:S01]  /*4a20*/  @!P3 IMAD.IADD R81, R81, 0x1, -R5.reuse ;  /* 0x000000015151b824 */ /* 0x100fe200078e0a05 */
[----:B------:R-:W-:Y:S01]  /*4a30*/  IABS R8, R3 ;  /* 0x0000000300087213 */ /* 0x000fe20000000000 */
[----:B------:R-:W-:Y:S01]  /*4a40*/  VIADD R91, R0, 0x5a ;  /* 0x0000005a005b7836 */ /* 0x000fe20000000000 */
[----:B------:R-:W-:Y:S01]  /*4a50*/  IABS R84, R6 ;  /* 0x0000000600547213 */ /* 0x000fe20000000000 */
[--C-:B------:R-:W-:Y:S01]  /*4a60*/  @!P2 IMAD.IADD R80, R80, 0x1, -R5.reuse ;  /* 0x000000015050a824 */ /* 0x100fe200078e0a05 */
[----:B------:R-:W-:Y:S01]  /*4a70*/  ISETP.GE.AND P2, PT, R3, RZ, PT ;  /* 0x000000ff0300720c */ /* 0x000fe20003f46270 */
[--C-:B------:R-:W-:Y:S01]  /*4a80*/  @!P5 IMAD.IADD R82, R82, 0x1, -R5.reuse ;  /* 0x000000015252d824 */ /* 0x100fe200078e0a05 */
[----:B------:R-:W-:Y:S01]  /*4a90*/  ISETP.GT.U32.AND P5, PT, R5, R81, PT ;  /* 0x000000510500720c */ /* 0x000fe20003fa4070 */
[----:B------:R-:W-:Y:S01]  /*4aa0*/  @!P1 IMAD.IADD R79, R79, 0x1, -R5 ;  /* 0x000000014f4f9824 */ /* 0x000fe200078e0a05 */
[----:B------:R-:W-:Y:S01]  /*4ab0*/  ISETP.GE.AND P1, PT, R83, RZ, PT ;  /* 0x000000ff5300720c */ /* 0x000fe20003f26270 */
[----:B------:R-:W-:Y:S01]  /*4ac0*/  IMAD.HI.U32 R3, R7, R8, RZ ;  /* 0x0000000807037227 */ /* 0x000fe200078e00ff */
[----:B------:R-:W-:-:S02]  /*4ad0*/  ISETP.GE.AND P3, PT, R6, RZ, PT ;  /* 0x000000ff0600720c */ /* 0x000fc40003f66270 */
[----:B------:R-:W-:Y:S01]  /*4ae0*/  IABS R88, R91 ;  /* 0x0000005b00587213 */ /* 0x000fe20000000000 */
[----:B------:R-:W-:Y:S02]  /*4af0*/  VIADD R83, R0, 0x57 ;  /* 0x0000005700537836 */ /* 0x000fe40000000000 */
[----:B------:R-:W-:Y:S02]  /*4b00*/  IMAD.MOV R3, RZ, RZ, -R3 ;  /* 0x000000ffff037224 */ /* 0x000fe400078e0a03 */
[----:B------:R-:W-:Y:S01]  /*4b10*/  @!P0 IMAD.MOV R80, RZ, RZ, -R80 ;  /* 0x000000ffff508224 */ /* 0x000fe200078e0a50 */
[----:B------:R-:W-:Y:S01]  /*4b20*/  ISETP.GE.AND P0, PT, R83, RZ, PT ;  /* 0x000000ff5300720c */ /* 0x000fe20003f06270 */
[----:B------:R-:W-:Y:S01]  /*4b30*/  IMAD.HI.U32 R6, R7, R84, RZ ;  /* 0x0000005407067227 */ /* 0x000fe200078e00ff */
[----:B------:R-:W-:-:S03]  /*4b40*/  IABS R85, R83 ;  /* 0x0000005300557213 */ /* 0x000fc60000000000 */
[C---:B------:R-:W-:Y:S02]  /*4b50*/  IMAD R83, R5.reuse, R3, R8 ;  /* 0x0000000305537224 */ /* 0x040fe400078e0208 */
[----:B------:R-:W-:Y:S01]  /*4b60*/  @!P4 IMAD.MOV R79, RZ, RZ, -R79 ;  /* 0x000000ffff4fc224 */ /* 0x000fe200078e0a4f */
[----:B------:R-:W-:Y:S01]  /*4b70*/  ISETP.GT.U32.AND P4, PT, R5, R82, PT ;  /* 0x000000520500720c */ /* 0x000fe20003f84070 */
[----:B------:R-:W-:Y:S01]  /*4b80*/  @!P5 IMAD.IADD R81, R81, 0x1, -R5 ;  /* 0x000000015151d824 */ /* 0x000fe200078e0a05 */
[C---:B------:R-:W-:Y:S01]  /*4b90*/  ISETP.GT.U32.AND P5, PT, R5.reuse, R83, PT ;  /* 0x000000530500720c */ /* 0x040fe20003fa4070 */
[----:B------:R-:W-:Y:S02]  /*4ba0*/  IMAD.MOV R6, RZ, RZ, -R6 ;  /* 0x000000ffff067224 */ /* 0x000fe400078e0a06 */
[----:B------:R-:W-:Y:S02]  /*4bb0*/  VIADD R3, R0, 0x58 ;  /* 0x0000005800037836 */ /* 0x000fe40000000000 */
[----:B------:R-:W-:-:S02]  /*4bc0*/  IMAD R84, R5, R6, R84 ;  /* 0x0000000605547224 */ /* 0x000fc400078e0254 */
[----:B------:R-:W-:Y:S01]  /*4bd0*/  @!P6 IMAD.MOV R81, RZ, RZ, -R81 ;  /* 0x000000ffff51e224 */ /* 0x000fe200078e0a51 */
[----:B------:R-:W-:Y:S01]  /*4be0*/  IABS R86, R3 ;  /* 0x0000000300567213 */ /* 0x000fe20000000000 */
[----:B------:R-:W-:Y:S01]  /*4bf0*/  IMAD.MOV.U32 R6, RZ, RZ, R85 ;  /* 0x000000ffff067224 */ /* 0x000fe200078e0055 */
[----:B------:R-:W-:Y:S01]  /*4c00*/  ISETP.GT.U32.AND P6, PT, R5, R84, PT ;  /* 0x000000540500720c */ /* 0x000fe20003fc4070 */
[--C-:B------:R-:W-:Y:S01]  /*4c10*/  @!P4 IMAD.IADD R82, R82, 0x1, -R5.reuse ;  /* 0x000000015252c824 */ /* 0x100fe200078e0a05 */
[----:B------:R-:W-:Y:S01]  /*4c20*/  ISETP.GE.AND P4, PT, R3, RZ, PT ;  /* 0x000000ff0300720c */ /* 0x000fe20003f86270 */
[----:B------:R-:W-:Y:S02]  /*4c30*/  @!P5 IMAD.IADD R83, R83, 0x1, -R5 ;  /* 0x000000015353d824 */ /* 0x000fe400078e0a05 */
[----:B------:R-:W-:-:S03]  /*4c40*/  IMAD.HI.U32 R3, R7, R6, RZ ;  /* 0x0000000607037227 */ /* 0x000fc600078e00ff */
[----:B------:R-:W-:Y:S01]  /*4c50*/  ISETP.GT.U32.AND P5, PT, R5, R83, PT ;  /* 0x000000530500720c */ /* 0x000fe20003fa4070 */
[----:B------:R-:W-:Y:S02]  /*4c60*/  VIADD R8, R0, 0x59 ;  /* 0x0000005900087836 */ /* 0x000fe40000000000 */
[----:B------:R-:W-:Y:S02]  /*4c70*/  IMAD.MOV R85, RZ, RZ, -R3 ;  /* 0x000000ffff557224 */ /* 0x000fe400078e0a03 */
[----:B------:R-:W-:-:S04]  /*4c80*/  IMAD.HI.U32 R3, R7, R86, RZ ;  /* 0x0000005607037227 */ /* 0x000fc800078e00ff */
[----:B------:R-:W-:Y:S01]  /*4c90*/  @!P1 IMAD.MOV R82, RZ, RZ, -R82 ;  /* 0x000000ffff529224 */ /* 0x000fe200078e0a52 */
[----:B------:R-:W-:Y:S01]  /*4ca0*/  ISETP.GE.AND P1, PT, R8, RZ, PT ;  /* 0x000000ff0800720c */ /* 0x000fe20003f26270 */
[----:B------:R-:W-:Y:S01]  /*4cb0*/  @!P6 IMAD.IADD R84, R84, 0x1, -R5 ;  /* 0x000000015454e824 */ /* 0x000fe200078e0a05 */
[----:B------:R-:W-:Y:S01]  /*4cc0*/  IABS R8, R8 ;  /* 0x0000000800087213 */ /* 0x000fe20000000000 */
[----:B------:R-:W-:Y:S02]  /*4cd0*/  IMAD.MOV R3, RZ, RZ, -R3 ;  /* 0x000000ffff037224 */ /* 0x000fe400078e0a03 */
[C---:B------:R-:W-:Y:S01]  /*4ce0*/  IMAD R85, R5.reuse, R85, R6 ;  /* 0x0000005505557224 */ /* 0x040fe200078e0206 */
[C---:B------:R-:W-:Y:S01]  /*4cf0*/  ISETP.GT.U32.AND P6, PT, R5.reuse, R84, PT ;  /* 0x000000540500720c */ /* 0x040fe20003fc4070 */
[----:B------:R-:W-:Y:S02]  /*4d00*/  IMAD R86, R5, R3, R86 ;  /* 0x0000000305567224 */ /* 0x000fe400078e0256 */
[----:B------:R-:W-:-:S04]  /*4d10*/  IMAD.HI.U32 R3, R7, R8, RZ ;  /* 0x0000000807037227 */ /* 0x000fc800078e00ff */
[----:B------:R-:W-:Y:S01]  /*4d20*/  @!P5 IMAD.IADD R83, R83, 0x1, -R5 ;  /* 0x000000015353d824 */ /* 0x000fe200078e0a05 */
[----:B------:R-:W-:Y:S01]  /*4d30*/  ISETP.GT.U32.AND P5, PT, R5, R85, PT ;  /* 0x000000550500720c */ /* 0x000fe20003fa4070 */
[----:B------:R-:W-:-:S04]  /*4d40*/  IMAD.HI.U32 R6, R7, R88, RZ ;  /* 0x0000005807067227 */ /* 0x000fc800078e00ff */
[----:B------:R-:W-:Y:S02]  /*4d50*/  IMAD.MOV R3, RZ, RZ, -R3 ;  /* 0x000000ffff037224 */ /* 0x000fe400078e0a03 */
[----:B------:R-:W-:Y:S02]  /*4d60*/  VIADD R93, R0, 0x5b ;  /* 0x0000005b005d7836 */ /* 0x000fe40000000000 */
[----:B------:R-:W-:Y:S02]  /*4d70*/  IMAD.MOV R6, RZ, RZ, -R6 ;  /* 0x000000ffff067224 */ /* 0x000fe400078e0a06 */
[C---:B------:R-:W-:Y:S01]  /*4d80*/  IMAD R87, R5.reuse, R3, R8 ;  /* 0x0000000305577224 */ /* 0x040fe200078e0208 */
[----:B------:R-:W-:Y:S01]  /*4d90*/  IABS R90, R93 ;  /* 0x0000005d005a7213 */ /* 0x000fe20000000000 */
[C---:B------:R-:W-:Y:S02]  /*4da0*/  IMAD R88, R5.reuse, R6, R88 ;  /* 0x0000000605587224 */ /* 0x040fe400078e0258 */
[--C-:B------:R-:W-:Y:S01]  /*4db0*/  @!P6 IMAD.IADD R84, R84, 0x1, -R5.reuse ;  /* 0x000000015454e824 */ /* 0x100fe200078e0a05 */
[----:B------:R-:W-:Y:S01]  /*4dc0*/  ISETP.GT.U32.AND P6, PT, R5, R87, PT ;  /* 0x000000570500720c */ /* 0x000fe20003fc4070 */
[----:B------:R-:W-:Y:S01]  /*4dd0*/  @!P5 IMAD.IADD R85, R85, 0x1, -R5 ;  /* 0x000000015555d824 */ /* 0x000fe200078e0a05 */
[----:B------:R-:W-:Y:S01]  /*4de0*/  ISETP.GT.U32.AND P5, PT, R5, R88, PT ;  /* 0x000000580500720c */ /* 0x000fe20003fa4070 */
[----:B------:R-:W-:-:S04]  /*4df0*/  IMAD.HI.U32 R3, R7, R90, RZ ;  /* 0x0000005a07037227 */ /* 0x000fc800078e00ff */
[----:B------:R-:W-:Y:S02]  /*4e00*/  IMAD.MOV R3, RZ, RZ, -R3 ;  /* 0x000000ffff037224 */ /* 0x000fe400078e0a03 */
[----:B------:R-:W-:Y:S02]  /*4e10*/  VIADD R95, R0, 0x5c ;  /* 0x0000005c005f7836 */ /* 0x000fe40000000000 */
[----:B------:R-:W-:Y:S01]  /*4e20*/  @!P2 IMAD.MOV R83, RZ, RZ, -R83 ;  /* 0x000000ffff53a224 */ /* 0x000fe200078e0a53 */
[C---:B------:R-:W-:Y:S01]  /*4e30*/  ISETP.GT.U32.AND P2, PT, R5.reuse, R86, PT ;  /* 0x000000560500720c */ /* 0x040fe20003f44070 */
[----:B------:R-:W-:Y:S01]  /*4e40*/  IMAD R89, R5, R3, R90 ;  /* 0x0000000305597224 */ /* 0x000fe200078e025a */
[----:B------:R-:W-:Y:S01]  /*4e50*/  IABS R90, R95 ;  /* 0x0000005f005a7213 */ /* 0x000fe20000000000 */
[--C-:B------:R-:W-:Y:S02]  /*4e60*/  @!P6 IMAD.IADD R87, R87, 0x1, -R5.reuse ;  /* 0x000000015757e824 */ /* 0x100fe400078e0a05 */
[----:B------:R-:W-:-:S02]  /*4e70*/  @!P5 IMAD.IADD R88, R88, 0x1, -R5 ;  /* 0x000000015858d824 */ /* 0x000fc400078e0a05 */
[----:B------:R-:W-:Y:S01]  /*4e80*/  IMAD.HI.U32 R3, R7, R90, RZ ;  /* 0x0000005a07037227 */ /* 0x000fe200078e00ff */
[----:B------:R-:W-:-:S03]  /*4e90*/  ISETP.GT.U32.AND P5, PT, R5, R87, PT ;  /* 0x000000570500720c */ /* 0x000fc60003fa4070 */
[----:B------:R-:W-:Y:S02]  /*4ea0*/  IMAD.MOV R3, RZ, RZ, -R3 ;  /* 0x000000ffff037224 */ /* 0x000fe400078e0a03 */
[--C-:B------:R-:W-:Y:S01]  /*4eb0*/  @!P2 IMAD.IADD R86, R86, 0x1, -R5.reuse ;  /* 0x000000015656a824 */ /* 0x100fe200078e0a05 */
[C---:B------:R-:W-:Y:S01]  /*4ec0*/  ISETP.GT.U32.AND P2, PT, R5.reuse, R85, PT ;  /* 0x000000550500720c */ /* 0x040fe20003f44070 */
[C---:B------:R-:W-:Y:S02]  /*4ed0*/  IMAD R90, R5.reuse, R3, R90 ;  /* 0x00000003055a7224 */ /* 0x040fe400078e025a */
[C---:B------:R-:W-:Y:S01]  /*4ee0*/  VIADD R96, R0.reuse, 0x5d ;  /* 0x0000005d00607836 */ /* 0x040fe20000000000 */
[----:B------:R-:W-:Y:S01]  /*4ef0*/  ISETP.GT.U32.AND P6, PT, R5, R86, PT ;  /* 0x000000560500720c */ /* 0x000fe20003fc4070 */
[C---:B------:R-:W-:Y:S02]  /*4f00*/  VIADD R97, R0.reuse, 0x5e ;  /* 0x0000005e00617836 */ /* 0x040fe40000000000 */
[--C-:B------:R-:W-:Y:S01]  /*4f10*/  @!P5 IMAD.IADD R87, R87, 0x1, -R5.reuse ;  /* 0x000000015757d824 */ /* 0x100fe200078e0a05 */
[----:B------:R-:W-:Y:S01]  /*4f20*/  ISETP.GT.U32.AND P5, PT, R5, R90, PT ;  /* 0x0000005a0500720c */ /* 0x000fe20003fa4070 */
[----:B------:R-:W-:Y:S01]  /*4f30*/  @!P3 IMAD.MOV R84, RZ, RZ, -R84 ;  /* 0x000000ffff54b224 */ /* 0x000fe200078e0a54 */
[----:B------:R-:W-:Y:S01]  /*4f40*/  IABS R8, R96 ;  /* 0x0000006000087213 */ /* 0x000fe20000000000 */
[----:B------:R-:W-:Y:S01]  /*4f50*/  VIADD R98, R0, 0x5f ;  /* 0x0000005f00627836 */ /* 0x000fe20000000000 */
[----:B------:R-:W-:Y:S01]  /*4f60*/  IABS R92, R97 ;  /* 0x00000061005c7213 */ /* 0x000fe20000000000 */
[----:B------:R-:W-:Y:S01]  /*4f70*/  @!P2 IMAD.IADD R85, R85, 0x1, -R5 ;  /* 0x000000015555a824 */ /* 0x000fe200078e0a05 */
[----:B------:R-:W-:Y:S01]  /*4f80*/  ISETP.GT.U32.AND P3, PT, R5, R88, PT ;  /* 0x000000580500720c */ /* 0x000fe20003f64070 */
[----:B------:R-:W-:Y:S01]  /*4f90*/  IMAD.HI.U32 R3, R7, R8, RZ ;  /* 0x0000000807037227 */ /* 0x000fe200078e00ff */
[----:B------:R-:W-:-:S02]  /*4fa0*/  ISETP.GT.U32.AND P2, PT, R5, R89, PT ;  /* 0x000000590500720c */ /* 0x000fc40003f44070 */
[----:B------:R-:W-:Y:S01]  /*4fb0*/  IABS R94, R98 ;  /* 0x00000062005e7213 */ /* 0x000fe20000000000 */
[----:B------:R-:W-:Y:S01]  /*4fc0*/  @!P6 IMAD.IADD R86, R86, 0x1, -R5 ;  /* 0x000000015656e824 */ /* 0x000fe200078e0a05 */
[----:B------:R-:W-:Y:S01]  /*4fd0*/  ISETP.GE.AND P6, PT, R91, RZ, PT ;  /* 0x000000ff5b00720c */ /* 0x000fe20003fc6270 */
[----:B------:R-:W-:-:S04]  /*4fe0*/  IMAD.HI.U32 R6, R7, R92, RZ ;  /* 0x0000005c07067227 */ /* 0x000fc800078e00ff */
[----:B------:R-:W-:Y:S02]  /*4ff0*/  @!P5 IMAD.IADD R90, R90, 0x1, -R5 ;  /* 0x000000015a5ad824 */ /* 0x000fe400078e0a05 */
[----:B------:R-:W-:Y:S02]  /*5000*/  IMAD.MOV R3, RZ, RZ, -R3 ;  /* 0x000000ffff037224 */ /* 0x000fe400078e0a03 */
[----:B------:R-:W-:Y:S01]  /*5010*/  IMAD.MOV R6, RZ, RZ, -R6 ;  /* 0x000000ffff067224 */ /* 0x000fe200078e0a06 */
[C---:B------:R-:W-:Y:S01]  /*5020*/  ISETP.GT.U32.AND P5, PT, R5.reuse, R90, PT ;  /* 0x0000005a0500720c */ /* 0x040fe20003fa4070 */
[----:B------:R-:W-:Y:S02]  /*5030*/  IMAD R91, R5, R3, R8 ;  /* 0x00000003055b7224 */ /* 0x000fe400078e0208 */
[----:B------:R-:W-:-:S04]  /*5040*/  IMAD.HI.U32 R3, R7, R94, RZ ;  /* 0x0000005e07037227 */ /* 0x000fc800078e00ff */
[--C-:B------:R-:W-:Y:S01]  /*5050*/  @!P3 IMAD.IADD R88, R88, 0x1, -R5.reuse ;  /* 0x000000015858b824 */ /* 0x100fe200078e0a05 */
[----:B------:R-:W-:Y:S01]  /*5060*/  ISETP.GE.AND P3, PT, R93, RZ, PT ;  /* 0x000000ff5d00720c */ /* 0x000fe20003f66270 */
[----:B------:R-:W-:Y:S01]  /*5070*/  @!P2 IMAD.IADD R89, R89, 0x1, -R5 ;  /* 0x000000015959a824 */ /* 0x000fe200078e0a05 */
[----:B------:R-:W-:Y:S01]  /*5080*/  ISETP.GE.AND P2, PT, R95, RZ, PT ;  /* 0x000000ff5f00720c */ /* 0x000fe20003f46270 */
[C---:B------:R-:W-:Y:S02]  /*5090*/  IMAD R92, R5.reuse, R6, R92 ;  /* 0x00000006055c7224 */ /* 0x040fe400078e025c */
[----:B------:R-:W-:Y:S02]  /*50a0*/  IMAD.MOV R3, RZ, RZ, -R3 ;  /* 0x000000ffff037224 */ /* 0x000fe400078e0a03 */
[----:B------:R-:W-:Y:S01]  /*50b0*/  @!P0 IMAD.MOV R85, RZ, RZ, -R85 ;  /* 0x000000ffff558224 */ /* 0x000fe200078e0a55 */
[C---:B------:R-:W-:Y:S01]  /*50c0*/  ISETP.GT.U32.AND P0, PT, R5.reuse, R89, PT ;  /* 0x000000590500720c */ /* 0x040fe20003f04070 */
[----:B------:R-:W-:Y:S01]  /*50d0*/  @!P6 IMAD.MOV R88, RZ, RZ, -R88 ;  /* 0x000000ffff58e224 */ /* 0x000fe200078e0a58 */
[C---:B------:R-:W-:Y:S01]  /*50e0*/  ISETP.GT.U32.AND P6, PT, R5.reuse, R92, PT ;  /* 0x0000005c0500720c */ /* 0x040fe20003fc4070 */
[----:B------:R-:W-:-:S02]  /*50f0*/  IMAD R93, R5, R3, R94 ;  /* 0x00000003055d7224 */ /* 0x000fc400078e025e */
[--C-:B------:R-:W-:Y:S02]  /*5100*/  @!P5 IMAD.IADD R90, R90, 0x1, -R5.reuse ;  /* 0x000000015a5ad824 */ /* 0x100fe400078e0a05 */
[C---:B------:R-:W-:Y:S01]  /*5110*/  VIADD R95, R0.reuse, 0x60 ;  /* 0x00000060005f7836 */ /* 0x040fe20000000000 */
[C---:B------:R-:W-:Y:S01]  /*5120*/  ISETP.GT.U32.AND P5, PT, R5.reuse, R93, PT ;  /* 0x0000005d0500720c */ /* 0x040fe20003fa4070 */
[----:B------:R-:W-:Y:S01]  /*5130*/  @!P4 IMAD.MOV R86, RZ, RZ, -R86 ;  /* 0x000000ffff56c224 */ /* 0x000fe200078e0a56 */
[----:B------:R-:W-:Y:S01]  /*5140*/  ISETP.GT.U32.AND P4, PT, R5, R91, PT ;  /* 0x0000005b0500720c */ /* 0x000fe20003f84070 */
[----:B------:R-:W-:Y:S01]  /*5150*/  VIADD R99, R0, 0x62 ;  /* 0x0000006200637836 */ /* 0x000fe20000000000 */
[----:B------:R-:W-:Y:S01]  /*5160*/  IABS R94, R95 ;  /* 0x0000005f005e7213 */ /* 0x000fe20000000000 */
[--C-:B------:R-:W-:Y:S01]  /*5170*/  @!P0 IMAD.IADD R89, R89, 0x1, -R5.reuse ;  /* 0x0000000159598824 */ /* 0x100fe200078e0a05 */
[----:B------:R-:W-:Y:S01]  /*5180*/  ISETP.GE.AND P0, PT, R97, RZ, PT ;  /* 0x000000ff6100720c */ /* 0x000fe20003f06270 */
[----:B------:R-:W-:-:S02]  /*5190*/  @!P6 IMAD.IADD R92, R92, 0x1, -R5 ;  /* 0x000000015c5ce824 */ /* 0x000fc400078e0a05 */
[----:B------:R-:W-:Y:S02]  /*51a0*/  VIADD R97, R0, 0x61 ;  /* 0x0000006100617836 */ /* 0x000fe40000000000 */
[----:B------:R-:W-:Y:S01]  /*51b0*/  @!P3 IMAD.MOV R89, RZ, RZ, -R89 ;  /* 0x000000ffff59b224 */ /* 0x000fe200078e0a59 */
[----:B------:R-:W-:Y:S01]  /*51c0*/  ISETP.GT.U32.AND P3, PT, R5, R92, PT ;  /* 0x0000005c0500720c */ /* 0x000fe20003f64070 */
[----:B------:R-:W-:Y:S01]  /*51d0*/  @!P5 IMAD.IADD R93, R93, 0x1, -R5 ;  /* 0x000000015d5dd824 */ /* 0x000fe200078e0a05 */
[----:B------:R-:W-:Y:S01]  /*51e0*/  IABS R8, R97 ;  /* 0x0000006100087213 */ /* 0x000fe20000000000 */
[----:B------:R-:W-:-:S03]  /*51f0*/  IMAD.HI.U32 R3, R7, R94, RZ ;  /* 0x0000005e07037227 */ /* 0x000fc600078e00ff */
[----:B------:R-:W-:Y:S01]  /*5200*/  ISETP.GT.U32.AND P5, PT, R5, R93, PT ;  /* 0x0000005d0500720c */ /* 0x000fe20003fa4070 */
[----:B------:R-:W-:Y:S02]  /*5210*/  IMAD.MOV R6, RZ, RZ, -R3 ;  /* 0x000000ffff067224 */ /* 0x000fe400078e0a03 */
[----:B------:R-:W-:-:S04]  /*5220*/  IMAD.HI.U32 R3, R7, R8, RZ ;  /* 0x0000000807037227 */ /* 0x000fc800078e00ff */
[----:B------:R-:W-:Y:S02]  /*5230*/  IMAD.MOV R3, RZ, RZ, -R3 ;  /* 0x000000ffff037224 */ /* 0x000fe400078e0a03 */
[--C-:B------:R-:W-:Y:S01]  /*5240*/  @!P4 IMAD.IADD R91, R91, 0x1, -R5.reuse ;  /* 0x000000015b5bc824 */ /* 0x100fe200078e0a05 */
[----:B------:R-:W-:Y:S01]  /*5250*/  ISETP.GE.AND P4, PT, R98, RZ, PT ;  /* 0x000000ff6200720c */ /* 0x000fe20003f86270 */
[--C-:B------:R-:W-:Y:S01]  /*5260*/  @!P3 IMAD.IADD R92, R92, 0x1, -R5.reuse ;  /* 0x000000015c5cb824 */ /* 0x100fe200078e0a05 */
[----:B------:R-:W-:Y:S01]  /*5270*/  ISETP.GE.AND P3, PT, R95, RZ, PT ;  /* 0x000000ff5f00720c */ /* 0x000fe20003f66270 */
[C---:B------:R-:W-:Y:S01]  /*5280*/  IMAD R95, R5.reuse, R3, R8 ;  /* 0x00000003055f7224 */ /* 0x040fe200078e0208 */
[----:B------:R-:W-:Y:S01]  /*5290*/  ISETP.GT.U32.AND P6, PT, R5, R91, PT ;  /* 0x0000005b0500720c */ /* 0x000fe20003fc4070 */
[----:B------:R-:W-:Y:S02]  /*52a0*/  @!P5 IMAD.IADD R93, R93, 0x1, -R5 ;  /* 0x000000015d5dd824 */ /* 0x000fe400078e0a05 */
[----:B------:R-:W-:Y:S01]  /*52b0*/  @!P1 IMAD.MOV R87, RZ, RZ, -R87 ;  /* 0x000000ffff579224 */ /* 0x000fe200078e0a57 */
[C---:B------:R-:W-:Y:S01]  /*52c0*/  ISETP.GT.U32.AND P5, PT, R5.reuse, R95, PT ;  /* 0x0000005f0500720c */ /* 0x040fe20003fa4070 */
[----:B------:R-:W-:Y:S01]  /*52d0*/  IMAD R94, R5, R6, R94 ;  /* 0x00000006055e7224 */ /* 0x000fe200078e025e */
[----:B------:R-:W-:Y:S01]  /*52e0*/  ISETP.GE.AND P1, PT, R96, RZ, PT ;  /* 0x000000ff6000720c */ /* 0x000fe20003f26270 */
[C---:B------:R-:W-:Y:S01]  /*52f0*/  VIADD R100, R0.reuse, 0x63 ;  /* 0x0000006300647836 */ /* 0x040fe20000000000 */
[----:B------:R-:W-:Y:S01]  /*5300*/  IABS R96, R99 ;  /* 0x0000006300607213 */ /* 0x000fe20000000000 */
[----:B------:R-:W-:-:S02]  /*5310*/  VIADD R101, R0, 0x64 ;  /* 0x0000006400657836 */ /* 0x000fc40000000000 */
[----:B------:R-:W-:Y:S01]  /*5320*/  @!P2 IMAD.MOV R90, RZ, RZ, -R90 ;  /* 0x000000ffff5aa224 */ /* 0x000fe200078e0a5a */
[----:B------:R-:W-:Y:S01]  /*5330*/  IABS R98, R100 ;  /* 0x0000006400627213 */ /* 0x000fe20000000000 */
[----:B------:R-:W-:Y:S01]  /*5340*/  @!P6 IMAD.IADD R91, R91, 0x1, -R5 ;  /* 0x000000015b5be824 */ /* 0x000fe200078e0a05 */
[----:B------:R-:W-:Y:S01]  /*5350*/  ISETP.GT.U32.AND P6, PT, R5, R94, PT ;  /* 0x0000005e0500720c */ /* 0x000fe20003fc4070 */
[----:B------:R-:W-:Y:S01]  /*5360*/  IMAD.HI.U32 R3, R7, R96, RZ ;  /* 0x0000006007037227 */ /* 0x000fe200078e00ff */
[----:B------:R-:W-:-:S03]  /*5370*/  IABS R8, R101 ;  /* 0x0000006500087213 */ /* 0x000fc60000000000 */
[----:B------:R-:W-:Y:S02]  /*5380*/  @!P5 IMAD.IADD R95, R95, 0x1, -R5 ;  /* 0x000000015f5fd824 */ /* 0x000fe400078e0a05 */
[----:B------:R-:W-:Y:S02]  /*5390*/  IMAD.MOV R3, RZ, RZ, -R3 ;  /* 0x000000ffff037224 */ /* 0x000fe400078e0a03 */
[----:B------:R-:W-:Y:S01]  /*53a0*/  IMAD.HI.U32 R6, R7, R98, RZ ;  /* 0x0000006207067227 */ /* 0x000fe200078e00ff */
[----:B------:R-:W-:-:S03]  /*53b0*/  ISETP.GT.U32.AND P2, PT, R5, R95, PT ;  /* 0x0000005f0500720c */ /* 0x000fc60003f44070 */
[----:B------:R-:W-:Y:S02]  /*53c0*/  IMAD R96, R5, R3, R96 ;  /* 0x0000000305607224 */ /* 0x000fe400078e0260 */
[----:B------:R-:W-:-:S04]  /*53d0*/  IMAD.HI.U32 R3, R7, R8, RZ ;  /* 0x0000000807037227 */ /* 0x000fc800078e00ff */
[----:B------:R-:W-:Y:S02]  /*53e0*/  IMAD.MOV R6, RZ, RZ, -R6 ;  /* 0x000000ffff067224 */ /* 0x000fe400078e0a06 */
[----:B------:R-:W-:Y:S02]  /*53f0*/  IMAD.MOV R3, RZ, RZ, -R3 ;  /* 0x000000ffff037224 */ /* 0x000fe400078e0a03 */
[----:B------:R-:W-:Y:S01]  /*5400*/  @!P6 IMAD.IADD R94, R94, 0x1, -R5 ;  /* 0x000000015e5ee824 */ /* 0x000fe200078e0a05 */
[----:B------:R-:W-:Y:S01]  /*5410*/  ISETP.GE.AND P6, PT, R97, RZ, PT ;  /* 0x000000ff6100720c */ /* 0x000fe20003fc6270 */
[C---:B------:R-:W-:Y:S02]  /*5420*/  IMAD R97, R5.reuse, R6, R98 ;  /* 0x0000000605617224 */ /* 0x040fe400078e0262 */
[----:B------:R-:W-:Y:S01]  /*5430*/  @!P1 IMAD.MOV R91, RZ, RZ, -R91 ;  /* 0x000000ffff5b9224 */ /* 0x000fe200078e0a5b */
[C---:B------:R-:W-:Y:S01]  /*5440*/  ISETP.GT.U32.AND P1, PT, R5.reuse, R96, PT ;  /* 0x000000600500720c */ /* 0x040fe20003f24070 */
[C---:B------:R-:W-:Y:S01]  /*5450*/  IMAD R98, R5.reuse, R3, R8 ;  /* 0x0000000305627224 */ /* 0x040fe200078e0208 */
[C---:B------:R-:W-:Y:S01]  /*5460*/  ISETP.GT.U32.AND P5, PT, R5.reuse, R94, PT ;  /* 0x0000005e0500720c */ /* 0x040fe20003fa4070 */
[----:B------:R-:W-:Y:S01]  /*5470*/  @!P4 IMAD.MOV R93, RZ, RZ, -R93 ;  /* 0x000000ffff5dc224 */ /* 0x000fe200078e0a5d */
[----:B------:R-:W-:Y:S01]  /*5480*/  ISETP.GT.U32.AND P4, PT, R5, R97, PT ;  /* 0x000000610500720c */ /* 0x000fe20003f84070 */
[----:B------:R-:W-:Y:S01]  /*5490*/  @!P2 IMAD.IADD R95, R95, 0x1, -R5 ;  /* 0x000000015f5fa824 */ /* 0x000fe200078e0a05 */
[----:B------:R-:W-:Y:S01]  /*54a0*/  ISETP.GT.U32.AND P2, PT, R5, R98, PT ;  /* 0x000000620500720c */ /* 0x000fe20003f44070 */
[----:B------:R-:W-:-:S02]  /*54b0*/  VIADD R102, R0, 0x65 ;  /* 0x0000006500667836 */ /* 0x000fc40000000000 */
[----:B------:R-:W-:Y:S02]  /*54c0*/  VIADD R8, R0, 0x66 ;  /* 0x0000006600087836 */ /* 0x000fe40000000000 */
[----:B------:R-:W-:Y:S01]  /*54d0*/  @!P0 IMAD.MOV R92, RZ, RZ, -R92 ;  /* 0x000000ffff5c8224 */ /* 0x000fe200078e0a5c */
[----:B------:R-:W-:Y:S01]  /*54e0*/  IABS R6, R102 ;  /* 0x0000006600067213 */ /* 0x000fe20000000000 */
[--C-:B------:R-:W-:Y:S01]  /*54f0*/  @!P1 IMAD.IADD R96, R96, 0x1, -R5.reuse ;  /* 0x0000000160609824 */ /* 0x100fe200078e0a05 */
[----:B------:R-:W-:Y:S01]  /*5500*/  ISETP.GE.AND P0, PT, R99, RZ, PT ;  /* 0x000000ff6300720c */ /* 0x000fe20003f06270 */
[--C-:B------:R-:W-:Y:S01]  /*5510*/  @!P5 IMAD.IADD R94, R94, 0x1, -R5.reuse ;  /* 0x000000015e5ed824 */ /* 0x100fe200078e0a05 */
[----:B------:R-:W-:Y:S01]  /*5520*/  ISETP.GE.AND P5, PT, R100, RZ, PT ;  /* 0x000000ff6400720c */ /* 0x000fe20003fa6270 */
[----:B------:R-:W-:Y:S01]  /*5530*/  IMAD.HI.U32 R3, R7, R6, RZ ;  /* 0x0000000607037227 */ /* 0x000fe200078e00ff */
[----:B------:R-:W-:Y:S02]  /*5540*/  IABS R100, R8 ;  /* 0x0000000800647213 */ /* 0x000fe40000000000 */
[----:B------:R-:W-:Y:S01]  /*5550*/  ISETP.GE.AND P1, PT, R101, RZ, PT ;  /* 0x000000ff6500720c */ /* 0x000fe20003f26270 */
[--C-:B------:R-:W-:Y:S01]  /*5560*/  @!P4 IMAD.IADD R97, R97, 0x1, -R5.reuse ;  /* 0x000000016161c824 */ /* 0x100fe200078e0a05 */
[----:B------:R-:W-:Y:S01]  /*5570*/  ISETP.GT.U32.AND P4, PT, R5, R96, PT ;  /* 0x000000600500720c */ /* 0x000fe20003f84070 */
[----:B------:R-:W-:-:S02]  /*5580*/  @!P2 IMAD.IADD R98, R98, 0x1, -R5 ;  /* 0x000000016262a824 */ /* 0x000fc400078e0a05 */
[----:B------:R-:W-:Y:S02]  /*5590*/  IMAD.MOV R3, RZ, RZ, -R3 ;  /* 0x000000ffff037224 */ /* 0x000fe400078e0a03 */
[----:B------:R-:W-:Y:S01]  /*55a0*/  @!P3 IMAD.MOV R94, RZ, RZ, -R94 ;  /* 0x000000ffff5eb224 */ /* 0x000fe200078e0a5e */
[C---:B------:R-:W-:Y:S01]  /*55b0*/  ISETP.GT.U32.AND P2, PT, R5.reuse, R98, PT ;  /* 0x000000620500720c */ /* 0x040fe20003f44070 */
[C---:B------:R-:W-:Y:S01]  /*55c0*/  IMAD R99, R5.reuse, R3, R6 ;  /* 0x0000000305637224 */ /* 0x040fe200078e0206 */
[----:B------:R-:W-:Y:S01]  /*55d0*/  ISETP.GT.U32.AND P3, PT, R5, R97, PT ;  /* 0x000000610500720c */ /* 0x000fe20003f64070 */
[----:B------:R-:W-:-:S04]  /*55e0*/  IMAD.HI.U32 R3, R7, R100, RZ ;  /* 0x0000006407037227 */ /* 0x000fc800078e00ff */
[----:B------:R-:W-:Y:S02]  /*55f0*/  IMAD.MOV R3, RZ, RZ, -R3 ;  /* 0x000000ffff037224 */ /* 0x000fe400078e0a03 */
[--C-:B------:R-:W-:Y:S01]  /*5600*/  @!P4 IMAD.IADD R96, R96, 0x1, -R5.reuse ;  /* 0x000000016060c824 */ /* 0x100fe200078e0a05 */
[C---:B------:R-:W-:Y:S01]  /*5610*/  ISETP.GT.U32.AND P4, PT, R5.reuse, R99, PT ;  /* 0x000000630500720c */ /* 0x040fe20003f84070 */
[C---:B------:R-:W-:Y:S02]  /*5620*/  IMAD R100, R5.reuse, R3, R100 ;  /* 0x0000000305647224 */ /* 0x040fe400078e0264 */
[----:B------:R-:W-:Y:S02]  /*5630*/  VIADD R101, R0, 0x67 ;  /* 0x0000006700657836 */ /* 0x000fe40000000000 */
[----:B------:R-:W-:Y:S01]  /*5640*/  @!P2 IMAD.IADD R98, R98, 0x1, -R5 ;  /* 0x000000016262a824 */ /* 0x000fe200078e0a05 */
[----:B------:R-:W-:Y:S01]  /*5650*/  ISETP.GT.U32.AND P2, PT, R5, R100, PT ;  /* 0x000000640500720c */ /* 0x000fe20003f44070 */
[C---:B------:R-:W-:Y:S01]  /*5660*/  VIADD R104, R0.reuse, 0x69 ;  /* 0x0000006900687836 */ /* 0x040fe20000000000 */
[----:B------:R-:W-:Y:S01]  /*5670*/  IABS R6, R101 ;  /* 0x0000006500067213 */ /* 0x000fe20000000000 */
[----:B------:R-:W-:-:S02]  /*5680*/  VIADD R103, R0, 0x68 ;  /* 0x0000006800677836 */ /* 0x000fc40000000000 */
[----:B------:R-:W-:Y:S01]  /*5690*/  @!P3 IMAD.IADD R97, R97, 0x1, -R5 ;  /* 0x000000016161b824 */ /* 0x000fe200078e0a05 */
[----:B------:R-:W-:Y:S01]  /*56a0*/  ISETP.GE.AND P3, PT, R8, RZ, PT ;  /* 0x000000ff0800720c */ /* 0x000fe20003f66270 */
[----:B------:R-:W-:Y:S01]  /*56b0*/  IMAD.HI.U32 R3, R7, R6, RZ ;  /* 0x0000000607037227 */ /* 0x000fe200078e00ff */
[----:B------:R-:W-:-:S03]  /*56c0*/  IABS R8, R104 ;  /* 0x0000006800087213 */ /* 0x000fc60000000000 */
[----:B------:R-:W-:Y:S01]  /*56d0*/  @!P4 IMAD.IADD R99, R99, 0x1, -R5 ;  /* 0x000000016363c824 */ /* 0x000fe200078e0a05 */
[----:B------:R-:W-:Y:S01]  /*56e0*/  ISETP.GE.AND P4, PT, R101, RZ, PT ;  /* 0x000000ff6500720c */ /* 0x000fe20003f86270 */
[----:B------:R-:W-:Y:S01]  /*56f0*/  @!P6 IMAD.MOV R95, RZ, RZ, -R95 ;  /* 0x000000ffff5fe224 */ /* 0x000fe200078e0a5f */
[----:B------:R-:W-:Y:S01]  /*5700*/  ISETP.GE.AND P6, PT, R102, RZ, PT ;  /* 0x000000ff6600720c */ /* 0x000fe20003fc6270 */
[----:B------:R-:W-:Y:S01]  /*5710*/  IMAD.MOV R3, RZ, RZ, -R3 ;  /* 0x000000ffff037224 */ /* 0x000fe200078e0a03 */
[----:B------:R-:W-:Y:S01]  /*5720*/  IABS R102, R103 ;  /* 0x0000006700667213 */ /* 0x000fe20000000000 */
[----:B------:R-:W-:Y:S01]  /*5730*/  @!P0 IMAD.MOV R96, RZ, RZ, -R96 ;  /* 0x000000ffff608224 */ /* 0x000fe200078e0a60 */
[C---:B------:R-:W-:Y:S01]  /*5740*/  ISETP.GT.U32.AND P0, PT, R5.reuse, R99, PT ;  /* 0x000000630500720c */ /* 0x040fe20003f04070 */
[----:B------:R-:W-:Y:S02]  /*5750*/  @!P2 IMAD.IADD R100, R100, 0x1, -R5 ;  /* 0x000000016464a824 */ /* 0x000fe400078e0a05 */
[----:B------:R-:W-:-:S02]  /*5760*/  IMAD R101, R5, R3, R6 ;  /* 0x0000000305657224 */ /* 0x000fc400078e0206 */
[----:B------:R-:W-:Y:S01]  /*5770*/  IMAD.HI.U32 R6, R7, R8, RZ ;  /* 0x0000000807067227 */ /* 0x000fe200078e00ff */
[----:B------:R-:W-:-:S03]  /*5780*/  ISETP.GT.U32.AND P2, PT, R5, R100, PT ;  /* 0x000000640500720c */ /* 0x000fc60003f44070 */
[----:B------:R-:W-:-:S04]  /*5790*/  IMAD.HI.U32 R3, R7, R102, RZ ;  /* 0x0000006607037227 */ /* 0x000fc800078e00ff */
[----:B------:R-:W-:Y:S01]  /*57a0*/  @!P5 IMAD.MOV R97, RZ, RZ, -R97 ;  /* 0x000000ffff61d224 */ /* 0x000fe200078e0a61 */
[----:B------:R-:W-:Y:S01]  /*57b0*/  ISETP.GT.U32.AND P5, PT, R5, R101, PT ;  /* 0x000000650500720c */ /* 0x000fe20003fa4070 */
[----:B------:R-:W-:Y:S02]  /*57c0*/  IMAD.MOV R6, RZ, RZ, -R6 ;  /* 0x000000ffff067224 */ /* 0x000fe400078e0a06 */
[----:B------:R-:W-:Y:S02]  /*57d0*/  IMAD.MOV R3, RZ, RZ, -R3 ;  /* 0x000000ffff037224 */ /* 0x000fe400078e0a03 */
[----:B------:R-:W-:Y:S01]  /*57e0*/  @!P1 IMAD.MOV R98, RZ, RZ, -R98 ;  /* 0x000000ffff629224 */ /* 0x000fe200078e0a62 */
[----:B------:R-:W-:Y:S01]  /*57f0*/  ISETP.GE.AND P1, PT, R103, RZ, PT ;  /* 0x000000ff6700720c */ /* 0x000fe20003f26270 */
[----:B------:R-:W-:Y:S01]  /*5800*/  @!P0 IMAD.IADD R99, R99, 0x1, -R5 ;  /* 0x0000000163638824 */ /* 0x000fe200078e0a05 */
[----:B------:R-:W-:Y:S01]  /*5810*/  ISETP.GE.AND P0, PT, R104, RZ, PT ;  /* 0x000000ff6800720c */ /* 0x000fe20003f06270 */
[----:B------:R-:W-:-:S02]  /*5820*/  IMAD R103, R5, R6, R8 ;  /* 0x0000000605677224 */ /* 0x000fc400078e0208 */
[C---:B------:R-:W-:Y:S02]  /*5830*/  IMAD R102, R5.reuse, R3, R102 ;  /* 0x0000000305667224 */ /* 0x040fe400078e0266 */
[----:B------:R-:W-:Y:S01]  /*5840*/  @!P6 IMAD.MOV R99, RZ, RZ, -R99 ;  /* 0x000000ffff63e224 */ /* 0x000fe200078e0a63 */
[C---:B------:R-:W-:Y:S01]  /*5850*/  ISETP.GT.U32.AND P6, PT, R5.reuse, R103, PT ;  /* 0x000000670500720c */ /* 0x040fe20003fc4070 */
[--C-:B------:R-:W-:Y:S01]  /*5860*/  @!P2 IMAD.IADD R100, R100, 0x1, -R5.reuse ;  /* 0x000000016464a824 */ /* 0x100fe200078e0a05 */
[----:B------:R-:W-:Y:S01]  /*5870*/  ISETP.GT.U32.AND P2, PT, R5, R102, PT ;  /* 0x000000660500720c */ /* 0x000fe20003f44070 */
[--C-:B------:R-:W-:Y:S02]  /*5880*/  @!P5 IMAD.IADD R101, R101, 0x1, -R5.reuse ;  /* 0x000000016565d824 */ /* 0x100fe400078e0a05 */
[C---:B------:R-:W-:Y:S02]  /*5890*/  VIADD R105, R0.reuse, 0x6a ;  /* 0x0000006a00697836 */ /* 0x040fe40000000000 */
[C---:B------:R-:W-:Y:S01]  /*58a0*/  VIADD R6, R0.reuse, 0x6b ;  /* 0x0000006b00067836 */ /* 0x040fe20000000000 */
[----:B------:R-:W-:Y:S01]  /*58b0*/  ISETP.GT.U32.AND P5, PT, R5, R101, PT ;  /* 0x000000650500720c */ /* 0x000fe20003fa4070 */
[----:B------:R-:W-:Y:S01]  /*58c0*/  VIADD R107, R0, 0x6c ;  /* 0x0000006c006b7836 */ /* 0x000fe20000000000 */
[----:B------:R-:W-:Y:S01]  /*58d0*/  IABS R104, R105 ;  /* 0x0000006900687213 */ /* 0x000fe20000000000 */
[----:B------:R-:W-:Y:S01]  /*58e0*/  @!P3 IMAD.MOV R100, RZ, RZ, -R100 ;  /* 0x000000ffff64b224 */ /* 0x000fe200078e0a64 */
[----:B------:R-:W-:Y:S01]  /*58f0*/  IABS R106, R6 ;  /* 0x00000006006a7213 */ /* 0x000fe20000000000 */
[--C-:B------:R-:W-:Y:S01]  /*5900*/  @!P6 IMAD.IADD R103, R103, 0x1, -R5.reuse ;  /* 0x000000016767e824 */ /* 0x100fe200078e0a05 */
[----:B------:R-:W-:Y:S01]  /*5910*/  IABS R108, R107 ;  /* 0x0000006b006c7213 */ /* 0x000fe20000000000 */
[----:B------:R-:W-:Y:S01]  /*5920*/  @!P2 IMAD.IADD R102, R102, 0x1, -R5 ;  /* 0x000000016666a824 */ /* 0x000fe200078e0a05 */
[----:B------:R-:W-:Y:S01]  /*5930*/  ISETP.GE.AND P3, PT, R105, RZ, PT ;  /* 0x000000ff6900720c */ /* 0x000fe20003f66270 */
[----:B------:R-:W-:Y:S01]  /*5940*/  IMAD.HI.U32 R3, R7, R104, RZ ;  /* 0x0000006807037227 */ /* 0x000fe200078e00ff */
[----:B------:R-:W-:-:S02]  /*5950*/  ISETP.GT.U32.AND P6, PT, R5, R103, PT ;  /* 0x000000670500720c */ /* 0x000fc40003fc4070 */
[----:B------:R-:W-:Y:S01]  /*5960*/  ISETP.GT.U32.AND P2, PT, R5, R102, PT ;  /* 0x000000660500720c */ /* 0x000fe20003f44070 */
[----:B------:R-:W-:Y:S02]  /*5970*/  IMAD.MOV R8, RZ, RZ, -R3 ;  /* 0x000000ffff087224 */ /* 0x000fe400078e0a03 */
[----:B------:R-:W-:Y:S01]  /*5980*/  @!P5 IMAD.IADD R101, R101, 0x1, -R5 ;  /* 0x000000016565d824 */ /* 0x000fe200078e0a05 */
[----:B------:R-:W-:Y:S01]  /*5990*/  ISETP.GE.AND P5, PT, R6, RZ, PT ;  /* 0x000000ff0600720c */ /* 0x000fe20003fa6270 */
[----:B------:R-:W-:-:S04]  /*59a0*/  IMAD.HI.U32 R3, R7, R106, RZ ;  /* 0x0000006a07037227 */ /* 0x000fc800078e00ff */
[----:B------:R-:W-:-:S04]  /*59b0*/  IMAD.HI.U32 R6, R7, R108, RZ ;  /* 0x0000006c07067227 */ /* 0x000fc800078e00ff */
[----:B------:R-:W-:Y:S02]  /*59c0*/  IMAD.MOV R3, RZ, RZ, -R3 ;  /* 0x000000ffff037224 */ /* 0x000fe400078e0a03 */
[----:B------:R-:W-:Y:S02]  /*59d0*/  IMAD.MOV R6, RZ, RZ, -R6 ;  /* 0x000000ffff067224 */ /* 0x000fe400078e0a06 */
[C---:B------:R-:W-:Y:S02]  /*59e0*/  IMAD R104, R5.reuse, R8, R104 ;  /* 0x0000000805687224 */ /* 0x040fe400078e0268 */
[C---:B------:R-:W-:Y:S02]  /*59f0*/  IMAD R105, R5.reuse, R3, R106 ;  /* 0x0000000305697224 */ /* 0x040fe400078e026a */
[----:B------:R-:W-:Y:S02]  /*5a00*/  IMAD R106, R5, R6, R108 ;  /* 0x00000006056a7224 */ /* 0x000fe400078e026c */
[----:B------:R-:W-:-:S02]  /*5a10*/  @!P6 IMAD.IADD R103, R103, 0x1, -R5 ;  /* 0x000000016767e824 */ /* 0x000fc400078e0a05 */
[----:B------:R-:W-:Y:S01]  /*5a20*/  @!P2 IMAD.IADD R102, R102, 0x1, -R5 ;  /* 0x000000016666a824 */ /* 0x000fe200078e0a05 */
[C---:B------:R-:W-:Y:S01]  /*5a30*/  ISETP.GT.U32.AND P2, PT, R5.reuse, R104, PT ;  /* 0x000000680500720c */ /* 0x040fe20003f44070 */
[----:B------:R-:W-:Y:S01]  /*5a40*/  @!P0 IMAD.MOV R103, RZ, RZ, -R103 ;  /* 0x000000ffff678224 */ /* 0x000fe200078e0a67 */
[C---:B------:R-:W-:Y:S01]  /*5a50*/  ISETP.GT.U32.AND P0, PT, R5.reuse, R106, PT ;  /* 0x0000006a0500720c */ /* 0x040fe20003f04070 */
[C---:B------:R-:W-:Y:S02]  /*5a60*/  VIADD R109, R0.reuse, 0x6e ;  /* 0x0000006e006d7836 */ /* 0x040fe40000000000 */
[C---:B------:R-:W-:Y:S02]  /*5a70*/  VIADD R3, R0.reuse, 0x6d ;  /* 0x0000006d00037836 */ /* 0x040fe40000000000 */
[C---:B------:R-:W-:Y:S01]  /*5a80*/  VIADD R111, R0.reuse, 0x6f ;  /* 0x0000006f006f7836 */ /* 0x040fe20000000000 */
[----:B------:R-:W-:Y:S01]  /*5a90*/  IABS R108, R109 ;  /* 0x0000006d006c7213 */ /* 0x000fe20000000000 */
[----:B------:R-:W-:Y:S01]  /*5aa0*/  @!P1 IMAD.MOV R102, RZ, RZ, -R102 ;  /* 0x000000ffff669224 */ /* 0x000fe200078e0a66 */
[----:B------:R-:W-:Y:S01]  /*5ab0*/  IABS R8, R3 ;  /* 0x0000000300087213 */ /* 0x000fe20000000000 */
[----:B------:R-:W-:Y:S01]  /*5ac0*/  VIADD R113, R0, 0x70 ;  /* 0x0000007000717836 */ /* 0x000fe20000000000 */
[----:B------:R-:W-:Y:S01]  /*5ad0*/  ISETP.GT.U32.AND P1, PT, R5, R105, PT ;  /* 0x000000690500720c */ /* 0x000fe20003f24070 */
[--C-:B------:R-:W-:Y:S01]  /*5ae0*/  @!P2 IMAD.IADD R104, R104, 0x1, -R5.reuse ;  /* 0x000000016868a824 */ /* 0x100fe200078e0a05 */
[----:B------:R-:W-:Y:S01]  /*5af0*/  ISETP.GE.AND P6, PT, R3, RZ, PT ;  /* 0x000000ff0300720c */ /* 0x000fe20003fc6270 */
[----:B------:R-:W-:Y:S01]  /*5b00*/  @!P0 IMAD.IADD R106, R106, 0x1, -R5 ;  /* 0x000000016a6a8824 */ /* 0x000fe200078e0a05 */
[----:B------:R-:W-:Y:S01]  /*5b10*/  IABS R110, R111 ;  /* 0x0000006f006e7213 */ /* 0x000fe20000000000 */
[----:B------:R-:W-:Y:S01]  /*5b20*/  IMAD.HI.U32 R6, R7, R108, RZ ;  /* 0x0000006c07067227 */ /* 0x000fe200078e00ff */
[----:B------:R-:W-:-:S02]  /*5b30*/  ISETP.GT.U32.AND P2, PT, R5, R104, PT ;  /* 0x000000680500720c */ /* 0x000fc40003f44070 */
[----:B------:R-:W-:Y:S01]  /*5b40*/  IABS R112, R113 ;  /* 0x0000007100707213 */ /* 0x000fe20000000000 */
[----:B------:R-:W-:Y:S01]  /*5b50*/  IMAD.HI.U32 R3, R7, R8, RZ ;  /* 0x0000000807037227 */ /* 0x000fe200078e00ff */
[----:B------:R-:W-:-:S03]  /*5b60*/  ISETP.GT.U32.AND P0, PT, R5, R106, PT ;  /* 0x0000006a0500720c */ /* 0x000fc60003f04070 */
[----:B------:R-:W-:Y:S02]  /*5b70*/  IMAD.MOV R6, RZ, RZ, -R6 ;  /* 0x000000ffff067224 */ /* 0x000fe400078e0a06 */
[----:B------:R-:W-:Y:S01]  /*5b80*/  @!P4 IMAD.MOV R101, RZ, RZ, -R101 ;  /* 0x000000ffff65c224 */ /* 0x000fe200078e0a65 */
[----:B------:R-:W-:Y:S01]  /*5b90*/  ISETP.GE.AND P4, PT, R107, RZ, PT ;  /* 0x000000ff6b00720c */ /* 0x000fe20003f86270 */
[----:B------:R-:W-:Y:S02]  /*5ba0*/  IMAD.MOV R107, RZ, RZ, -R3 ;  /* 0x000000ffff6b7224 */ /* 0x000fe400078e0a03 */
[----:B------:R-:W-:-:S04]  /*5bb0*/  IMAD.HI.U32 R3, R7, R110, RZ ;  /* 0x0000006e07037227 */ /* 0x000fc800078e00ff */
[----:B------:R-:W-:Y:S02]  /*5bc0*/  IMAD R108, R5, R6, R108 ;  /* 0x00000006056c7224 */ /* 0x000fe400078e026c */
[----:B------:R-:W-:-:S04]  /*5bd0*/  IMAD.HI.U32 R6, R7, R112, RZ ;  /* 0x0000007007067227 */ /* 0x000fc800078e00ff */
[----:B------:R-:W-:Y:S02]  /*5be0*/  @!P1 IMAD.IADD R105, R105, 0x1, -R5 ;  /* 0x0000000169699824 */ /* 0x000fe400078e0a05 */
[----:B------:R-:W-:Y:S02]  /*5bf0*/  IMAD.MOV R3, RZ, RZ, -R3 ;  /* 0x000000ffff037224 */ /* 0x000fe400078e0a03 */
[----:B------:R-:W-:Y:S01]  /*5c00*/  IMAD.MOV R6, RZ, RZ, -R6 ;  /* 0x000000ffff067224 */ /* 0x000fe200078e0a06 */
[----:B------:R-:W-:Y:S01]  /*5c10*/  ISETP.GT.U32.AND P1, PT, R5, R105, PT ;  /* 0x000000690500720c */ /* 0x000fe20003f24070 */
[----:B------:R-:W-:Y:S01]  /*5c20*/  @!P2 IMAD.IADD R104, R104, 0x1, -R5 ;  /* 0x000000016868a824 */ /* 0x000fe200078e0a05 */
[----:B------:R-:W-:Y:S01]  /*5c30*/  ISETP.GE.AND P2, PT, R109, RZ, PT ;  /* 0x000000ff6d00720c */ /* 0x000fe20003f46270 */
[C---:B------:R-:W-:Y:S02]  /*5c40*/  IMAD R109, R5.reuse, R3, R110 ;  /* 0x00000003056d7224 */ /* 0x040fe400078e026e */
[----:B------:R-:W-:-:S02]  /*5c50*/  IMAD R110, R5, R6, R112 ;  /* 0x00000006056e7224 */ /* 0x000fc400078e0270 */
[--C-:B------:R-:W-:Y:S01]  /*5c60*/  @!P0 IMAD.IADD R106, R106, 0x1, -R5.reuse ;  /* 0x000000016a6a8824 */ /* 0x100fe200078e0a05 */
[C---:B------:R-:W-:Y:S01]  /*5c70*/  ISETP.GT.U32.AND P0, PT, R5.reuse, R109, PT ;  /* 0x0000006d0500720c */ /* 0x040fe20003f04070 */
[C---:B------:R-:W-:Y:S02]  /*5c80*/  VIADD R114, R0.reuse, 0x71 ;  /* 0x0000007100727836 */ /* 0x040fe40000000000 */
[----:B------:R-:W-:Y:S01]  /*5c90*/  @!P4 IMAD.MOV R106, RZ, RZ, -R106 ;  /* 0x000000ffff6ac224 */ /* 0x000fe200078e0a6a */
[C---:B------:R-:W-:Y:S01]  /*5ca0*/  ISETP.GT.U32.AND P4, PT, R5.reuse, R110, PT ;  /* 0x0000006e0500720c */ /* 0x040fe20003f84070 */
[C---:B------:R-:W-:Y:S01]  /*5cb0*/  IMAD R107, R5.reuse, R107, R8 ;  /* 0x0000006b056b7224 */ /* 0x040fe200078e0208 */
[----:B------:R-:W-:Y:S01]  /*5cc0*/  IABS R6, R114 ;  /* 0x0000007200067213 */ /* 0x000fe20000000000 */
[----:B------:R-:W-:Y:S01]  /*5cd0*/  @!P3 IMAD.MOV R104, RZ, RZ, -R104 ;  /* 0x000000ffff68b224 */ /* 0x000fe200078e0a68 */
[----:B------:R-:W-:Y:S01]  /*5ce0*/  ISETP.GT.U32.AND P3, PT, R5, R108, PT ;  /* 0x0000006c0500720c */ /* 0x000fe20003f64070 */
[----:B------:R-:W-:Y:S01]  /*5cf0*/  @!P1 IMAD.IADD R105, R105, 0x1, -R5 ;  /* 0x0000000169699824 */ /* 0x000fe200078e0a05 */
[----:B------:R-:W-:Y:S01]  /*5d00*/  ISETP.GT.U32.AND P1, PT, R5, R107, PT ;  /* 0x0000006b0500720c */ /* 0x000fe20003f24070 */
[----:B------:R-:W-:-:S02]  /*5d10*/  VIADD R115, R0, 0x72 ;  /* 0x0000007200737836 */ /* 0x000fc40000000000 */
[----:B------:R-:W-:-:S03]  /*5d20*/  IMAD.HI.U32 R3, R7, R6, RZ ;  /* 0x0000000607037227 */ /* 0x000fc600078e00ff */
[----:B------:R-:W-:Y:S01]  /*5d30*/  IABS R112, R115 ;  /* 0x0000007300707213 */ /* 0x000fe20000000000 */
[----:B------:R-:W-:Y:S02]  /*5d40*/  @!P4 IMAD.IADD R110, R110, 0x1, -R5 ;  /* 0x000000016e6ec824 */ /* 0x000fe400078e0a05 */
[----:B------:R-:W-:Y:S02]  /*5d50*/  IMAD.MOV R3, RZ, RZ, -R3 ;  /* 0x000000ffff037224 */ /* 0x000fe400078e0a03 */
[----:B------:R-:W-:Y:S01]  /*5d60*/  @!P5 IMAD.MOV R105, RZ, RZ, -R105 ;  /* 0x000000ffff69d224 */ /* 0x000fe200078e0a69 */
[----:B------:R-:W-:Y:S01]  /*5d70*/  ISETP.GE.AND P5, PT, R111, RZ, PT ;  /* 0x000000ff6f00720c */ /* 0x000fe20003fa6270 */
[C---:B------:R-:W-:Y:S01]  /*5d80*/  IMAD R111, R5.reuse, R3, R6 ;  /* 0x00000003056f7224 */ /* 0x040fe200078e0206 */
[----:B------:R-:W-:Y:S01]  /*5d90*/  ISETP.GT.U32.AND P4, PT, R5, R110, PT ;  /* 0x0000006e0500720c */ /* 0x000fe20003f84070 */
[----:B------:R-:W-:Y:S02]  /*5da0*/  @!P3 IMAD.IADD R108, R108, 0x1, -R5 ;  /* 0x000000016c6cb824 */ /* 0x000fe400078e0a05 */
[----:B------:R-:W-:-:S03]  /*5db0*/  IMAD.HI.U32 R3, R7, R112, RZ ;  /* 0x0000007007037227 */ /* 0x000fc600078e00ff */
[----:B------:R-:W-:Y:S01]  /*5dc0*/  ISETP.GT.U32.AND P3, PT, R5, R108, PT ;  /* 0x0000006c0500720c */ /* 0x000fe20003f64070 */
[----:B------:R-:W-:Y:S02]  /*5dd0*/  @!P1 IMAD.IADD R107, R107, 0x1, -R5 ;  /* 0x000000016b6b9824 */ /* 0x000fe400078e0a05 */
[----:B------:R-:W-:Y:S02]  /*5de0*/  IMAD.MOV R3, RZ, RZ, -R3 ;  /* 0x000000ffff037224 */ /* 0x000fe400078e0a03 */
[--C-:B------:R-:W-:Y:S01]  /*5df0*/  @!P0 IMAD.IADD R109, R109, 0x1, -R5.reuse ;  /* 0x000000016d6d8824 */ /* 0x100fe200078e0a05 */
[C---:B------:R-:W-:Y:S01]  /*5e00*/  ISETP.GT.U32.AND P1, PT, R5.reuse, R107, PT ;  /* 0x0000006b0500720c */ /* 0x040fe20003f24070 */
[C---:B------:R-:W-:Y:S02]  /*5e10*/  IMAD R112, R5.reuse, R3, R112 ;  /* 0x0000000305707224 */ /* 0x040fe400078e0270 */
[--C-:B------:R-:W-:Y:S01]  /*5e20*/  @!P4 IMAD.IADD R110, R110, 0x1, -R5.reuse ;  /* 0x000000016e6ec824 */ /* 0x100fe200078e0a05 */
[C---:B------:R-:W-:Y:S01]  /*5e30*/  ISETP.GT.U32.AND P0, PT, R5.reuse, R109, PT ;  /* 0x0000006d0500720c */ /* 0x040fe20003f04070 */
[----:B------:R-:W-:Y:S01]  /*5e40*/  VIADD R116, R0, 0x73 ;  /* 0x0000007300747836 */ /* 0x000fe20000000000 */
[C---:B------:R-:W-:Y:S01]  /*5e50*/  ISETP.GT.U32.AND P4, PT, R5.reuse, R112, PT ;  /* 0x000000700500720c */ /* 0x040fe20003f84070 */
[--C-:B------:R-:W-:Y:S01]  /*5e60*/  @!P3 IMAD.IADD R108, R108, 0x1, -R5.reuse ;  /* 0x000000016c6cb824 */ /* 0x100fe200078e0a05 */
[----:B------:R-:W-:Y:S01]  /*5e70*/  ISETP.GT.U32.AND P3, PT, R5, R111, PT ;  /* 0x0000006f0500720c */ /* 0x000fe20003f64070 */
[----:B------:R-:W-:Y:S01]  /*5e80*/  VIADD R3, R0, 0x74 ;  /* 0x0000007400037836 */ /* 0x000fe20000000000 */
[----:B------:R-:W-:Y:S01]  /*5e90*/  IABS R8, R116 ;  /* 0x0000007400087213 */ /* 0x000fe20000000000 */
[----:B------:R-:W-:Y:S01]  /*5ea0*/  @!P2 IMAD.MOV R108, RZ, RZ, -R108 ;  /* 0x000000ffff6ca224 */ /* 0x000fe200078e0a6c */
[----:B------:R-:W-:Y:S01]  /*5eb0*/  ISETP.GE.AND P2, PT, R115, RZ, PT ;  /* 0x000000ff7300720c */ /* 0x000fe20003f46270 */
[----:B------:R-:W-:Y:S01]  /*5ec0*/  @!P1 IMAD.IADD R107, R107, 0x1, -R5 ;  /* 0x000000016b6b9824 */ /* 0x000fe200078e0a05 */
[----:B------:R-:W-:Y:S01]  /*5ed0*/  ISETP.GE.AND P1, PT, R113, RZ, PT ;  /* 0x000000ff7100720c */ /* 0x000fe20003f26270 */
[----:B------:R-:W-:-:S04]  /*5ee0*/  IMAD.HI.U32 R6, R7, R8, RZ ;  /* 0x0000000807067227 */ /* 0x000fc800078e00ff */
[----:B------:R-:W-:Y:S01]  /*5ef0*/  @!P6 IMAD.MOV R107, RZ, RZ, -R107 ;  /* 0x000000ffff6be224 */ /* 0x000fe200078e0a6b */
[----:B------:R-:W-:Y:S01]  /*5f00*/  ISETP.GE.AND P6, PT, R114, RZ, PT ;  /* 0x000000ff7200720c */ /* 0x000fe20003fc6270 */
[--C-:B------:R-:W-:Y:S01]  /*5f10*/  @!P0 IMAD.IADD R109, R109, 0x1, -R5.reuse ;  /* 0x000000016d6d8824 */ /* 0x100fe200078e0a05 */
[----:B------:R-:W-:Y:S01]  /*5f20*/  IABS R114, R3 ;  /* 0x0000000300727213 */ /* 0x000fe20000000000 */
[----:B------:R-:W-:Y:S01]  /*5f30*/  @!P4 IMAD.IADD R112, R112, 0x1, -R5 ;  /* 0x000000017070c824 */ /* 0x000fe200078e0a05 */
[----:B------:R-:W-:Y:S01]  /*5f40*/  ISETP.GE.AND P0, PT, R116, RZ, PT ;  /* 0x000000ff7400720c */ /* 0x000fe20003f06270 */
[----:B------:R-:W-:Y:S02]  /*5f50*/  IMAD.MOV R6, RZ, RZ, -R6 ;  /* 0x000000ffff067224 */ /* 0x000fe400078e0a06 */
[----:B------:R-:W-:Y:S01]  /*5f60*/  @!P5 IMAD.MOV R109, RZ, RZ, -R109 ;  /* 0x000000ffff6dd224 */ /* 0x000fe200078e0a6d */
[----:B------:R-:W-:Y:S01]  /*5f70*/  ISETP.GE.AND P5, PT, R3, RZ, PT ;  /* 0x000000ff0300720c */ /* 0x000fe20003fa6270 */
[C---:B------:R-:W-:Y:S01]  /*5f80*/  IMAD R113, R5.reuse, R6, R8 ;  /* 0x0000000605717224 */ /* 0x040fe200078e0208 */
[----:B------:R-:W-:Y:S01]  /*5f90*/  ISETP.GT.U32.AND P4, PT, R5, R112, PT ;  /* 0x000000700500720c */ /* 0x000fe20003f84070 */
[----:B------:R-:W-:-:S02]  /*5fa0*/  @!P3 IMAD.IADD R111, R111, 0x1, -R5 ;  /* 0x000000016f6fb824 */ /* 0x000fc400078e0a05 */
[----:B------:R-:W-:Y:S02]  /*5fb0*/  VIADD R6, R0, 0x75 ;  /* 0x0000007500067836 */ /* 0x000fe40000000000 */
[----:B------:R-:W-:Y:S01]  /*5fc0*/  IMAD.HI.U32 R3, R7, R114, RZ ;  /* 0x0000007207037227 */ /* 0x000fe200078e00ff */
[C---:B------:R-:W-:Y:S02]  /*5fd0*/  ISETP.GT.U32.AND P3, PT, R5.reuse, R111, PT ;  /* 0x0000006f0500720c */ /* 0x040fe40003f64070 */
[----:B------:R-:W-:Y:S01]  /*5fe0*/  IABS R8, R6 ;  /* 0x0000000600087213 */ /* 0x000fe20000000000 */
[----:B------:R-:W-:Y:S02]  /*5ff0*/  IMAD.MOV R3, RZ, RZ, -R3 ;  /* 0x000000ffff037224 */ /* 0x000fe400078e0a03 */
[----:B------:R-:W-:Y:S01]  /*6000*/  @!P1 IMAD.MOV R110, RZ, RZ, -R110 ;  /* 0x000000ffff6e9224 */ /* 0x000fe200078e0a6e */
[----:B------:R-:W-:Y:S01]  /*6010*/  ISETP.GE.AND P1, PT, R6, RZ, PT ;  /* 0x000000ff0600720c */ /* 0x000fe20003f26270 */
[----:B------:R-:W-:-:S02]  /*6020*/  IMAD R114, R5, R3, R114 ;  /* 0x0000000305727224 */ /* 0x000fc400078e0272 */
[----:B------:R-:W-:-:S04]  /*6030*/  IMAD.HI.U32 R6, R7, R8, RZ ;  /* 0x0000000807067227 */ /* 0x000fc800078e00ff */
[--C-:B------:R-:W-:Y:S01]  /*6040*/  @!P4 IMAD.IADD R112, R112, 0x1, -R5.reuse ;  /* 0x000000017070c824 */ /* 0x100fe200078e0a05 */
[----:B------:R-:W-:Y:S01]  /*6050*/  ISETP.GT.U32.AND P4, PT, R5, R114, PT ;  /* 0x000000720500720c */ /* 0x000fe20003f84070 */
[----:B------:R-:W-:Y:S02]  /*6060*/  IMAD.MOV R6, RZ, RZ, -R6 ;  /* 0x000000ffff067224 */ /* 0x000fe400078e0a06 */
[----:B------:R-:W-:Y:S01]  /*6070*/  @!P3 IMAD.IADD R111, R111, 0x1, -R5 ;  /* 0x000000016f6fb824 */ /* 0x000fe200078e0a05 */
[C---:B------:R-:W-:Y:S01]  /*6080*/  ISETP.GT.U32.AND P3, PT, R5.reuse, R113, PT ;  /* 0x000000710500720c */ /* 0x040fe20003f64070 */
[----:B------:R-:W-:Y:S02]  /*6090*/  IMAD R115, R5, R6, R8 ;  /* 0x0000000605737224 */ /* 0x000fe400078e0208 */
[C---:B------:R-:W-:Y:S02]  /*60a0*/  VIADD R117, R0.reuse, 0x76 ;  /* 0x0000007600757836 */ /* 0x040fe40000000000 */
[----:B------:R-:W-:-:S02]  /*60b0*/  VIADD R119, R0, 0x77 ;  /* 0x0000007700777836 */ /* 0x000fc40000000000 */
[----:B------:R-:W-:Y:S01]  /*60c0*/  @!P6 IMAD.MOV R111, RZ, RZ, -R111 ;  /* 0x000000ffff6fe224 */ /* 0x000fe200078e0a6f */
[C---:B------:R-:W-:Y:S01]  /*60d0*/  ISETP.GT.U32.AND P6, PT, R5.reuse, R115, PT ;  /* 0x000000730500720c */ /* 0x040fe20003fc4070 */
[----:B------:R-:W-:Y:S01]  /*60e0*/  @!P4 IMAD.IADD R114, R114, 0x1, -R5 ;  /* 0x000000017272c824 */ /* 0x000fe200078e0a05 */
[----:B------:R-:W-:Y:S01]  /*60f0*/  IABS R116, R117 ;  /* 0x0000007500747213 */ /* 0x000fe20000000000 */
[----:B------:R-:W-:Y:S01]  /*6100*/  VIADD R123, R0, 0x78 ;  /* 0x00000078007b7836 */ /* 0x000fe20000000000 */
[----:B------:R-:W-:Y:S01]  /*6110*/  IABS R118, R119 ;  /* 0x0000007700767213 */ /* 0x000fe20000000000 */
[----:B------:R-:W-:Y:S01]  /*6120*/  @!P2 IMAD.MOV R112, RZ, RZ, -R112 ;  /* 0x000000ffff70a224 */ /* 0x000fe200078e0a70 */
[----:B------:R-:W-:Y:S01]  /*6130*/  ISETP.GT.U32.AND P4, PT, R5, R114, PT ;  /* 0x000000720500720c */ /* 0x000fe20003f84070 */
[----:B------:R-:W-:Y:S01]  /*6140*/  IMAD.HI.U32 R3, R7, R116, RZ ;  /* 0x0000007407037227 */ /* 0x000fe200078e00ff */
[----:B------:R-:W-:-:S03]  /*6150*/  ISETP.GE.AND P2, PT, R117, RZ, PT ;  /* 0x000000ff7500720c */ /* 0x000fc60003f46270 */
[----:B------:R-:W-:-:S04]  /*6160*/  IMAD.HI.U32 R6, R7, R118, RZ ;  /* 0x0000007607067227 */ /* 0x000fc800078e00ff */
[----:B------:R-:W-:Y:S02]  /*6170*/  IMAD.MOV R3, RZ, RZ, -R3 ;  /* 0x000000ffff037224 */ /* 0x000fe400078e0a03 */
[----:B------:R-:W-:Y:S02]  /*6180*/  IMAD.MOV R6, RZ, RZ, -R6 ;  /* 0x000000ffff067224 */ /* 0x000fe400078e0a06 */
[--C-:B------:R-:W-:Y:S02]  /*6190*/  @!P6 IMAD.IADD R115, R115, 0x1, -R5.reuse ;  /* 0x000000017373e824 */ /* 0x100fe400078e0a05 */
[--C-:B------:R-:W-:Y:S02]  /*61a0*/  @!P3 IMAD.IADD R113, R113, 0x1, -R5.reuse ;  /* 0x000000017171b824 */ /* 0x100fe400078e0a05 */
[C---:B------:R-:W-:Y:S01]  /*61b0*/  IMAD R116, R5.reuse, R3, R116 ;  /* 0x0000000305747224 */ /* 0x040fe200078e0274 */
[C---:B------:R-:W-:Y:S01]  /*61c0*/  ISETP.GT.U32.AND P6, PT, R5.reuse, R115, PT ;  /* 0x000000730500720c */ /* 0x040fe20003fc4070 */
[C---:B------:R-:W-:Y:S01]  /*61d0*/  IMAD R117, R5.reuse, R6, R118 ;  /* 0x0000000605757224 */ /* 0x040fe200078e0276 */
[----:B------:R-:W-:Y:S01]  /*61e0*/  IABS R118, R123 ;  /* 0x0000007b00767213 */ /* 0x000fe20000000000 */
[----:B------:R-:W-:Y:S01]  /*61f0*/  @!P4 IMAD.IADD R114, R114, 0x1, -R5 ;  /* 0x000000017272c824 */ /* 0x000fe200078e0a05 */
[C---:B------:R-:W-:Y:S01]  /*6200*/  ISETP.GT.U32.AND P3, PT, R5.reuse, R113, PT ;  /* 0x000000710500720c */ /* 0x040fe20003f64070 */
[----:B------:R-:W-:Y:S01]  /*6210*/  VIADD R125, R0, 0x79 ;  /* 0x00000079007d7836 */ /* 0x000fe20000000000 */
[----:B------:R-:W-:Y:S01]  /*6220*/  ISETP.GT.U32.AND P4, PT, R5, R116, PT ;  /* 0x000000740500720c */ /* 0x000fe20003f84070 */
[----:B------:R-:W-:-:S03]  /*6230*/  IMAD.HI.U32 R3, R7, R118, RZ ;  /* 0x0000007607037227 */ /* 0x000fc600078e00ff */
[----:B------:R-:W-:Y:S01]  /*6240*/  IABS R120, R125 ;  /* 0x0000007d00787213 */ /* 0x000fe20000000000 */
[----:B------:R-:W-:Y:S02]  /*6250*/  VIADD R127, R0, 0x7a ;  /* 0x0000007a007f7836 */ /* 0x000fe40000000000 */
[----:B------:R-:W-:Y:S02]  /*6260*/  IMAD.MOV R8, RZ, RZ, -R3 ;  /* 0x000000ffff087224 */ /* 0x000fe400078e0a03 */
[----:B------:R-:W-:Y:S01]  /*6270*/  @!P6 IMAD.IADD R115, R115, 0x1, -R5 ;  /* 0x000000017373e824 */ /* 0x000fe200078e0a05 */
[----:B------:R-:W-:Y:S01]  /*6280*/  IABS R122, R127 ;  /* 0x0000007f007a7213 */ /* 0x000fe20000000000 */
[C---:B------:R-:W-:Y:S01]  /*6290*/  IMAD R118, R5.reuse, R8, R118 ;  /* 0x0000000805767224 */ /* 0x040fe200078e0276 */
[----:B------:R-:W-:Y:S01]  /*62a0*/  ISETP.GT.U32.AND P6, PT, R5, R117, PT ;  /* 0x000000750500720c */ /* 0x000fe20003fc4070 */
[----:B------:R-:W-:-:S04]  /*62b0*/  IMAD.HI.U32 R3, R7, R120, RZ ;  /* 0x0000007807037227 */ /* 0x000fc800078e00ff */
[--C-:B------:R-:W-:Y:S01]  /*62c0*/  @!P3 IMAD.IADD R113, R113, 0x1, -R5.reuse ;  /* 0x000000017171b824 */ /* 0x100fe200078e0a05 */
[----:B------:R-:W-:Y:S01]  /*62d0*/  ISETP.GE.AND P3, PT, R119, RZ, PT ;  /* 0x000000ff7700720c */ /* 0x000fe20003f66270 */
[----:B------:R-:W-:Y:S01]  /*62e0*/  @!P4 IMAD.IADD R116, R116, 0x1, -R5 ;  /* 0x000000017474c824 */ /* 0x000fe200078e0a05 */
[----:B------:R-:W-:Y:S01]  /*62f0*/  ISETP.GT.U32.AND P4, PT, R5, R118, PT ;  /* 0x000000760500720c */ /* 0x000fe20003f84070 */
[----:B------:R-:W-:-:S04]  /*6300*/  IMAD.HI.U32 R6, R7, R122, RZ ;  /* 0x0000007a07067227 */ /* 0x000fc800078e00ff */
[----:B------:R-:W-:Y:S02]  /*6310*/  IMAD.MOV R119, RZ, RZ, -R3 ;  /* 0x000000ffff777224 */ /* 0x000fe400078e0a03 */
[----:B------:R-:W-:Y:S02]  /*6320*/  IMAD.MOV R6, RZ, RZ, -R6 ;  /* 0x000000ffff067224 */ /* 0x000fe400078e0a06 */
[C---:B------:R-:W-:Y:S02]  /*6330*/  VIADD R128, R0.reuse, 0x7b ;  /* 0x0000007b00807836 */ /* 0x040fe40000000000 */
[C---:B------:R-:W-:Y:S02]  /*6340*/  IMAD R119, R5.reuse, R119, R120 ;  /* 0x0000007705777224 */ /* 0x040fe400078e0278 */
[----:B------:R-:W-:Y:S01]  /*6350*/  IMAD R120, R5, R6, R122 ;  /* 0x0000000605787224 */ /* 0x000fe200078e027a */
[----:B------:R-:W-:Y:S01]  /*6360*/  IABS R124, R128 ;  /* 0x00000080007c7213 */ /* 0x000fe20000000000 */
[----:B------:R-:W-:-:S02]  /*6370*/  VIADD R129, R0, 0x7c ;  /* 0x0000007c00817836 */ /* 0x000fc40000000000 */
[----:B------:R-:W-:Y:S01]  /*6380*/  @!P6 IMAD.IADD R117, R117, 0x1, -R5 ;  /* 0x000000017575e824 */ /* 0x000fe200078e0a05 */
[C---:B------:R-:W-:Y:S01]  /*6390*/  ISETP.GT.U32.AND P6, PT, R5.reuse, R119, PT ;  /* 0x000000770500720c */ /* 0x040fe20003fc4070 */
[----:B------:R-:W-:Y:S01]  /*63a0*/  @!P0 IMAD.MOV R113, RZ, RZ, -R113 ;  /* 0x000000ffff718224 */ /* 0x000fe200078e0a71 */
[C---:B------:R-:W-:Y:S01]  /*63b0*/  ISETP.GT.U32.AND P0, PT, R5.reuse, R116, PT ;  /* 0x000000740500720c */ /* 0x040fe20003f04070 */
[----:B------:R-:W-:Y:S01]  /*63c0*/  @!P1 IMAD.MOV R115, RZ, RZ, -R115 ;  /* 0x000000ffff739224 */ /* 0x000fe200078e0a73 */
[----:B------:R-:W-:Y:S01]  /*63d0*/  ISETP.GT.U32.AND P1, PT, R5, R120, PT ;  /* 0x000000780500720c */ /* 0x000fe20003f24070 */
[----:B------:R-:W-:Y:S01]  /*63e0*/  @!P4 IMAD.IADD R118, R118, 0x1, -R5 ;  /* 0x000000017676c824 */ /* 0x000fe200078e0a05 */
[----:B------:R-:W-:Y:S01]  /*63f0*/  IABS R126, R129 ;  /* 0x00000081007e7213 */ /* 0x000fe20000000000 */
[----:B------:R-:W-:Y:S01]  /*6400*/  IMAD.HI.U32 R8, R7, R124, RZ ;  /* 0x0000007c07087227 */ /* 0x000fe200078e00ff */
[----:B------:R-:W-:-:S03]  /*6410*/  ISETP.GT.U32.AND P4, PT, R5, R117, PT ;  /* 0x000000750500720c */ /* 0x000fc60003f84070 */
[----:B------:R-:W-:Y:S01]  /*6420*/  @!P5 IMAD.MOV R114, RZ, RZ, -R114 ;  /* 0x000000ffff72d224 */ /* 0x000fe200078e0a72 */
[----:B------:R-:W-:Y:S01]  /*6430*/  ISETP.GT.U32.AND P5, PT, R5, R118, PT ;  /* 0x000000760500720c */ /* 0x000fe20003fa4070 */
[----:B------:R-:W-:-:S04]  /*6440*/  IMAD.HI.U32 R3, R7, R126, RZ ;  /* 0x0000007e07037227 */ /* 0x000fc800078e00ff */
[----:B------:R-:W-:Y:S02]  /*6450*/  IMAD.MOV R8, RZ, RZ, -R8 ;  /* 0x000000ffff087224 */ /* 0x000fe400078e0a08 */
[C---:B------:R-:W-:Y:S02]  /*6460*/  VIADD R131, R0.reuse, 0x7e ;  /* 0x0000007e00837836 */ /* 0x040fe40000000000 */
[----:B------:R-:W-:Y:S02]  /*6470*/  IMAD.MOV R3, RZ, RZ, -R3 ;  /* 0x000000ffff037224 */ /* 0x000fe400078e0a03 */
[----:B------:R-:W-:Y:S01]  /*6480*/  IMAD R121, R5, R8, R124 ;  /* 0x0000000805797224 */ /* 0x000fe200078e027c */
[----:B------:R-:W-:Y:S01]  /*6490*/  IABS R124, R131 ;  /* 0x00000083007c7213 */ /* 0x000fe20000000000 */
[----:B------:R-:W-:Y:S02]  /*64a0*/  @!P6 IMAD.IADD R119, R119, 0x1, -R5 ;  /* 0x000000017777e824 */ /* 0x000fe400078e0a05 */
[----:B------:R-:W-:-:S02]  /*64b0*/  VIADD R130, R0, 0x7d ;  /* 0x0000007d00827836 */ /* 0x000fc40000000000 */
[--C-:B------:R-:W-:Y:S01]  /*64c0*/  @!P0 IMAD.IADD R116, R116, 0x1, -R5.reuse ;  /* 0x0000000174748824 */ /* 0x100fe200078e0a05 */
[C---:B------:R-:W-:Y:S01]  /*64d0*/  ISETP.GT.U32.AND P6, PT, R5.reuse, R119, PT ;  /* 0x000000770500720c */ /* 0x040fe20003fc4070 */
[--C-:B------:R-:W-:Y:S01]  /*64e0*/  @!P1 IMAD.IADD R120, R120, 0x1, -R5.reuse ;  /* 0x0000000178789824 */ /* 0x100fe200078e0a05 */
[C---:B------:R-:W-:Y:S01]  /*64f0*/  ISETP.GT.U32.AND P0, PT, R5.reuse, R121, PT ;  /* 0x000000790500720c */ /* 0x040fe20003f04070 */
[C---:B------:R-:W-:Y:S01]  /*6500*/  IMAD R122, R5.reuse, R3, R126 ;  /* 0x00000003057a7224 */ /* 0x040fe200078e027e */
[----:B------:R-:W-:Y:S01]  /*6510*/  IABS R8, R130 ;  /* 0x0000008200087213 */ /* 0x000fe20000000000 */
[----:B------:R-:W-:Y:S01]  /*6520*/  @!P2 IMAD.MOV R116, RZ, RZ, -R116 ;  /* 0x000000ffff74a224 */ /* 0x000fe200078e0a74 */
[C---:B------:R-:W-:Y:S01]  /*6530*/  ISETP.GT.U32.AND P2, PT, R5.reuse, R120, PT ;  /* 0x000000780500720c */ /* 0x040fe20003f44070 */
[----:B------:R-:W-:Y:S01]  /*6540*/  @!P5 IMAD.IADD R118, R118, 0x1, -R5 ;  /* 0x000000017676d824 */ /* 0x000fe200078e0a05 */
[----:B------:R-:W-:Y:S01]  /*6550*/  ISETP.GT.U32.AND P5, PT, R5, R122, PT ;  /* 0x0000007a0500720c */ /* 0x000fe20003fa4070 */
[----:B------:R-:W-:Y:S01]  /*6560*/  IMAD.HI.U32 R6, R7, R124, RZ ;  /* 0x0000007c07067227 */ /* 0x000fe200078e00ff */
[----:B------:R-:W-:-:S03]  /*6570*/  ISETP.GE.AND P1, PT, R127, RZ, PT ;  /* 0x000000ff7f00720c */ /* 0x000fc60003f26270 */
[----:B------:R-:W-:Y:S01]  /*6580*/  @!P4 IMAD.IADD R117, R117, 0x1, -R5 ;  /* 0x000000017575c824 */ /* 0x000fe200078e0a05 */
[----:B------:R-:W-:Y:S01]  /*6590*/  ISETP.GE.AND P4, PT, R123, RZ, PT ;  /* 0x000000ff7b00720c */ /* 0x000fe20003f86270 */
[----:B------:R-:W-:-:S04]  /*65a0*/  IMAD.HI.U32 R3, R7, R8, RZ ;  /* 0x0000000807037227 */ /* 0x000fc800078e00ff */
[----:B------:R-:W-:Y:S02]  /*65b0*/  IMAD.MOV R6, RZ, RZ, -R6 ;  /* 0x000000ffff067224 */ /* 0x000fe400078e0a06 */
[----:B------:R-:W-:Y:S02]  /*65c0*/  IMAD.MOV R3, RZ, RZ, -R3 ;  /* 0x000000ffff037224 */ /* 0x000fe400078e0a03 */
[----:B------:R-:W-:Y:S02]  /*65d0*/  IMAD R124, R5, R6, R124 ;  /* 0x00000006057c7224 */ /* 0x000fe400078e027c */
[--C-:B------:R-:W-:Y:S01]  /*65e0*/  @!P6 IMAD.IADD R119, R119, 0x1, -R5.reuse ;  /* 0x000000017777e824 */ /* 0x100fe200078e0a05 */
[----:B------:R-:W-:Y:S01]  /*65f0*/  ISETP.GE.AND P6, PT, R125, RZ, PT ;  /* 0x000000ff7d00720c */ /* 0x000fe20003fc6270 */
[----:B------:R-:W-:Y:S01]  /*6600*/  @!P0 IMAD.IADD R121, R121, 0x1, -R5 ;  /* 0x0000000179798824 */ /* 0x000fe200078e0a05 */
[----:B------:R-:W-:Y:S01]  /*6610*/  ISETP.GE.AND P0, PT, R128, RZ, PT ;  /* 0x000000ff8000720c */ /* 0x000fe20003f06270 */
[----:B------:R-:W-:-:S02]  /*6620*/  IMAD R123, R5, R3, R8 ;  /* 0x00000003057b7224 */ /* 0x000fc400078e0208 */
[--C-:B------:R-:W-:Y:S01]  /*6630*/  @!P2 IMAD.IADD R120, R120, 0x1, -R5.reuse ;  /* 0x000000017878a824 */ /* 0x100fe200078e0a05 */
[C---:B------:R-:W-:Y:S01]  /*6640*/  ISETP.GT.U32.AND P2, PT, R5.reuse, R124, PT ;  /* 0x0000007c0500720c */ /* 0x040fe20003f44070 */
[----:B------:R-:W-:Y:S01]  /*6650*/  @!P5 IMAD.IADD R122, R122, 0x1, -R5 ;  /* 0x000000017a7ad824 */ /* 0x000fe200078e0a05 */
[C---:B------:R-:W-:Y:S01]  /*6660*/  ISETP.GT.U32.AND P5, PT, R5.reuse, R121, PT ;  /* 0x000000790500720c */ /* 0x040fe20003fa4070 */
[C---:B------:R-:W-:Y:S02]  /*6670*/  VIADD R6, R0.reuse, 0x7f ;  /* 0x0000007f00067836 */ /* 0x040fe40000000000 */
[----:B------:R-:W-:Y:S01]  /*6680*/  @!P4 IMAD.MOV R118, RZ, RZ, -R118 ;  /* 0x000000ffff76c224 */ /* 0x000fe200078e0a76 */
[C---:B------:R-:W-:Y:S01]  /*6690*/  ISETP.GT.U32.AND P4, PT, R5.reuse, R123, PT ;  /* 0x0000007b0500720c */ /* 0x040fe20003f84070 */
[----:B------:R-:W-:Y:S01]  /*66a0*/  @!P3 IMAD.MOV R117, RZ, RZ, -R117 ;  /* 0x000000ffff75b224 */ /* 0x000fe200078e0a75 */
[----:B------:R-:W-:Y:S01]  /*66b0*/  ISETP.GT.U32.AND P3, PT, R5, R122, PT ;  /* 0x0000007a0500720c */ /* 0x000fe20003f64070 */
[----:B------:R-:W-:Y:S01]  /*66c0*/  VIADD R125, R0, 0x80 ;  /* 0x00000080007d7836 */ /* 0x000fe20000000000 */
[----:B------:R-:W-:Y:S01]  /*66d0*/  IABS R8, R6 ;  /* 0x0000000600087213 */ /* 0x000fe20000000000 */
[----:B------:R-:W-:Y:S01]  /*66e0*/  @!P6 IMAD.MOV R119, RZ, RZ, -R119 ;  /* 0x000000ffff77e224 */ /* 0x000fe200078e0a77 */
[----:B------:R-:W-:Y:S01]  /*66f0*/  ISETP.GE.AND P6, PT, R129, RZ, PT ;  /* 0x000000ff8100720c */ /* 0x000fe20003fc6270 */
[----:B------:R-:W-:Y:S01]  /*6700*/  @!P2 IMAD.IADD R124, R124, 0x1, -R5 ;  /* 0x000000017c7ca824 */ /* 0x000fe200078e0a05 */
[----:B------:R-:W-:Y:S01]  /*6710*/  IABS R126, R125 ;  /* 0x0000007d007e7213 */ /* 0x000fe20000000000 */
[----:B------:R-:W-:-:S04]  /*6720*/  IMAD.HI.U32 R3, R7, R8, RZ ;  /* 0x0000000807037227 */ /* 0x000fc800078e00ff */
[----:B------:R-:W-:Y:S01]  /*6730*/  @!P5 IMAD.IADD R121, R121, 0x1, -R5 ;  /* 0x000000017979d824 */ /* 0x000fe200078e0a05 */
[----:B------:R-:W-:Y:S01]  /*6740*/  ISETP.GE.AND P5, PT, R130, RZ, PT ;  /* 0x000000ff8200720c */ /* 0x000fe20003fa6270 */
[----:B------:R-:W-:Y:S02]  /*6750*/  IMAD.MOV R3, RZ, RZ, -R3 ;  /* 0x000000ffff037224 */ /* 0x000fe400078e0a03 */
[----:B------:R-:W-:Y:S01]  /*6760*/  @!P4 IMAD.IADD R123, R123, 0x1, -R5 ;  /* 0x000000017b7bc824 */ /* 0x000fe200078e0a05 */
[----:B------:R-:W-:Y:S01]  /*6770*/  ISETP.GE.AND P4, PT, R6, RZ, PT ;  /* 0x000000ff0600720c */ /* 0x000fe20003f86270 */
[----:B------:R-:W-:Y:S01]  /*6780*/  @!P1 IMAD.MOV R120, RZ, RZ, -R120 ;  /* 0x000000ffff789224 */ /* 0x000fe200078e0a78 */
[----:B------:R-:W-:Y:S01]  /*6790*/  ISETP.GT.U32.AND P1, PT, R5, R124, PT ;  /* 0x0000007c0500720c */ /* 0x000fe20003f24070 */
[----:B------:R-:W-:Y:S01]  /*67a0*/  @!P0 IMAD.MOV R121, RZ, RZ, -R121 ;  /* 0x000000ffff798224 */ /* 0x000fe200078e0a79 */
[----:B------:R-:W-:Y:S01]  /*67b0*/  ISETP.GE.AND P0, PT, R125, RZ, PT ;  /* 0x000000ff7d00720c */ /* 0x000fe20003f06270 */
[----:B------:R-:W-:Y:S01]  /*67c0*/  IMAD.HI.U32 R6, R7, R126, RZ ;  /* 0x0000007e07067227 */ /* 0x000fe200078e00ff */
[----:B------:R-:W-:-:S03]  /*67d0*/  ISETP.GT.U32.AND P2, PT, R5, R123, PT ;  /* 0x0000007b0500720c */ /* 0x000fc60003f44070 */
[--C-:B------:R-:W-:Y:S01]  /*67e0*/  @!P3 IMAD.IADD R122, R122, 0x1, -R5.reuse ;  /* 0x000000017a7ab824 */ /* 0x100fe200078e0a05 */
[----:B------:R-:W-:Y:S01]  /*67f0*/  ISETP.GE.AND P3, PT, R131, RZ, PT ;  /* 0x000000ff8300720c */ /* 0x000fe20003f66270 */
[C---:B------:R-:W-:Y:S02]  /*6800*/  IMAD R125, R5.reuse, R3, R8 ;  /* 0x00000003057d7224 */ /* 0x040fe400078e0208 */
[----:B------:R-:W-:Y:S02]  /*6810*/  IMAD.MOV R6, RZ, RZ, -R6 ;  /* 0x000000ffff067224 */ /* 0x000fe400078e0a06 */
[----:B------:R-:W-:Y:S01]  /*6820*/  @!P6 IMAD.MOV R122, RZ, RZ, -R122 ;  /* 0x000000ffff7ae224 */ /* 0x000fe200078e0a7a */
[C---:B------:R-:W-:Y:S01]  /*6830*/  ISETP.GT.U32.AND P6, PT, R5.reuse, R125, PT ;  /* 0x0000007d0500720c */ /* 0x040fe20003fc4070 */
[----:B------:R-:W-:Y:S02]  /*6840*/  IMAD R126, R5, R6, R126 ;  /* 0x00000006057e7224 */ /* 0x000fe400078e027e */
[----:B------:R-:W-:-:S02]  /*6850*/  @!P1 IMAD.IADD R124, R124, 0x1, -R5 ;  /* 0x000000017c7c9824 */ /* 0x000fc400078e0a05 */
[C---:B------:R-:W-:Y:S01]  /*6860*/  VIADD R3, R0.reuse, 0x81 ;  /* 0x0000008100037836 */ /* 0x040fe20000000000 */
[----:B------:R-:W-:Y:S01]  /*6870*/  ISETP.GT.U32.AND P1, PT, R5, R126, PT ;  /* 0x0000007e0500720c */ /* 0x000fe20003f24070 */
[C---:B------:R-:W-:Y:S02]  /*6880*/  VIADD R6, R0.reuse, 0x82 ;  /* 0x0000008200067836 */ /* 0x040fe40000000000 */
[--C-:B------:R-:W-:Y:S01]  /*6890*/  @!P2 IMAD.IADD R123, R123, 0x1, -R5.reuse ;  /* 0x000000017b7ba824 */ /* 0x100fe200078e0a05 */
[----:B------:R-:W-:Y:S01]  /*68a0*/  IABS R128, R3 ;  /* 0x0000000300807213 */ /* 0x000fe20000000000 */
[----:B------:R-:W-:Y:S01]  /*68b0*/  VIADD R127, R0, 0x83 ;  /* 0x00000083007f7836 */ /* 0x000fe20000000000 */
[----:B------:R-:W-:Y:S01]  /*68c0*/  ISETP.GE.AND P2, PT, R3, RZ, PT ;  /* 0x000000ff0300720c */ /* 0x000fe20003f46270 */
[----:B------:R-:W-:Y:S01]  /*68d0*/  @!P6 IMAD.IADD R125, R125, 0x1, -R5 ;  /* 0x000000017d7de824 */ /* 0x000fe200078e0a05 */
[----:B------:R-:W-:Y:S01]  /*68e0*/  IABS R130, R6 ;  /* 0x0000000600827213 */ /* 0x000fe20000000000 */
[----:B------:R-:W-:Y:S01]  /*68f0*/  IMAD.HI.U32 R3, R7, R128, RZ ;  /* 0x0000008007037227 */ /* 0x000fe200078e00ff */
[----:B------:R-:W-:-:S02]  /*6900*/  IABS R132, R127 ;  /* 0x0000007f00847213 */ /* 0x000fc40000000000 */
[C---:B------:R-:W-:Y:S01]  /*6910*/  ISETP.GT.U32.AND P6, PT, R5.reuse, R125, PT ;  /* 0x0000007d0500720c */ /* 0x040fe20003fc4070 */
[----:B------:R-:W-:Y:S02]  /*6920*/  @!P1 IMAD.IADD R126, R126, 0x1, -R5 ;  /* 0x000000017e7e9824 */ /* 0x000fe400078e0a05 */
[----:B------:R-:W-:Y:S02]  /*6930*/  IMAD.MOV R3, RZ, RZ, -R3 ;  /* 0x000000ffff037224 */ /* 0x000fe400078e0a03 */
[----:B------:R-:W-:Y:S01]  /*6940*/  @!P5 IMAD.MOV R123, RZ, RZ, -R123 ;  /* 0x000000ffff7bd224 */ /* 0x000fe200078e0a7b */
[----:B------:R-:W-:Y:S01]  /*6950*/  ISETP.GE.AND P5, PT, R6, RZ, PT ;  /* 0x000000ff0600720c */ /* 0x000fe20003fa6270 */
[----:B------:R-:W-:Y:S01]  /*6960*/  @!P3 IMAD.MOV R124, RZ, RZ, -R124 ;  /* 0x000000ffff7cb224 */ /* 0x000fe200078e0a7c */
[----:B------:R-:W-:Y:S01]  /*6970*/  ISETP.GT.U32.AND P1, PT, R5, R126, PT ;  /* 0x0000007e0500720c */ /* 0x000fe20003f24070 */
[----:B------:R-:W-:Y:S01]  /*6980*/  IMAD.HI.U32 R6, R7, R130, RZ ;  /* 0x0000008207067227 */ /* 0x000fe200078e00ff */
[----:B------:R-:W-:-:S03]  /*6990*/  ISETP.GE.AND P3, PT, R127, RZ, PT ;  /* 0x000000ff7f00720c */ /* 0x000fc60003f66270 */
[----:B------:R-:W-:Y:S02]  /*69a0*/  IMAD R127, R5, R3, R128 ;  /* 0x00000003057f7224 */ /* 0x000fe400078e0280 */
[----:B------:R-:W-:Y:S02]  /*69b0*/  IMAD.MOV R6, RZ, RZ, -R6 ;  /* 0x000000ffff067224 */ /* 0x000fe400078e0a06 */
[----:B------:R-:W-:Y:S01]  /*69c0*/  @!P6 IMAD.IADD R125, R125, 0x1, -R5 ;  /* 0x000000017d7de824 */ /* 0x000fe200078e0a05 */
[----:B------:R-:W-:Y:S01]  /*69d0*/  ISETP.GT.U32.AND P6, PT, R5, R127, PT ;  /* 0x0000007f0500720c */ /* 0x000fe20003fc4070 */
[----:B------:R-:W-:-:S04]  /*69e0*/  IMAD.HI.U32 R8, R7, R132, RZ ;  /* 0x0000008407087227 */ /* 0x000fc800078e00ff */
[C---:B------:R-:W-:Y:S02]  /*69f0*/  IMAD R128, R5.reuse, R6, R130 ;  /* 0x0000000605807224 */ /* 0x040fe400078e0282 */
[----:B------:R-:W-:Y:S02]  /*6a00*/  IMAD.MOV R8, RZ, RZ, -R8 ;  /* 0x000000ffff087224 */ /* 0x000fe400078e0a08 */
[--C-:B------:R-:W-:Y:S01]  /*6a10*/  @!P1 IMAD.IADD R126, R126, 0x1, -R5.reuse ;  /* 0x000000017e7e9824 */ /* 0x100fe200078e0a05 */
[C---:B------:R-:W-:Y:S01]  /*6a20*/  ISETP.GT.U32.AND P1, PT, R5.reuse, R128, PT ;  /* 0x000000800500720c */ /* 0x040fe20003f24070 */
[----:B------:R-:W-:Y:S02]  /*6a30*/  IMAD R129, R5, R8, R132 ;  /* 0x0000000805817224 */ /* 0x000fe400078e0284 */
[C---:B------:R-:W-:Y:S02]  /*6a40*/  VIADD R6, R0.reuse, 0x84 ;  /* 0x0000008400067836 */ /* 0x040fe40000000000 */
[----:B------:R-:W-:Y:S01]  /*6a50*/  @!P6 IMAD.IADD R127, R127, 0x1, -R5 ;  /* 0x000000017f7fe824 */ /* 0x000fe200078e0a05 */
[----:B------:R-:W-:Y:S01]  /*6a60*/  ISETP.GT.U32.AND P6, PT, R5, R129, PT ;  /* 0x000000810500720c */ /* 0x000fe20003fc4070 */
[C---:B------:R-:W-:Y:S01]  /*6a70*/  VIADD R131, R0.reuse, 0x85 ;  /* 0x0000008500837836 */ /* 0x040fe20000000000 */
[----:B------:R-:W-:Y:S01]  /*6a80*/  IABS R130, R6 ;  /* 0x0000000600827213 */ /* 0x000fe20000000000 */
[----:B------:R-:W-:-:S02]  /*6a90*/  VIADD R135, R0, 0x86 ;  /* 0x0000008600877836 */ /* 0x000fc40000000000 */
[----:B------:R-:W-:Y:S01]  /*6aa0*/  VIADD R137, R0, 0x87 ;  /* 0x0000008700897836 */ /* 0x000fe20000000000 */
[----:B------:R-:W-:Y:S01]  /*6ab0*/  IABS R132, R131 ;  /* 0x0000008300847213 */ /* 0x000fe20000000000 */
[----:B------:R-:W-:Y:S01]  /*6ac0*/  @!P1 IMAD.IADD R128, R128, 0x1, -R5 ;  /* 0x0000000180809824 */ /* 0x000fe200078e0a05 */
[----:B------:R-:W-:Y:S01]  /*6ad0*/  IABS R134, R135 ;  /* 0x0000008700867213 */ /* 0x000fe20000000000 */
[----:B------:R-:W-:Y:S01]  /*6ae0*/  IMAD.HI.U32 R3, R7, R130, RZ ;  /* 0x0000008207037227 */ /* 0x000fe200078e00ff */
[----:B------:R-:W-:Y:S02]  /*6af0*/  IABS R136, R137 ;  /* 0x0000008900887213 */ /* 0x000fe40000000000 */
[----:B------:R-:W-:Y:S01]  /*6b00*/  ISETP.GT.U32.AND P1, PT, R5, R128, PT ;  /* 0x000000800500720c */ /* 0x000fe20003f24070 */
[----:B------:R-:W-:Y:S02]  /*6b10*/  IMAD.MOV R3, RZ, RZ, -R3 ;  /* 0x000000ffff037224 */ /* 0x000fe400078e0a03 */
[----:B------:R-:W-:-:S02]  /*6b20*/  @!P6 IMAD.IADD R129, R129, 0x1, -R5 ;  /* 0x000000018181e824 */ /* 0x000fc400078e0a05 */
[----:B------:R-:W-:Y:S01]  /*6b30*/  @!P4 IMAD.MOV R125, RZ, RZ, -R125 ;  /* 0x000000ffff7dc224 */ /* 0x000fe200078e0a7d */
[C---:B------:R-:W-:Y:S01]  /*6b40*/  ISETP.GT.U32.AND P4, PT, R5.reuse, R127, PT ;  /* 0x0000007f0500720c */ /* 0x040fe20003f84070 */
[----:B------:R-:W-:Y:S01]  /*6b50*/  @!P0 IMAD.MOV R126, RZ, RZ, -R126 ;  /* 0x000000ffff7e8224 */ /* 0x000fe200078e0a7e */
[----:B------:R-:W-:Y:S01]  /*6b60*/  ISETP.GE.AND P0, PT, R6, RZ, PT ;  /* 0x000000ff0600720c */ /* 0x000fe20003f06270 */
[C---:B------:R-:W-:Y:S01]  /*6b70*/  IMAD R130, R5.reuse, R3, R130 ;  /* 0x0000000305827224 */ /* 0x040fe200078e0282 */
[----:B------:R-:W-:Y:S01]  /*6b80*/  ISETP.GT.U32.AND P6, PT, R5, R129, PT ;  /* 0x000000810500720c */ /* 0x000fe20003fc4070 */
[----:B------:R-:W-:-:S04]  /*6b90*/  IMAD.HI.U32 R3, R7, R132, RZ ;  /* 0x0000008407037227 */ /* 0x000fc800078e00ff */
[----:B------:R-:W-:-:S04]  /*6ba0*/  IMAD.HI.U32 R6, R7, R134, RZ ;  /* 0x0000008607067227 */ /* 0x000fc800078e00ff */
[----:B------:R-:W-:Y:S02]  /*6bb0*/  IMAD.MOV R3, RZ, RZ, -R3 ;  /* 0x000000ffff037224 */ /* 0x000fe400078e0a03 */
[----:B------:R-:W-:-:S04]  /*6bc0*/  IMAD.HI.U32 R8, R7, R136, RZ ;  /* 0x0000008807087227 */ /* 0x000fc800078e00ff */
[----:B------:R-:W-:Y:S02]  /*6bd0*/  IMAD.MOV R6, RZ, RZ, -R6 ;  /* 0x000000ffff067224 */ /* 0x000fe400078e0a06 */
[--C-:B------:R-:W-:Y:S01]  /*6be0*/  @!P1 IMAD.IADD R128, R128, 0x1, -R5.reuse ;  /* 0x0000000180809824 */ /* 0x100fe200078e0a05 */
[----:B------:R-:W-:Y:S01]  /*6bf0*/  ISETP.GE.AND P1, PT, R131, RZ, PT ;  /* 0x000000ff8300720c */ /* 0x000fe20003f26270 */
[C---:B------:R-:W-:Y:S02]  /*6c00*/  IMAD R131, R5.reuse, R3, R132 ;  /* 0x0000000305837224 */ /* 0x040fe400078e0284 */
[----:B------:R-:W-:Y:S02]  /*6c10*/  IMAD.MOV R8, RZ, RZ, -R8 ;  /* 0x000000ffff087224 */ /* 0x000fe400078e0a08 */
        /* <DEDUP_REMOVED lines=10> */
[----:B------:R-:W-:Y:S01]  /*6cc0*/  IABS R134, R138 ;  /* 0x0000008a00867213 */ /* 0x000fe20000000000 */
[----:B------:R-:W-:Y:S01]  /*6cd0*/  VIADD R8, R0, 0x89 ;  /* 0x0000008900087836 */ /* 0x000fe20000000000 */
[----:B------:R-:W-:Y:S01]  /*6ce0*/  ISETP.GT.U32.AND P2, PT, R5, R131, PT ;  /* 0x000000830500720c */ /* 0x000fe20003f44070 */
[----:B------:R-:W-:-:S02]  /*6cf0*/  @!P4 IMAD.IADD R130, R130, 0x1, -R5 ;  /* 0x000000018282c824 */ /* 0x000fc400078e0a05 */
[----:B------:R-:W-:Y:S01]  /*6d00*/  IMAD.HI.U32 R3, R7, R134, RZ ;  /* 0x0000008607037227 */ /* 0x000fe200078e00ff */
[----:B------:R-:W-:Y:S02]  /*6d10*/  IABS R6, R8 ;  /* 0x0000000800067213 */ /* 0x000fe40000000000 */
[----:B------:R-:W-:Y:S01]  /*6d20*/  ISETP.GT.U32.AND P4, PT, R5, R130, PT ;  /* 0x000000820500720c */ /* 0x000fe20003f84070 */
[----:B------:R-:W-:Y:S02]  /*6d30*/  @!P6 IMAD.IADD R132, R132, 0x1, -R5 ;  /* 0x000000018484e824 */ /* 0x000fe400078e0a05 */
[----:B------:R-:W-:Y:S02]  /*6d40*/  IMAD.MOV R3, RZ, RZ, -R3 ;  /* 0x000000ffff037224 */ /* 0x000fe400078e0a03 */
[----:B------:R-:W-:Y:S01]  /*6d50*/  @!P3 IMAD.IADD R133, R133, 0x1, -R5 ;  /* 0x000000018585b824 */ /* 0x000fe200078e0a05 */
[C---:B------:R-:W-:Y:S01]  /*6d60*/  ISETP.GT.U32.AND P3, PT, R5.reuse, R132, PT ;  /* 0x000000840500720c */ /* 0x040fe20003f64070 */
[----:B------:R-:W-:-:S02]  /*6d70*/  IMAD R134, R5, R3, R134 ;  /* 0x0000000305867224 */ /* 0x000fc400078e0286 */
[----:B------:R-:W-:-:S04]  /*6d80*/  IMAD.HI.U32 R3, R7, R6, RZ ;  /* 0x0000000607037227 */ /* 0x000fc800078e00ff */
[----:B------:R-:W-:Y:S01]  /*6d90*/  @!P2 IMAD.IADD R131, R131, 0x1, -R5 ;  /* 0x000000018383a824 */ /* 0x000fe200078e0a05 */
[----:B------:R-:W-:Y:S01]  /*6da0*/  ISETP.GE.AND P2, PT, R138, RZ, PT ;  /* 0x000000ff8a00720c */ /* 0x000fe20003f46270 */
[----:B------:R-:W-:Y:S02]  /*6db0*/  IMAD.MOV R3, RZ, RZ, -R3 ;  /* 0x000000ffff037224 */ /* 0x000fe400078e0a03 */
[----:B------:R-:W-:Y:S01]  /*6dc0*/  @!P5 IMAD.MOV R128, RZ, RZ, -R128 ;  /* 0x000000ffff80d224 */ /* 0x000fe200078e0a80 */
[----:B------:R-:W-:Y:S01]  /*6dd0*/  ISETP.GE.AND P5, PT, R135, RZ, PT ;  /* 0x000000ff8700720c */ /* 0x000fe20003fa6270 */
[C---:B------:R-:W-:Y:S01]  /*6de0*/  IMAD R135, R5.reuse, R3, R6 ;  /* 0x0000000305877224 */ /* 0x040fe200078e0206 */
[----:B------:R-:W-:Y:S01]  /*6df0*/  ISETP.GT.U32.AND P6, PT, R5, R131, PT ;  /* 0x000000830500720c */ /* 0x000fe20003fc4070 */
[--C-:B------:R-:W-:Y:S01]  /*6e00*/  @!P4 IMAD.IADD R130, R130, 0x1, -R5.reuse ;  /* 0x000000018282c824 */ /* 0x100fe200078e0a05 */
[----:B------:R-:W-:Y:S01]  /*6e10*/  ISETP.GE.AND P4, PT, R137, RZ, PT ;  /* 0x000000ff8900720c */ /* 0x000fe20003f86270 */
[----:B------:R-:W-:Y:S01]  /*6e20*/  @!P3 IMAD.IADD R132, R132, 0x1, -R5 ;  /* 0x000000018484b824 */ /* 0x000fe200078e0a05 */
[C---:B------:R-:W-:Y:S01]  /*6e30*/  ISETP.GT.U32.AND P3, PT, R5.reuse, R135, PT ;  /* 0x000000870500720c */ /* 0x040fe20003f64070 */
[----:B------:R-:W-:Y:S01]  /*6e40*/  @!P0 IMAD.MOV R130, RZ, RZ, -R130 ;  /* 0x000000ffff828224 */ /* 0x000fe200078e0a82 */
[----:B------:R-:W-:Y:S01]  /*6e50*/  ISETP.GT.U32.AND P0, PT, R5, R133, PT ;  /* 0x000000850500720c */ /* 0x000fe20003f04070 */
[----:B------:R-:W-:-:S02]  /*6e60*/  VIADD R139, R0, 0x8b ;  /* 0x0000008b008b7836 */ /* 0x000fc40000000000 */
[C---:B------:R-:W-:Y:S02]  /*6e70*/  VIADD R141, R0.reuse, 0x8c ;  /* 0x0000008c008d7836 */ /* 0x040fe40000000000 */
[C---:B------:R-:W-:Y:S01]  /*6e80*/  VIADD R137, R0.reuse, 0x8a ;  /* 0x0000008a00897836 */ /* 0x040fe20000000000 */
[----:B------:R-:W-:Y:S01]  /*6e90*/  IABS R138, R139 ;  /* 0x0000008b008a7213 */ /* 0x000fe20000000000 */
[--C-:B------:R-:W-:Y:S01]  /*6ea0*/  @!P6 IMAD.IADD R131, R131, 0x1, -R5.reuse ;  /* 0x000000018383e824 */ /* 0x100fe200078e0a05 */
[----:B------:R-:W-:Y:S01]  /*6eb0*/  ISETP.GT.U32.AND P6, PT, R5, R134, PT ;  /* 0x000000860500720c */ /* 0x000fe20003fc4070 */
[----:B------:R-:W-:Y:S01]  /*6ec0*/  VIADD R143, R0, 0x8e ;  /* 0x0000008e008f7836 */ /* 0x000fe20000000000 */
[----:B------:R-:W-:Y:S01]  /*6ed0*/  IABS R140, R141 ;  /* 0x0000008d008c7213 */ /* 0x000fe20000000000 */
[----:B------:R-:W-:Y:S01]  /*6ee0*/  @!P3 IMAD.IADD R135, R135, 0x1, -R5 ;  /* 0x000000018787b824 */ /* 0x000fe200078e0a05 */
[----:B------:R-:W-:Y:S01]  /*6ef0*/  IABS R136, R137 ;  /* 0x0000008900887213 */ /* 0x000fe20000000000 */
        /* <DEDUP_REMOVED lines=8> */
[----:B------:R-:W-:Y:S02]  /*6f80*/  IMAD.MOV R8, RZ, RZ, -R8 ;  /* 0x000000ffff087224 */ /* 0x000fe400078e0a08 */
[C---:B------:R-:W-:Y:S02]  /*6f90*/  IMAD R137, R5.reuse, R6, R138 ;  /* 0x0000000605897224 */ /* 0x040fe400078e028a */
[C---:B------:R-:W-:Y:S01]  /*6fa0*/  IMAD R138, R5.reuse, R8, R140 ;  /* 0x00000008058a7224 */ /* 0x040fe200078e028c */
[----:B------:R-:W-:Y:S01]  /*6fb0*/  IABS R140, R143 ;  /* 0x0000008f008c7213 */ /* 0x000fe20000000000 */
[----:B------:R-:W-:Y:S01]  /*6fc0*/  @!P4 IMAD.MOV R133, RZ, RZ, -R133 ;  /* 0x000000ffff85c224 */ /* 0x000fe200078e0a85 */
[C---:B------:R-:W-:Y:S01]  /*6fd0*/  ISETP.GT.U32.AND P4, PT, R5.reuse, R137, PT ;  /* 0x000000890500720c */ /* 0x040fe20003f84070 */
[----:B------:R-:W-:Y:S01]  /*6fe0*/  @!P1 IMAD.MOV R131, RZ, RZ, -R131 ;  /* 0x000000ffff839224 */ /* 0x000fe200078e0a83 */
[----:B------:R-:W-:Y:S01]  /*6ff0*/  ISETP.GT.U32.AND P1, PT, R5, R134, PT ;  /* 0x000000860500720c */ /* 0x000fe20003f24070 */
[----:B------:R-:W-:-:S04]  /*7000*/  IMAD.HI.U32 R3, R7, R136, RZ ;  /* 0x0000008807037227 */ /* 0x000fc800078e00ff */
[----:B------:R-:W-:Y:S01]  /*7010*/  @!P3 IMAD.IADD R135, R135, 0x1, -R5 ;  /* 0x000000018787b824 */ /* 0x000fe200078e0a05 */
[----:B------:R-:W-:Y:S01]  /*7020*/  ISETP.GT.U32.AND P3, PT, R5, R138, PT ;  /* 0x0000008a0500720c */ /* 0x000fe20003f64070 */
[----:B------:R-:W-:Y:S02]  /*7030*/  VIADD R8, R0, 0x8d ;  /* 0x0000008d00087836 */ /* 0x000fe40000000000 */
[----:B------:R-:W-:Y:S02]  /*7040*/  IMAD.MOV R3, RZ, RZ, -R3 ;  /* 0x000000ffff037224 */ /* 0x000fe400078e0a03 */
[----:B------:R-:W-:Y:S01]  /*7050*/  @!P4 IMAD.IADD R137, R137, 0x1, -R5 ;  /* 0x000000018989c824 */ /* 0x000fe200078e0a05 */
[----:B------:R-:W-:Y:S01]  /*7060*/  IABS R6, R8 ;  /* 0x0000000800067213 */ /* 0x000fe20000000000 */
[----:B------:R-:W-:Y:S02]  /*7070*/  IMAD R136, R5, R3, R136 ;  /* 0x0000000305887224 */ /* 0x000fe400078e0288 */
[----:B------:R-:W-:-:S02]  /*7080*/  @!P5 IMAD.MOV R132, RZ, RZ, -R132 ;  /* 0x000000ffff84d224 */ /* 0x000fc400078e0a84 */
[----:B------:R-:W-:Y:S01]  /*7090*/  IMAD.HI.U32 R3, R7, R6, RZ ;  /* 0x0000000607037227 */ /* 0x000fe200078e00ff */
[----:B------:R-:W-:-:S03]  /*70a0*/  ISETP.GT.U32.AND P5, PT, R5, R136, PT ;  /* 0x000000880500720c */ /* 0x000fc60003fa4070 */
[--C-:B------:R-:W-:Y:S01]  /*70b0*/  @!P1 IMAD.IADD R134, R134, 0x1, -R5.reuse ;  /* 0x0000000186869824 */ /* 0x100fe200078e0a05 */
[----:B------:R-:W-:Y:S01]  /*70c0*/  ISETP.GE.AND P1, PT, R139, RZ, PT ;  /* 0x000000ff8b00720c */ /* 0x000fe20003f26270 */
[----:B------:R-:W-:Y:S01]  /*70d0*/  @!P3 IMAD.IADD R138, R138, 0x1, -R5 ;  /* 0x000000018a8ab824 */ /* 0x000fe200078e0a05 */
[----:B------:R-:W-:Y:S01]  /*70e0*/  ISETP.GT.U32.AND P3, PT, R5, R137, PT ;  /* 0x000000890500720c */ /* 0x000fe20003f64070 */
[----:B------:R-:W-:Y:S02]  /*70f0*/  IMAD.MOV R139, RZ, RZ, -R3 ;  /* 0x000000ffff8b7224 */ /* 0x000fe400078e0a03 */
[----:B------:R-:W-:-:S04]  /*7100*/  IMAD.HI.U32 R3, R7, R140, RZ ;  /* 0x0000008c07037227 */ /* 0x000fc800078e00ff */
[----:B------:R-:W-:Y:S02]  /*7110*/  IMAD.MOV R3, RZ, RZ, -R3 ;  /* 0x000000ffff037224 */ /* 0x000fe400078e0a03 */
[--C-:B------:R-:W-:Y:S01]  /*7120*/  @!P5 IMAD.IADD R136, R136, 0x1, -R5.reuse ;  /* 0x000000018888d824 */ /* 0x100fe200078e0a05 */
[----:B------:R-:W-:Y:S01]  /*7130*/  ISETP.GE.AND P5, PT, R141, RZ, PT ;  /* 0x000000ff8d00720c */ /* 0x000fe20003fa6270 */
[----:B------:R-:W-:Y:S02]  /*7140*/  IMAD R140, R5, R3, R140 ;  /* 0x00000003058c7224 */ /* 0x000fe400078e028c */
[----:B------:R-:W-:Y:S01]  /*7150*/  @!P3 IMAD.IADD R137, R137, 0x1, -R5 ;  /* 0x000000018989b824 */ /* 0x000fe200078e0a05 */
[C---:B------:R-:W-:Y:S01]  /*7160*/  ISETP.GT.U32.AND P4, PT, R5.reuse, R136, PT ;  /* 0x000000880500720c */ /* 0x040fe20003f84070 */
[----:B------:R-:W-:Y:S01]  /*7170*/  VIADD R144, R0, 0x8f ;  /* 0x0000008f00907836 */ /* 0x000fe20000000000 */
[C---:B------:R-:W-:Y:S01]  /*7180*/  ISETP.GT.U32.AND P3, PT, R5.reuse, R140, PT ;  /* 0x0000008c0500720c */ /* 0x040fe20003f64070 */
[----:B------:R-:W-:-:S02]  /*7190*/  IMAD R139, R5, R139, R6 ;  /* 0x0000008b058b7224 */ /* 0x000fc400078e0206 */
[C---:B------:R-:W-:Y:S01]  /*71a0*/  VIADD R145, R0.reuse, 0x90 ;  /* 0x0000009000917836 */ /* 0x040fe20000000000 */
[----:B------:R-:W-:Y:S01]  /*71b0*/  IABS R6, R144 ;  /* 0x0000009000067213 */ /* 0x000fe20000000000 */
[----:B------:R-:W-:Y:S01]  /*71c0*/  @!P2 IMAD.MOV R134, RZ, RZ, -R134 ;  /* 0x000000ffff86a224 */ /* 0x000fe200078e0a86 */
[----:B------:R-:W-:Y:S01]  /*71d0*/  ISETP.GT.U32.AND P2, PT, R5, R138, PT ;  /* 0x0000008a0500720c */ /* 0x000fe20003f44070 */
[----:B------:R-:W-:Y:S01]  /*71e0*/  VIADD R146, R0, 0x91 ;  /* 0x0000009100927836 */ /* 0x000fe20000000000 */
[----:B------:R-:W-:Y:S01]  /*71f0*/  IABS R142, R145 ;  /* 0x00000091008e7213 */ /* 0x000fe20000000000 */
[----:B------:R-:W-:-:S04]  /*7200*/  IMAD.HI.U32 R3, R7, R6, RZ ;  /* 0x0000000607037227 */ /* 0x000fc800078e00ff */
[--C-:B------:R-:W-:Y:S02]  /*7210*/  @!P3 IMAD.IADD R140, R140, 0x1, -R5.reuse ;  /* 0x000000018c8cb824 */ /* 0x100fe400078e0a05 */
[----:B------:R-:W-:Y:S01]  /*7220*/  @!P4 IMAD.IADD R136, R136, 0x1, -R5 ;  /* 0x000000018888c824 */ /* 0x000fe200078e0a05 */
[C---:B------:R-:W-:Y:S01]  /*7230*/  ISETP.GT.U32.AND P4, PT, R5.reuse, R139, PT ;  /* 0x0000008b0500720c */ /* 0x040fe20003f84070 */
[----:B------:R-:W-:Y:S01]  /*7240*/  IMAD.MOV R141, RZ, RZ, -R3 ;  /* 0x000000ffff8d7224 */ /* 0x000fe200078e0a03 */
[----:B------:R-:W-:Y:S01]  /*7250*/  ISETP.GT.U32.AND P3, PT, R5, R140, PT ;  /* 0x0000008c0500720c */ /* 0x000fe20003f64070 */
[----:B------:R-:W-:-:S04]  /*7260*/  IMAD.HI.U32 R3, R7, R142, RZ ;  /* 0x0000008e07037227 */ /* 0x000fc800078e00ff */
[C---:B------:R-:W-:Y:S02]  /*7270*/  IMAD R141, R5.reuse, R141, R6 ;  /* 0x0000008d058d7224 */ /* 0x040fe400078e0206 */
[----:B------:R-:W-:Y:S02]  /*7280*/  IMAD.MOV R6, RZ, RZ, -R3 ;  /* 0x000000ffff067224 */ /* 0x000fe400078e0a03 */
[--C-:B------:R-:W-:Y:S01]  /*7290*/  @!P2 IMAD.IADD R138, R138, 0x1, -R5.reuse ;  /* 0x000000018a8aa824 */ /* 0x100fe200078e0a05 */
[----:B------:R-:W-:Y:S01]  /*72a0*/  ISETP.GE.AND P2, PT, R8, RZ, PT ;  /* 0x000000ff0800720c */ /* 0x000fe20003f46270 */
[----:B------:R-:W-:Y:S01]  /*72b0*/  IMAD R142, R5, R6, R142 ;  /* 0x00000006058e7224 */ /* 0x000fe200078e028e */
[----:B------:R-:W-:Y:S01]  /*72c0*/  IABS R8, R146 ;  /* 0x0000009200087213 */ /* 0x000fe20000000000 */
[--C-:B------:R-:W-:Y:S01]  /*72d0*/  @!P4 IMAD.IADD R139, R139, 0x1, -R5.reuse ;  /* 0x000000018b8bc824 */ /* 0x100fe200078e0a05 */
[----:B------:R-:W-:Y:S01]  /*72e0*/  ISETP.GE.AND P4, PT, R143, RZ, PT ;  /* 0x000000ff8f00720c */ /* 0x000fe20003f86270 */
[----:B------:R-:W-:Y:S01]  /*72f0*/  @!P3 IMAD.IADD R140, R140, 0x1, -R5 ;  /* 0x000000018c8cb824 */ /* 0x000fe200078e0a05 */
[----:B------:R-:W-:Y:S01]  /*7300*/  ISETP.GT.U32.AND P3, PT, R5, R142, PT ;  /* 0x0000008e0500720c */ /* 0x000fe20003f64070 */
[----:B------:R-:W-:-:S04]  /*7310*/  IMAD.HI.U32 R3, R7, R8, RZ ;  /* 0x0000000807037227 */ /* 0x000fc800078e00ff */
[----:B------:R-:W-:Y:S01]  /*7320*/  @!P0 IMAD.MOV R135, RZ, RZ, -R135 ;  /* 0x000000ffff878224 */ /* 0x000fe200078e0a87 */
[C---:B------:R-:W-:Y:S01]  /*7330*/  ISETP.GT.U32.AND P0, PT, R5.reuse, R139, PT ;  /* 0x0000008b0500720c */ /* 0x040fe20003f04070 */
[----:B------:R-:W-:Y:S01]  /*7340*/  @!P6 IMAD.MOV R136, RZ, RZ, -R136 ;  /* 0x000000ffff88e224 */ /* 0x000fe200078e0a88 */
[C---:B------:R-:W-:Y:S01]  /*7350*/  ISETP.GT.U32.AND P6, PT, R5.reuse, R141, PT ;  /* 0x0000008d0500720c */ /* 0x040fe20003fc4070 */
[----:B------:R-:W-:Y:S02]  /*7360*/  IMAD.MOV R3, RZ, RZ, -R3 ;  /* 0x000000ffff037224 */ /* 0x000fe400078e0a03 */
[----:B------:R-:W-:Y:S02]  /*7370*/  VIADD R6, R0, 0x92 ;  /* 0x0000009200067836 */ /* 0x000fe40000000000 */
[----:B------:R-:W-:Y:S02]  /*7380*/  IMAD R143, R5, R3, R8 ;  /* 0x00000003058f7224 */ /* 0x000fe400078e0208 */
[----:B------:R-:W-:-:S02]  /*7390*/  @!P4 IMAD.MOV R140, RZ, RZ, -R140 ;  /* 0x000000ffff8cc224 */ /* 0x000fc400078e0a8c */
[----:B------:R-:W-:Y:S01]  /*73a0*/  @!P1 IMAD.MOV R137, RZ, RZ, -R137 ;  /* 0x000000ffff899224 */ /* 0x000fe200078e0a89 */
[----:B------:R-:W-:Y:S01]  /*73b0*/  ISETP.GT.U32.AND P4, PT, R5, R143, PT ;  /* 0x0000008f0500720c */ /* 0x000fe20003f84070 */
[--C-:B------:R-:W-:Y:S01]  /*73c0*/  @!P3 IMAD.IADD R142, R142, 0x1, -R5.reuse ;  /* 0x000000018e8eb824 */ /* 0x100fe200078e0a05 */
[----:B------:R-:W-:Y:S01]  /*73d0*/  ISETP.GE.AND P1, PT, R144, RZ, PT ;  /* 0x000000ff9000720c */ /* 0x000fe20003f26270 */
[--C-:B------:R-:W-:Y:S01]  /*73e0*/  @!P0 IMAD.IADD R139, R139, 0x1, -R5.reuse ;  /* 0x000000018b8b8824 */ /* 0x100fe200078e0a05 */
[----:B------:R-:W-:Y:S01]  /*73f0*/  IABS R144, R6 ;  /* 0x0000000600907213 */ /* 0x000fe20000000000 */
[----:B------:R-:W-:Y:S01]  /*7400*/  @!P6 IMAD.IADD R141, R141, 0x1, -R5 ;  /* 0x000000018d8de824 */ /* 0x000fe200078e0a05 */
[----:B------:R-:W-:Y:S01]  /*7410*/  ISETP.GT.U32.AND P3, PT, R5, R142, PT ;  /* 0x0000008e0500720c */ /* 0x000fe20003f64070 */
[----:B------:R-:W-:Y:S01]  /*7420*/  @!P2 IMAD.MOV R139, RZ, RZ, -R139 ;  /* 0x000000ffff8ba224 */ /* 0x000fe200078e0a8b */
[----:B------:R-:W-:Y:S01]  /*7430*/  ISETP.GE.AND P2, PT, R6, RZ, PT ;  /* 0x000000ff0600720c */ /* 0x000fe20003f46270 */
[----:B------:R-:W-:Y:S01]  /*7440*/  IMAD.HI.U32 R3, R7, R144, RZ ;  /* 0x0000009007037227 */ /* 0x000fe200078e00ff */
[----:B------:R-:W-:-:S02]  /*7450*/  ISETP.GT.U32.AND P6, PT, R5, R141, PT ;  /* 0x0000008d0500720c */ /* 0x000fc40003fc4070 */
[----:B------:R-:W-:Y:S01]  /*7460*/  ISETP.GE.AND P0, PT, R146, RZ, PT ;  /* 0x000000ff9200720c */ /* 0x000fe20003f06270 */
[----:B------:R-:W-:Y:S02]  /*7470*/  VIADD R6, R0, 0x93 ;  /* 0x0000009300067836 */ /* 0x000fe40000000000 */
[----:B------:R-:W-:Y:S02]  /*7480*/  IMAD.MOV R3, RZ, RZ, -R3 ;  /* 0x000000ffff037224 */ /* 0x000fe400078e0a03 */
[----:B------:R-:W-:Y:S01]  /*7490*/  @!P4 IMAD.IADD R143, R143, 0x1, -R5 ;  /* 0x000000018f8fc824 */ /* 0x000fe200078e0a05 */
[----:B------:R-:W-:Y:S01]  /*74a0*/  IABS R8, R6 ;  /* 0x0000000600087213 */ /* 0x000fe20000000000 */
[C---:B------:R-:W-:Y:S02]  /*74b0*/  IMAD R144, R5.reuse, R3, R144 ;  /* 0x0000000305907224 */ /* 0x040fe400078e0290 */
[----:B------:R-:W-:Y:S01]  /*74c0*/  @!P5 IMAD.MOV R138, RZ, RZ, -R138 ;  /* 0x000000ffff8ad224 */ /* 0x000fe200078e0a8a */
[----:B------:R-:W-:Y:S01]  /*74d0*/  ISETP.GT.U32.AND P4, PT, R5, R143, PT ;  /* 0x0000008f0500720c */ /* 0x000fe20003f84070 */
[----:B------:R-:W-:Y:S01]  /*74e0*/  IMAD.HI.U32 R3, R7, R8, RZ ;  /* 0x0000000807037227 */ /* 0x000fe200078e00ff */
[----:B------:R-:W-:-:S03]  /*74f0*/  ISETP.GE.AND P5, PT, R145, RZ, PT ;  /* 0x000000ff9100720c */ /* 0x000fc60003fa6270 */
[--C-:B------:R-:W-:Y:S01]  /*7500*/  @!P3 IMAD.IADD R142, R142, 0x1, -R5.reuse ;  /* 0x000000018e8eb824 */ /* 0x100fe200078e0a05 */
[----:B------:R-:W-:Y:S01]  /*7510*/  ISETP.GT.U32.AND P3, PT, R5, R144, PT ;  /* 0x000000900500720c */ /* 0x000fe20003f64070 */
[----:B------:R-:W-:Y:S02]  /*7520*/  VIADD R145, R0, 0x94 ;  /* 0x0000009400917836 */ /* 0x000fe40000000000 */
[----:B------:R-:W-:Y:S01]  /*7530*/  @!P6 IMAD.IADD R141, R141, 0x1, -R5 ;  /* 0x000000018d8de824 */ /* 0x000fe200078e0a05 */
[----:B------:R-:W-:Y:S01]  /*7540*/  ISETP.GE.AND P6, PT, R6, RZ, PT ;  /* 0x000000ff0600720c */ /* 0x000fe20003fc6270 */
[----:B------:R-:W-:Y:S01]  /*7550*/  IMAD.MOV R3, RZ, RZ, -R3 ;  /* 0x000000ffff037224 */ /* 0x000fe200078e0a03 */
[----:B------:R-:W-:Y:S01]  /*7560*/  IABS R146, R145 ;  /* 0x0000009100927213 */ /* 0x000fe20000000000 */
[----:B------:R-:W-:Y:S01]  /*7570*/  @!P1 IMAD.MOV R141, RZ, RZ, -R141 ;  /* 0x000000ffff8d9224 */ /* 0x000fe200078e0a8d */
[----:B------:R-:W-:Y:S01]  /*7580*/  ISETP.GE.AND P1, PT, R145, RZ, PT ;  /* 0x000000ff9100720c */ /* 0x000fe20003f26270 */
[----:B------:R-:W-:-:S02]  /*7590*/  IMAD R145, R5, R3, R8 ;  /* 0x0000000305917224 */ /* 0x000fc400078e0208 */
[----:B------:R-:W-:Y:S02]  /*75a0*/  VIADD R147, R0, 0x95 ;  /* 0x0000009500937836 */ /* 0x000fe40000000000 */
[--C-:B------:R-:W-:Y:S01]  /*75b0*/  @!P4 IMAD.IADD R143, R143, 0x1, -R5.reuse ;  /* 0x000000018f8fc824 */ /* 0x100fe200078e0a05 */
[----:B------:R-:W-:Y:S01]  /*75c0*/  ISETP.GT.U32.AND P4, PT, R5, R145, PT ;  /* 0x000000910500720c */ /* 0x000fe20003f84070 */
[----:B------:R-:W-:Y:S01]  /*75d0*/  @!P3 IMAD.IADD R144, R144, 0x1, -R5 ;  /* 0x000000019090b824 */ /* 0x000fe200078e0a05 */
[----:B------:R-:W-:Y:S01]  /*75e0*/  IABS R148, R147 ;  /* 0x0000009300947213 */ /* 0x000fe20000000000 */
[----:B------:R-:W-:-:S03]  /*75f0*/  IMAD.HI.U32 R6, R7, R146, RZ ;  /* 0x0000009207067227 */ /* 0x000fc600078e00ff */
[----:B------:R-:W-:Y:S01]  /*7600*/  ISETP.GT.U32.AND P3, PT, R5, R144, PT ;  /* 0x000000900500720c */ /* 0x000fe20003f64070 */
[----:B------:R-:W-:-:S04]  /*7610*/  IMAD.HI.U32 R3, R7, R148, RZ ;  /* 0x0000009407037227 */ /* 0x000fc800078e00ff */
[----:B------:R-:W-:Y:S02]  /*7620*/  IMAD.MOV R3, RZ, RZ, -R3 ;  /* 0x000000ffff037224 */ /* 0x000fe400078e0a03 */
[----:B------:R-:W-:Y:S01]  /*7630*/  @!P5 IMAD.MOV R142, RZ, RZ, -R142 ;  /* 0x000000ffff8ed224 */ /* 0x000fe200078e0a8e */
[----:B------:R-:W-:Y:S01]  /*7640*/  ISETP.GE.AND P5, PT, R147, RZ, PT ;  /* 0x000000ff9300720c */ /* 0x000fe20003fa6270 */
[----:B------:R-:W-:Y:S02]  /*7650*/  @!P4 IMAD.IADD R145, R145, 0x1, -R5 ;  /* 0x000000019191c824 */ /* 0x000fe400078e0a05 */
[----:B------:R-:W-:Y:S02]  /*7660*/  IMAD.MOV R6, RZ, RZ, -R6 ;  /* 0x000000ffff067224 */ /* 0x000fe400078e0a06 */
[----:B------:R-:W-:Y:S01]  /*7670*/  VIADD R149, R0, 0x97 ;  /* 0x0000009700957836 */ /* 0x000fe20000000000 */
[C---:B------:R-:W-:Y:S01]  /*7680*/  ISETP.GT.U32.AND P4, PT, R5.reuse, R145, PT ;  /* 0x000000910500720c */ /* 0x040fe20003f84070 */
[----:B------:R-:W-:-:S02]  /*7690*/  IMAD R147, R5, R3, R148 ;  /* 0x0000000305937224 */ /* 0x000fc400078e0294 */
[C---:B------:R-:W-:Y:S01]  /*76a0*/  IMAD R146, R5.reuse, R6, R146 ;  /* 0x0000000605927224 */ /* 0x040fe200078e0292 */
[----:B------:R-:W-:Y:S01]  /*76b0*/  IABS R150, R149 ;  /* 0x0000009500967213 */ /* 0x000fe20000000000 */
[----:B------:R-:W-:Y:S01]  /*76c0*/  @!P3 IMAD.IADD R144, R144, 0x1, -R5 ;  /* 0x000000019090b824 */ /* 0x000fe200078e0a05 */
[C---:B------:R-:W-:Y:S01]  /*76d0*/  ISETP.GT.U32.AND P3, PT, R5.reuse, R147, PT ;  /* 0x000000930500720c */ /* 0x040fe20003f64070 */
[----:B------:R-:W-:Y:S01]  /*76e0*/  @!P0 IMAD.MOV R143, RZ, RZ, -R143 ;  /* 0x000000ffff8f8224 */ /* 0x000fe200078e0a8f */
[----:B------:R-:W-:Y:S01]  /*76f0*/  ISETP.GT.U32.AND P0, PT, R5, R146, PT ;  /* 0x000000920500720c */ /* 0x000fe20003f04070 */
[----:B------:R-:W-:-:S04]  /*7700*/  IMAD.HI.U32 R6, R7, R150, RZ ;  /* 0x0000009607067227 */ /* 0x000fc800078e00ff */
[----:B------:R-:W-:Y:S02]  /*7710*/  IMAD.MOV R6, RZ, RZ, -R6 ;  /* 0x000000ffff067224 */ /* 0x000fe400078e0a06 */
[--C-:B------:R-:W-:Y:S01]  /*7720*/  @!P4 IMAD.IADD R145, R145, 0x1, -R5.reuse ;  /* 0x000000019191c824 */ /* 0x100fe200078e0a05 */
[----:B------:R-:W-:Y:S01]  /*7730*/  ISETP.GE.AND P4, PT, R149, RZ, PT ;  /* 0x000000ff9500720c */ /* 0x000fe20003f86270 */
[C---:B------:R-:W-:Y:S02]  /*7740*/  VIADD R8, R0.reuse, 0x96 ;  /* 0x0000009600087836 */ /* 0x040fe40000000000 */
[----:B------:R-:W-:Y:S02]  /*7750*/  VIADD R151, R0, 0x98 ;  /* 0x0000009800977836 */ /* 0x000fe40000000000 */
[--C-:B------:R-:W-:Y:S01]  /*7760*/  @!P3 IMAD.IADD R147, R147, 0x1, -R5.reuse ;  /* 0x000000019393b824 */ /* 0x100fe200078e0a05 */
[----:B------:R-:W-:Y:S01]  /*7770*/  IABS R148, R8 ;  /* 0x0000000800947213 */ /* 0x000fe20000000000 */
[C---:B------:R-:W-:Y:S01]  /*7780*/  IMAD R149, R5.reuse, R6, R150 ;  /* 0x0000000605957224 */ /* 0x040fe200078e0296 */
[----:B------:R-:W-:Y:S01]  /*7790*/  IABS R152, R151 ;  /* 0x0000009700987213 */ /* 0x000fe20000000000 */
[----:B------:R-:W-:Y:S01]  /*77a0*/  @!P0 IMAD.IADD R146, R146, 0x1, -R5 ;  /* 0x0000000192928824 */ /* 0x000fe200078e0a05 */
[C---:B------:R-:W-:Y:S01]  /*77b0*/  ISETP.GT.U32.AND P3, PT, R5.reuse, R147, PT ;  /* 0x000000930500720c */ /* 0x040fe20003f64070 */
[----:B------:R-:W-:Y:S01]  /*77c0*/  @!P6 IMAD.MOV R145, RZ, RZ, -R145 ;  /* 0x000000ffff91e224 */ /* 0x000fe200078e0a91 */
[C---:B------:R-:W-:Y:S01]  /*77d0*/  ISETP.GT.U32.AND P6, PT, R5.reuse, R149, PT ;  /* 0x000000950500720c */ /* 0x040fe20003fc4070 */
[----:B------:R-:W-:Y:S01]  /*77e0*/  @!P2 IMAD.MOV R144, RZ, RZ, -R144 ;  /* 0x000000ffff90a224 */ /* 0x000fe200078e0a90 */
[----:B------:R-:W-:Y:S01]  /*77f0*/  ISETP.GT.U32.AND P0, PT, R5, R146, PT ;  /* 0x000000920500720c */ /* 0x000fe20003f04070 */
[----:B------:R-:W-:Y:S01]  /*7800*/  IMAD.HI.U32 R3, R7, R148, RZ ;  /* 0x0000009407037227 */ /* 0x000fe200078e00ff */
[----:B------:R-:W-:-:S03]  /*7810*/  ISETP.GE.AND P2, PT, R8, RZ, PT ;  /* 0x000000ff0800720c */ /* 0x000fc60003f46270 */
[----:B------:R-:W-:-:S04]  /*7820*/  IMAD.HI.U32 R8, R7, R152, RZ ;  /* 0x0000009807087227 */ /* 0x000fc800078e00ff */
[----:B------:R-:W-:Y:S02]  /*7830*/  IMAD.MOV R3, RZ, RZ, -R3 ;  /* 0x000000ffff037224 */ /* 0x000fe400078e0a03 */
[----:B------:R-:W-:Y:S02]  /*7840*/  IMAD.MOV R8, RZ, RZ, -R8 ;  /* 0x000000ffff087224 */ /* 0x000fe400078e0a08 */
[----:B------:R-:W-:Y:S02]  /*7850*/  VIADD R155, R0, 0x9a ;  /* 0x0000009a009b7836 */ /* 0x000fe40000000000 */
[C---:B------:R-:W-:Y:S02]  /*7860*/  IMAD R148, R5.reuse, R3, R148 ;  /* 0x0000000305947224 */ /* 0x040fe400078e0294 */
[----:B------:R-:W-:Y:S01]  /*7870*/  IMAD R150, R5, R8, R152 ;  /* 0x0000000805967224 */ /* 0x000fe200078e0298 */
[----:B------:R-:W-:Y:S01]  /*7880*/  IABS R152, R155 ;  /* 0x0000009b00987213 */ /* 0x000fe20000000000 */
[----:B------:R-:W-:-:S02]  /*7890*/  @!P3 IMAD.IADD R147, R147, 0x1, -R5 ;  /* 0x000000019393b824 */ /* 0x000fc400078e0a05 */
[--C-:B------:R-:W-:Y:S01]  /*78a0*/  @!P6 IMAD.IADD R149, R149, 0x1, -R5.reuse ;  /* 0x000000019595e824 */ /* 0x100fe200078e0a05 */
[C---:B------:R-:W-:Y:S01]  /*78b0*/  ISETP.GT.U32.AND P3, PT, R5.reuse, R150, PT ;  /* 0x000000960500720c */ /* 0x040fe20003f64070 */
[----:B------:R-:W-:Y:S01]  /*78c0*/  @!P0 IMAD.IADD R146, R146, 0x1, -R5 ;  /* 0x0000000192928824 */ /* 0x000fe200078e0a05 */
[C---:B------:R-:W-:Y:S01]  /*78d0*/  ISETP.GT.U32.AND P0, PT, R5.reuse, R148, PT ;  /* 0x000000940500720c */ /* 0x040fe20003f04070 */
[----:B------:R-:W-:Y:S01]  /*78e0*/  @!P5 IMAD.MOV R147, RZ, RZ, -R147 ;  /* 0x000000ffff93d224 */ /* 0x000fe200078e0a93 */
[----:B------:R-:W-:Y:S01]  /*78f0*/  ISETP.GT.U32.AND P5, PT, R5, R149, PT ;  /* 0x000000950500720c */ /* 0x000fe20003fa4070 */
[----:B------:R-:W-:-:S04]  /*7900*/  IMAD.HI.U32 R6, R7, R152, RZ ;  /* 0x0000009807067227 */ /* 0x000fc800078e00ff */
[C---:B------:R-:W-:Y:S02]  /*7910*/  VIADD R3, R0.reuse, 0x99 ;  /* 0x0000009900037836 */ /* 0x040fe40000000000 */
[----:B------:R-:W-:Y:S02]  /*7920*/  IMAD.MOV R6, RZ, RZ, -R6 ;  /* 0x000000ffff067224 */ /* 0x000fe400078e0a06 */
[----:B------:R-:W-:Y:S01]  /*7930*/  VIADD R157, R0, 0x9b ;  /* 0x0000009b009d7836 */ /* 0x000fe20000000000 */
[----:B------:R-:W-:Y:S01]  /*7940*/  IABS R8, R3 ;  /* 0x0000000300087213 */ /* 0x000fe20000000000 */
[----:B------:R-:W-:Y:S02]  /*7950*/  IMAD R152, R5, R6, R152 ;  /* 0x0000000605987224 */ /* 0x000fe400078e0298 */
[--C-:B------:R-:W-:Y:S01]  /*7960*/  @!P0 IMAD.IADD R148, R148, 0x1, -R5.reuse ;  /* 0x0000000194948824 */ /* 0x100fe200078e0a05 */
[----:B------:R-:W-:Y:S01]  /*7970*/  ISETP.GE.AND P0, PT, R3, RZ, PT ;  /* 0x000000ff0300720c */ /* 0x000fe20003f06270 */
[----:B------:R-:W-:Y:S01]  /*7980*/  @!P5 IMAD.IADD R149, R149, 0x1, -R5 ;  /* 0x000000019595d824 */ /* 0x000fe200078e0a05 */
[----:B------:R-:W-:Y:S01]  /*7990*/  ISETP.GT.U32.AND P5, PT, R5, R152, PT ;  /* 0x000000980500720c */ /* 0x000fe20003fa4070 */
[----:B------:R-:W-:Y:S01]  /*79a0*/  IMAD.HI.U32 R3, R7, R8, RZ ;  /* 0x0000000807037227 */ /* 0x000fe200078e00ff */
[----:B------:R-:W-:-:S02]  /*79b0*/  IABS R153, R157 ;  /* 0x0000009d00997213 */ /* 0x000fc40000000000 */
[----:B------:R-:W-:Y:S01]  /*79c0*/  ISETP.GT.U32.AND P6, PT, R5, R148, PT ;  /* 0x000000940500720c */ /* 0x000fe20003fc4070 */
[----:B------:R-:W-:Y:S02]  /*79d0*/  IMAD.MOV R3, RZ, RZ, -R3 ;  /* 0x000000ffff037224 */ /* 0x000fe400078e0a03 */
[----:B------:R-:W-:Y:S01]  /*79e0*/  @!P1 IMAD.MOV R146, RZ, RZ, -R146 ;  /* 0x000000ffff929224 */ /* 0x000fe200078e0a92 */
[----:B------:R-:W-:Y:S01]  /*79f0*/  ISETP.GE.AND P1, PT, R151, RZ, PT ;  /* 0x000000ff9700720c */ /* 0x000fe20003f26270 */
[----:B------:R-:W-:Y:S02]  /*7a00*/  IMAD R151, R5, R3, R8 ;  /* 0x0000000305977224 */ /* 0x000fe400078e0208 */
[----:B------:R-:W-:Y:S02]  /*7a10*/  VIADD R158, R0, 0x9c ;  /* 0x0000009c009e7836 */ /* 0x000fe40000000000 */
[----:B------:R-:W-:Y:S02]  /*7a20*/  IMAD.MOV.U32 R8, RZ, RZ, R153 ;  /* 0x000000ffff087224 */ /* 0x000fe400078e0099 */
[----:B------:R-:W-:Y:S01]  /*7a30*/  @!P5 IMAD.IADD R152, R152, 0x1, -R5 ;  /* 0x000000019898d824 */ /* 0x000fe200078e0a05 */
[----:B------:R-:W-:Y:S01]  /*7a40*/  IABS R154, R158 ;  /* 0x0000009e009a7213 */ /* 0x000fe20000000000 */
[----:B------:R-:W-:-:S03]  /*7a50*/  IMAD.HI.U32 R3, R7, R8, RZ ;  /* 0x0000000807037227 */ /* 0x000fc600078e00ff */
[----:B------:R-:W-:Y:S01]  /*7a60*/  ISETP.GT.U32.AND P5, PT, R5, R152, PT ;  /* 0x000000980500720c */ /* 0x000fe20003fa4070 */
[----:B------:R-:W-:Y:S02]  /*7a70*/  @!P3 IMAD.IADD R150, R150, 0x1, -R5 ;  /* 0x000000019696b824 */ /* 0x000fe400078e0a05 */
[----:B------:R-:W-:Y:S02]  /*7a80*/  IMAD.MOV R153, RZ, RZ, -R3 ;  /* 0x000000ffff997224 */ /* 0x000fe400078e0a03 */
[----:B------:R-:W-:Y:S01]  /*7a90*/  IMAD.HI.U32 R3, R7, R154, RZ ;  /* 0x0000009a07037227 */ /* 0x000fe200078e00ff */
[----:B------:R-:W-:-:S03]  /*7aa0*/  ISETP.GT.U32.AND P3, PT, R5, R150, PT ;  /* 0x000000960500720c */ /* 0x000fc60003f64070 */
[----:B------:R-:W-:Y:S01]  /*7ab0*/  @!P6 IMAD.IADD R148, R148, 0x1, -R5 ;  /* 0x000000019494e824 */ /* 0x000fe200078e0a05 */
[C---:B------:R-:W-:Y:S01]  /*7ac0*/  ISETP.GT.U32.AND P6, PT, R5.reuse, R151, PT ;  /* 0x000000970500720c */ /* 0x040fe20003fc4070 */
[----:B------:R-:W-:Y:S02]  /*7ad0*/  IMAD.MOV R3, RZ, RZ, -R3 ;  /* 0x000000ffff037224 */ /* 0x000fe400078e0a03 */
[----:B------:R-:W-:Y:S02]  /*7ae0*/  VIADD R159, R0, 0x9d ;  /* 0x0000009d009f7836 */ /* 0x000fe40000000000 */
[C---:B------:R-:W-:Y:S02]  /*7af0*/  IMAD R154, R5.reuse, R3, R154 ;  /* 0x00000003059a7224 */ /* 0x040fe400078e029a */
[--C-:B------:R-:W-:Y:S01]  /*7b00*/  @!P5 IMAD.IADD R152, R152, 0x1, -R5.reuse ;  /* 0x000000019898d824 */ /* 0x100fe200078e0a05 */
[----:B------:R-:W-:Y:S01]  /*7b10*/  IABS R156, R159 ;  /* 0x0000009f009c7213 */ /* 0x000fe20000000000 */
[--C-:B------:R-:W-:Y:S01]  /*7b20*/  @!P3 IMAD.IADD R150, R150, 0x1, -R5.reuse ;  /* 0x000000019696b824 */ /* 0x100fe200078e0a05 */
[C---:B------:R-:W-:Y:S01]  /*7b30*/  ISETP.GT.U32.AND P5, PT, R5.reuse, R154, PT ;  /* 0x0000009a0500720c */ /* 0x040fe20003fa4070 */
[----:B------:R-:W-:Y:S01]  /*7b40*/  IMAD R153, R5, R153, R8 ;  /* 0x0000009905997224 */ /* 0x000fe200078e0208 */
[----:B------:R-:W-:Y:S01]  /*7b50*/  ISETP.GE.AND P3, PT, R155, RZ, PT ;  /* 0x000000ff9b00720c */ /* 0x000fe20003f66270 */
[----:B------:R-:W-:-:S02]  /*7b60*/  @!P6 IMAD.IADD R151, R151, 0x1, -R5 ;  /* 0x000000019797e824 */ /* 0x000fc400078e0a05 */
[----:B------:R-:W-:-:S03]  /*7b70*/  IMAD.HI.U32 R6, R7, R156, RZ ;  /* 0x0000009c07067227 */ /* 0x000fc600078e00ff */
[----:B------:R-:W-:Y:S01]  /*7b80*/  ISETP.GT.U32.AND P6, PT, R5, R151, PT ;  /* 0x000000970500720c */ /* 0x000fe20003fc4070 */
[----:B------:R-:W-:Y:S01]  /*7b90*/  @!P2 IMAD.MOV R148, RZ, RZ, -R148 ;  /* 0x000000ffff94a224 */ /* 0x000fe200078e0a94 */
[----:B------:R-:W-:Y:S01]  /*7ba0*/  ISETP.GE.AND P2, PT, R157, RZ, PT ;  /* 0x000000ff9d00720c */ /* 0x000fe20003f46270 */
[----:B------:R-:W-:Y:S01]  /*7bb0*/  @!P4 IMAD.MOV R149, RZ, RZ, -R149 ;  /* 0x000000ffff95c224 */ /* 0x000fe200078e0a95 */
[C---:B------:R-:W-:Y:S01]  /*7bc0*/  ISETP.GT.U32.AND P4, PT, R5.reuse, R153, PT ;  /* 0x000000990500720c */ /* 0x040fe20003f84070 */
[----:B------:R-:W-:Y:S02]  /*7bd0*/  IMAD.MOV R6, RZ, RZ, -R6 ;  /* 0x000000ffff067224 */ /* 0x000fe400078e0a06 */
[----:B------:R-:W-:Y:S02]  /*7be0*/  VIADD R157, R0, 0x9e ;  /* 0x0000009e009d7836 */ /* 0x000fe40000000000 */
[----:B------:R-:W-:Y:S02]  /*7bf0*/  IMAD R155, R5, R6, R156 ;  /* 0x00000006059b7224 */ /* 0x000fe400078e029c */
[--C-:B------:R-:W-:Y:S01]  /*7c00*/  @!P5 IMAD.IADD R154, R154, 0x1, -R5.reuse ;  /* 0x000000019a9ad824 */ /* 0x100fe200078e0a05 */
[----:B------:R-:W-:Y:S01]  /*7c10*/  IABS R156, R157 ;  /* 0x0000009d009c7213 */ /* 0x000fe20000000000 */
[----:B------:R-:W-:Y:S01]  /*7c20*/  @!P3 IMAD.MOV R152, RZ, RZ, -R152 ;  /* 0x000000ffff98b224 */ /* 0x000fe200078e0a98 */
[----:B------:R-:W-:Y:S01]  /*7c30*/  ISETP.GE.AND P5, PT, R157, RZ, PT ;  /* 0x000000ff9d00720c */ /* 0x000fe20003fa6270 */
[----:B------:R-:W-:Y:S01]  /*7c40*/  @!P6 IMAD.IADD R151, R151, 0x1, -R5 ;  /* 0x000000019797e824 */ /* 0x000fe200078e0a05 */
[----:B------:R-:W-:Y:S01]  /*7c50*/  ISETP.GT.U32.AND P3, PT, R5, R154, PT ;  /* 0x0000009a0500720c */ /* 0x000fe20003f64070 */
[----:B------:R-:W-:Y:S01]  /*7c60*/  IMAD.HI.U32 R3, R7, R156, RZ ;  /* 0x0000009c07037227 */ /* 0x000fe200078e00ff */
[----:B------:R-:W-:-:S03]  /*7c70*/  ISETP.GE.AND P6, PT, R159, RZ, PT ;  /* 0x000000ff9f00720c */ /* 0x000fc60003fc6270 */
[C---:B------:R-:W-:Y:S02]  /*7c80*/  VIADD R159, R0.reuse, 0x9f ;  /* 0x0000009f009f7836 */ /* 0x040fe40000000000 */
[----:B------:R-:W-:Y:S02]  /*7c90*/  @!P4 IMAD.IADD R153, R153, 0x1, -R5 ;  /* 0x000000019999c824 */ /* 0x000fe400078e0a05 */
[----:B------:R-:W-:Y:S01]  /*7ca0*/  IMAD.MOV R3, RZ, RZ, -R3 ;  /* 0x000000ffff037224 */ /* 0x000fe200078e0a03 */
[----:B------:R-:W-:Y:S01]  /*7cb0*/  IABS R8, R159 ;  /* 0x0000009f00087213 */ /* 0x000fe20000000000 */
[----:B------:R-:W-:Y:S01]  /*7cc0*/  VIADD R160, R0, 0xa0 ;  /* 0x000000a000a07836 */ /* 0x000fe20000000000 */
[C---:B------:R-:W-:Y:S01]  /*7cd0*/  ISETP.GT.U32.AND P4, PT, R5.reuse, R153, PT ;  /* 0x000000990500720c */ /* 0x040fe20003f84070 */
[----:B------:R-:W-:Y:S02]  /*7ce0*/  IMAD R156, R5, R3, R156 ;  /* 0x00000003059c7224 */ /* 0x000fe400078e029c */
[----:B------:R-:W-:-:S02]  /*7cf0*/  @!P3 IMAD.IADD R154, R154, 0x1, -R5 ;  /* 0x000000019a9ab824 */ /* 0x000fc400078e0a05 */
[----:B------:R-:W-:Y:S01]  /*7d00*/  IMAD.HI.U32 R6, R7, R8, RZ ;  /* 0x0000000807067227 */ /* 0x000fe200078e00ff */
[----:B------:R-:W-:-:S03]  /*7d10*/  ISETP.GT.U32.AND P3, PT, R5, R156, PT ;  /* 0x0000009c0500720c */ /* 0x000fc60003f64070 */
[----:B------:R-:W-:Y:S02]  /*7d20*/  IMAD.MOV R6, RZ, RZ, -R6 ;  /* 0x000000ffff067224 */ /* 0x000fe400078e0a06 */
[----:B------:R-:W-:Y:S01]  /*7d30*/  @!P0 IMAD.MOV R151, RZ, RZ, -R151 ;  /* 0x000000ffff978224 */ /* 0x000fe200078e0a97 */
[----:B------:R-:W-:Y:S01]  /*7d40*/  ISETP.GT.U32.AND P0, PT, R5, R155, PT ;  /* 0x0000009b0500720c */ /* 0x000fe20003f04070 */
[----:B------:R-:W-:Y:S01]  /*7d50*/  @!P1 IMAD.MOV R150, RZ, RZ, -R150 ;  /* 0x000000ffff969224 */ /* 0x000fe200078e0a96 */
[----:B------:R-:W-:Y:S01]  /*7d60*/  ISETP.GE.AND P1, PT, R158, RZ, PT ;  /* 0x000000ff9e00720c */ /* 0x000fe20003f26270 */
[----:B------:R-:W-:Y:S01]  /*7d70*/  @!P4 IMAD.IADD R153, R153, 0x1, -R5 ;  /* 0x000000019999c824 */ /* 0x000fe200078e0a05 */
[----:B------:R-:W-:Y:S01]  /*7d80*/  IABS R158, R160 ;  /* 0x000000a0009e7213 */ /* 0x000fe20000000000 */
[----:B------:R-:W-:Y:S01]  /*7d90*/  IMAD R157, R5, R6, R8 ;  /* 0x00000006059d7224 */ /* 0x000fe200078e0208 */
[----:B------:R-:W-:Y:S01]  /*7da0*/  ISETP.GE.AND P4, PT, R159, RZ, PT ;  /* 0x000000ff9f00720c */ /* 0x000fe20003f86270 */
[----:B------:R-:W-:-:S02]  /*7db0*/  @!P2 IMAD.MOV R153, RZ, RZ, -R153 ;  /* 0x000000ffff99a224 */ /* 0x000fc400078e0a99 */
[----:B------:R-:W-:Y:S01]  /*7dc0*/  @!P3 IMAD.IADD R156, R156, 0x1, -R5 ;  /* 0x000000019c9cb824 */ /* 0x000fe200078e0a05 */
[----:B------:R-:W-:Y:S01]  /*7dd0*/  ISETP.GT.U32.AND P2, PT, R5, R157, PT ;  /* 0x0000009d0500720c */ /* 0x000fe20003f44070 */
[----:B------:R-:W-:Y:S02]  /*7de0*/  VIADD R8, R0, 0xa1 ;  /* 0x000000a100087836 */ /* 0x000fe40000000000 */
[----:B------:R-:W-:Y:S01]  /*7df0*/  IMAD.HI.U32 R3, R7, R158, RZ ;  /* 0x0000009e07037227 */ /* 0x000fe200078e00ff */
[----:B------:R-:W-:Y:S02]  /*7e00*/  ISETP.GT.U32.AND P3, PT, R5, R156, PT ;  /* 0x0000009c0500720c */ /* 0x000fe40003f64070 */
[----:B------:R-:W-:Y:S01]  /*7e10*/  IABS R6, R8 ;  /* 0x0000000800067213 */ /* 0x000fe20000000000 */
[----:B------:R-:W-:Y:S02]  /*7e20*/  IMAD.MOV R3, RZ, RZ, -R3 ;  /* 0x000000ffff037224 */ /* 0x000fe400078e0a03 */
[----:B------:R-:W-:-:S02]  /*7e30*/  @!P0 IMAD.IADD R155, R155, 0x1, -R5 ;  /* 0x000000019b9b8824 */ /* 0x000fc400078e0a05 */
[C---:B------:R-:W-:Y:S02]  /*7e40*/  IMAD R158, R5.reuse, R3, R158 ;  /* 0x00000003059e7224 */ /* 0x040fe400078e029e */
[----:B------:R-:W-:Y:S01]  /*7e50*/  VIADD R165, R0, 0xa2 ;  /* 0x000000a200a57836 */ /* 0x000fe20000000000 */
[----:B------:R-:W-:Y:S01]  /*7e60*/  ISETP.GT.U32.AND P0, PT, R5, R155, PT ;  /* 0x0000009b0500720c */ /* 0x000fe20003f04070 */
[----:B------:R-:W-:-:S04]  /*7e70*/  IMAD.HI.U32 R3, R7, R6, RZ ;  /* 0x0000000607037227 */ /* 0x000fc800078e00ff */
[----:B------:R-:W-:Y:S01]  /*7e80*/  @!P1 IMAD.MOV R154, RZ, RZ, -R154 ;  /* 0x000000ffff9a9224 */ /* 0x000fe200078e0a9a */
[----:B------:R-:W-:Y:S01]  /*7e90*/  ISETP.GE.AND P1, PT, R160, RZ, PT ;  /* 0x000000ffa000720c */ /* 0x000fe20003f26270 */
[----:B------:R-:W-:Y:S01]  /*7ea0*/  @!P2 IMAD.IADD R157, R157, 0x1, -R5 ;  /* 0x000000019d9da824 */ /* 0x000fe200078e0a05 */
[----:B------:R-:W-:Y:S01]  /*7eb0*/  IABS R160, R165 ;  /* 0x000000a500a07213 */ /* 0x000fe20000000000 */
[----:B------:R-:W-:Y:S02]  /*7ec0*/  IMAD.MOV R3, RZ, RZ, -R3 ;  /* 0x000000ffff037224 */ /* 0x000fe400078e0a03 */
[----:B------:R-:W-:Y:S01]  /*7ed0*/  @!P3 IMAD.IADD R156, R156, 0x1, -R5 ;  /* 0x000000019c9cb824 */ /* 0x000fe200078e0a05 */
[C---:B------:R-:W-:Y:S01]  /*7ee0*/  ISETP.GT.U32.AND P2, PT, R5.reuse, R157, PT ;  /* 0x0000009d0500720c */ /* 0x040fe20003f44070 */
[C---:B------:R-:W-:Y:S01]  /*7ef0*/  IMAD R159, R5.reuse, R3, R6 ;  /* 0x00000003059f7224 */ /* 0x040fe200078e0206 */
[----:B------:R-:W-:Y:S01]  /*7f00*/  ISETP.GT.U32.AND P3, PT, R5, R158, PT ;  /* 0x0000009e0500720c */ /* 0x000fe20003f64070 */
[----:B------:R-:W-:-:S04]  /*7f10*/  IMAD.HI.U32 R3, R7, R160, RZ ;  /* 0x000000a007037227 */ /* 0x000fc800078e00ff */
[----:B------:R-:W-:Y:S02]  /*7f20*/  VIADD R166, R0, 0xa3 ;  /* 0x000000a300a67836 */ /* 0x000fe40000000000 */
[----:B------:R-:W-:Y:S02]  /*7f30*/  IMAD.MOV R3, RZ, RZ, -R3 ;  /* 0x000000ffff037224 */ /* 0x000fe400078e0a03 */
[--C-:B------:R-:W-:Y:S01]  /*7f40*/  @!P0 IMAD.IADD R155, R155, 0x1, -R5.reuse ;  /* 0x000000019b9b8824 */ /* 0x100fe200078e0a05 */
[----:B------:R-:W-:Y:S01]  /*7f50*/  ISETP.GE.AND P0, PT, R8, RZ, PT ;  /* 0x000000ff0800720c */ /* 0x000fe20003f06270 */
[----:B------:R-:W-:Y:S01]  /*7f60*/  IMAD R160, R5, R3, R160 ;  /* 0x0000000305a07224 */ /* 0x000fe200078e02a0 */
[----:B------:R-:W-:Y:S01]  /*7f70*/  IABS R8, R166 ;  /* 0x000000a600087213 */ /* 0x000fe20000000000 */
[--C-:B------:R-:W-:Y:S01]  /*7f80*/  @!P2 IMAD.IADD R157, R157, 0x1, -R5.reuse ;  /* 0x000000019d9da824 */ /* 0x100fe200078e0a05 */
[C---:B------:R-:W-:Y:S01]  /*7f90*/  ISETP.GT.U32.AND P2, PT, R5.reuse, R159, PT ;  /* 0x0000009f0500720c */ /* 0x040fe20003f44070 */
[----:B------:R-:W-:Y:S01]  /*7fa0*/  @!P3 IMAD.IADD R158, R158, 0x1, -R5 ;  /* 0x000000019e9eb824 */ /* 0x000fe200078e0a05 */
[----:B------:R-:W-:Y:S01]  /*7fb0*/  ISETP.GT.U32.AND P3, PT, R5, R160, PT ;  /* 0x000000a00500720c */ /* 0x000fe20003f64070 */
[----:B------:R-:W-:-:S02]  /*7fc0*/  VIADD R167, R0, 0xa4 ;  /* 0x000000a400a77836 */ /* 0x000fc40000000000 */
[----:B------:R-:W-:-:S03]  /*7fd0*/  IMAD.HI.U32 R6, R7, R8, RZ ;  /* 0x0000000807067227 */ /* 0x000fc600078e00ff */
[----:B------:R-:W-:Y:S01]  /*7fe0*/  IABS R162, R167 ;  /* 0x000000a700a27213 */ /* 0x000fe20000000000 */
[----:B------:R-:W-:Y:S02]  /*7ff0*/  IMAD.MOV R6, RZ, RZ, -R6 ;  /* 0x000000ffff067224 */ /* 0x000fe400078e0a06 */
[C---:B------:R-:W-:Y:S02]  /*8000*/  VIADD R168, R0.reuse, 0xa5 ;  /* 0x000000a500a87836 */ /* 0x040fe40000000000 */
[----:B------:R-:W-:Y:S02]  /*8010*/  IMAD R161, R5, R6, R8 ;  /* 0x0000000605a17224 */ /* 0x000fe400078e0208 */
[----:B------:R-:W-:Y:S01]  /*8020*/  VIADD R169, R0, 0xa6 ;  /* 0x000000a600a97836 */ /* 0x000fe20000000000 */
[----:B------:R-:W-:Y:S01]  /*8030*/  IABS R164, R168 ;  /* 0x000000a800a47213 */ /* 0x000fe20000000000 */
[----:B------:R-:W-:-:S03]  /*8040*/  IMAD.HI.U32 R3, R7, R162, RZ ;  /* 0x000000a207037227 */ /* 0x000fc600078e00ff */
[----:B------:R-:W-:Y:S01]  /*8050*/  IABS R8, R169 ;  /* 0x000000a900087213 */ /* 0x000fe20000000000 */
[--C-:B------:R-:W-:Y:S01]  /*8060*/  @!P2 IMAD.IADD R159, R159, 0x1, -R5.reuse ;  /* 0x000000019f9fa824 */ /* 0x100fe200078e0a05 */
[C---:B------:R-:W-:Y:S01]  /*8070*/  ISETP.GT.U32.AND P2, PT, R5.reuse, R161, PT ;  /* 0x000000a10500720c */ /* 0x040fe20003f44070 */
[----:B------:R-:W-:Y:S02]  /*8080*/  @!P3 IMAD.IADD R160, R160, 0x1, -R5 ;  /* 0x00000001a0a0b824 */ /* 0x000fe400078e0a05 */
[----:B------:R-:W-:Y:S01]  /*8090*/  IMAD.MOV R3, RZ, RZ, -R3 ;  /* 0x000000ffff037224 */ /* 0x000fe200078e0a03 */
[C---:B------:R-:W-:Y:S01]  /*80a0*/  ISETP.GT.U32.AND P3, PT, R5.reuse, R159, PT ;  /* 0x0000009f0500720c */ /* 0x040fe20003f64070 */
[----:B------:R-:W-:Y:S01]  /*80b0*/  @!P5 IMAD.MOV R156, RZ, RZ, -R156 ;  /* 0x000000ffff9cd224 */ /* 0x000fe200078e0a9c */
[----:B------:R-:W-:Y:S01]  /*80c0*/  ISETP.GT.U32.AND P5, PT, R5, R160, PT ;  /* 0x000000a00500720c */ /* 0x000fe20003fa4070 */
[----:B------:R-:W-:-:S04]  /*80d0*/  IMAD.HI.U32 R6, R7, R164, RZ ;  /* 0x000000a407067227 */ /* 0x000fc800078e00ff */
[----:B------:R-:W-:Y:S02]  /*80e0*/  IMAD R162, R5, R3, R162 ;  /* 0x0000000305a27224 */ /* 0x000fe400078e02a2 */
[----:B------:R-:W-:-:S04]  /*80f0*/  IMAD.HI.U32 R3, R7, R8, RZ ;  /* 0x0000000807037227 */ /* 0x000fc800078e00ff */
[----:B------:R-:W-:Y:S02]  /*8100*/  IMAD.MOV R6, RZ, RZ, -R6 ;  /* 0x000000ffff067224 */ /* 0x000fe400078e0a06 */
[----:B------:R-:W-:Y:S02]  /*8110*/  IMAD.MOV R3, RZ, RZ, -R3 ;  /* 0x000000ffff037224 */ /* 0x000fe400078e0a03 */
[----:B------:R-:W-:Y:S02]  /*8120*/  IMAD R163, R5, R6, R164 ;  /* 0x0000000605a37224 */ /* 0x000fe400078e02a4 */
[--C-:B------:R-:W-:Y:S02]  /*8130*/  @!P2 IMAD.IADD R161, R161, 0x1, -R5.reuse ;  /* 0x00000001a1a1a824 */ /* 0x100fe400078e0a05 */
[C---:B------:R-:W-:Y:S02]  /*8140*/  IMAD R164, R5.reuse, R3, R8 ;  /* 0x0000000305a47224 */ /* 0x040fe400078e0208 */
[----:B------:R-:W-:Y:S01]  /*8150*/  @!P5 IMAD.IADD R160, R160, 0x1, -R5 ;  /* 0x00000001a0a0d824 */ /* 0x000fe200078e0a05 */
[C---:B------:R-:W-:Y:S01]  /*8160*/  ISETP.GT.U32.AND P2, PT, R5.reuse, R161, PT ;  /* 0x000000a10500720c */ /* 0x040fe20003f44070 */
[C---:B------:R-:W-:Y:S01]  /*8170*/  VIADD R170, R0.reuse, 0xa7 ;  /* 0x000000a700aa7836 */ /* 0x040fe20000000000 */
[C---:B------:R-:W-:Y:S01]  /*8180*/  ISETP.GT.U32.AND P5, PT, R5.reuse, R164, PT ;  /* 0x000000a40500720c */ /* 0x040fe20003fa4070 */
[----:B------:R-:W-:Y:S01]  /*8190*/  @!P6 IMAD.MOV R155, RZ, RZ, -R155 ;  /* 0x000000ffff9be224 */ /* 0x000fe200078e0a9b */
[C---:B------:R-:W-:Y:S01]  /*81a0*/  ISETP.GT.U32.AND P6, PT, R5.reuse, R158, PT ;  /* 0x0000009e0500720c */ /* 0x040fe20003fc4070 */
[----:B------:R-:W-:Y:S01]  /*81b0*/  @!P4 IMAD.MOV R157, RZ, RZ, -R157 ;  /* 0x000000ffff9dc224 */ /* 0x000fe200078e0a9d */
[----:B------:R-:W-:Y:S01]  /*81c0*/  IABS R6, R170 ;  /* 0x000000aa00067213 */ /* 0x000fe20000000000 */
[----:B------:R-:W-:Y:S01]  /*81d0*/  VIADD R8, R0, 0xa8 ;  /* 0x000000a800087836 */ /* 0x000fe20000000000 */
[----:B------:R-:W-:Y:S01]  /*81e0*/  ISETP.GT.U32.AND P4, PT, R5, R162, PT ;  /* 0x000000a20500720c */ /* 0x000fe20003f84070 */
[----:B------:R-:W-:Y:S01]  /*81f0*/  @!P3 IMAD.IADD R159, R159, 0x1, -R5 ;  /* 0x000000019f9fb824 */ /* 0x000fe200078e0a05 */
[----:B------:R-:W-:Y:S01]  /*8200*/  ISETP.GE.AND P3, PT, R165, RZ, PT ;  /* 0x000000ffa500720c */ /* 0x000fe20003f66270 */
[----:B------:R-:W-:-:S04]  /*8210*/  IMAD.HI.U32 R3, R7, R6, RZ ;  /* 0x0000000607037227 */ /* 0x000fc800078e00ff */
[--C-:B------:R-:W-:Y:S01]  /*8220*/  @!P2 IMAD.IADD R161, R161, 0x1, -R5.reuse ;  /* 0x00000001a1a1a824 */ /* 0x100fe200078e0a05 */
        /* <DEDUP_REMOVED lines=9> */
[----:B------:R-:W-:Y:S01]  /*82c0*/  @!P4 IMAD.IADD R162, R162, 0x1, -R5 ;  /* 0x00000001a2a2c824 */ /* 0x000fe200078e0a05 */
[----:B------:R-:W-:Y:S01]  /*82d0*/  ISETP.GE.AND P4, PT, R167, RZ, PT ;  /* 0x000000ffa700720c */ /* 0x000fe20003f86270 */
[----:B------:R-:W-:Y:S02]  /*82e0*/  IMAD.MOV R3, RZ, RZ, -R3 ;  /* 0x000000ffff037224 */ /* 0x000fe400078e0a03 */
[----:B------:R-:W-:Y:S01]  /*82f0*/  @!P1 IMAD.MOV R158, RZ, RZ, -R158 ;  /* 0x000000ffff9e9224 */ /* 0x000fe200078e0a9e */
[C---:B------:R-:W-:Y:S01]  /*8300*/  ISETP.GT.U32.AND P1, PT, R5.reuse, R162, PT ;  /* 0x000000a20500720c */ /* 0x040fe20003f24070 */
[----:B------:R-:W-:Y:S01]  /*8310*/  @!P2 IMAD.MOV R161, RZ, RZ, -R161 ;  /* 0x000000ffffa1a224 */ /* 0x000fe200078e0aa1 */
[C---:B------:R-:W-:Y:S01]  /*8320*/  ISETP.GT.U32.AND P2, PT, R5.reuse, R165, PT ;  /* 0x000000a50500720c */ /* 0x040fe20003f44070 */
[----:B------:R-:W-:Y:S02]  /*8330*/  IMAD R166, R5, R3, R166 ;  /* 0x0000000305a67224 */ /* 0x000fe400078e02a6 */
[----:B------:R-:W-:-:S02]  /*8340*/  @!P5 IMAD.IADD R164, R164, 0x1, -R5 ;  /* 0x00000001a4a4d824 */ /* 0x000fc400078e0a05 */
[C---:B------:R-:W-:Y:S01]  /*8350*/  VIADD R167, R0.reuse, 0xa9 ;  /* 0x000000a900a77836 */ /* 0x040fe20000000000 */
[----:B------:R-:W-:Y:S01]  /*8360*/  ISETP.GT.U32.AND P5, PT, R5, R166, PT ;  /* 0x000000a60500720c */ /* 0x000fe20003fa4070 */
[----:B------:R-:W-:Y:S01]  /*8370*/  @!P3 IMAD.MOV R160, RZ, RZ, -R160 ;  /* 0x000000ffffa0b224 */ /* 0x000fe200078e0aa0 */
[----:B------:R-:W-:Y:S01]  /*8380*/  ISETP.GE.AND P3, PT, R169, RZ, PT ;  /* 0x000000ffa900720c */ /* 0x000fe20003f66270 */
[----:B------:R-:W-:Y:S01]  /*8390*/  VIADD R169, R0, 0xaa ;  /* 0x000000aa00a97836 */ /* 0x000fe20000000000 */
[----:B------:R-:W-:Y:S01]  /*83a0*/  IABS R6, R167 ;  /* 0x000000a700067213 */ /* 0x000fe20000000000 */
[--C-:B------:R-:W-:Y:S01]  /*83b0*/  @!P1 IMAD.IADD R162, R162, 0x1, -R5.reuse ;  /* 0x00000001a2a29824 */ /* 0x100fe200078e0a05 */
[----:B------:R-:W-:Y:S01]  /*83c0*/  ISETP.GE.AND P1, PT, R170, RZ, PT ;  /* 0x000000ffaa00720c */ /* 0x000fe20003f26270 */
[----:B------:R-:W-:Y:S01]  /*83d0*/  @!P2 IMAD.IADD R165, R165, 0x1, -R5 ;  /* 0x00000001a5a5a824 */ /* 0x000fe200078e0a05 */
[----:B------:R-:W-:Y:S01]  /*83e0*/  ISETP.GE.AND P2, PT, R167, RZ, PT ;  /* 0x000000ffa700720c */ /* 0x000fe20003f46270 */
[----:B------:R-:W-:-:S04]  /*83f0*/  IMAD.HI.U32 R3, R7, R6, RZ ;  /* 0x0000000607037227 */ /* 0x000fc800078e00ff */
[--C-:B------:R-:W-:Y:S01]  /*8400*/  @!P6 IMAD.IADD R163, R163, 0x1, -R5.reuse ;  /* 0x00000001a3a3e824 */ /* 0x100fe200078e0a05 */
[----:B------:R-:W-:Y:S01]  /*8410*/  ISETP.GE.AND P6, PT, R168, RZ, PT ;  /* 0x000000ffa800720c */ /* 0x000fe20003fc6270 */
[----:B------:R-:W-:Y:S01]  /*8420*/  @!P4 IMAD.MOV R162, RZ, RZ, -R162 ;  /* 0x000000ffffa2c224 */ /* 0x000fe200078e0aa2 */
[----:B------:R-:W-:Y:S01]  /*8430*/  IABS R168, R169 ;  /* 0x000000a900a87213 */ /* 0x000fe20000000000 */
[----:B------:R-:W-:Y:S01]  /*8440*/  @!P5 IMAD.IADD R166, R166, 0x1, -R5 ;  /* 0x00000001a6a6d824 */ /* 0x000fe200078e0a05 */
[C---:B------:R-:W-:Y:S01]  /*8450*/  ISETP.GT.U32.AND P4, PT, R5.reuse, R165, PT ;  /* 0x000000a50500720c */ /* 0x040fe20003f84070 */
        /* <DEDUP_REMOVED lines=10> */
[----:B------:R-:W-:Y:S02]  /*8500*/  @!P5 IMAD.IADD R166, R166, 0x1, -R5 ;  /* 0x00000001a6a6d824 */ /* 0x000fe400078e0a05 */
[C---:B------:R-:W-:Y:S01]  /*8510*/  VIADD R176, R0.reuse, 0xad ;  /* 0x000000ad00b07836 */ /* 0x040fe20000000000 */
[----:B------:R-:W-:Y:S01]  /*8520*/  ISETP.GT.U32.AND P5, PT, R5, R168, PT ;  /* 0x000000a80500720c */ /* 0x000fe20003fa4070 */
[----:B------:R-:W-:-:S02]  /*8530*/  VIADD R173, R0, 0xab ;  /* 0x000000ab00ad7836 */ /* 0x000fc40000000000 */
[--C-:B------:R-:W-:Y:S01]  /*8540*/  @!P0 IMAD.IADD R163, R163, 0x1, -R5.reuse ;  /* 0x00000001a3a38824 */ /* 0x100fe200078e0a05 */
[----:B------:R-:W-:Y:S01]  /*8550*/  IABS R174, R176 ;  /* 0x000000b000ae7213 */ /* 0x000fe20000000000 */
[----:B------:R-:W-:Y:S01]  /*8560*/  VIADD R175, R0, 0xac ;  /* 0x000000ac00af7836 */ /* 0x000fe20000000000 */
[----:B------:R-:W-:Y:S01]  /*8570*/  ISETP.GE.AND P0, PT, R8, RZ, PT ;  /* 0x000000ff0800720c */ /* 0x000fe20003f06270 */
[--C-:B------:R-:W-:Y:S01]  /*8580*/  @!P4 IMAD.IADD R167, R167, 0x1, -R5.reuse ;  /* 0x00000001a7a7c824 */ /* 0x100fe200078e0a05 */
[----:B------:R-:W-:Y:S01]  /*8590*/  IABS R170, R173 ;  /* 0x000000ad00aa7213 */ /* 0x000fe20000000000 */
[----:B------:R-:W-:Y:S01]  /*85a0*/  IMAD.HI.U32 R8, R7, R174, RZ ;  /* 0x000000ae07087227 */ /* 0x000fe200078e00ff */
[----:B------:R-:W-:Y:S02]  /*85b0*/  IABS R172, R175 ;  /* 0x000000af00ac7213 */ /* 0x000fe40000000000 */
[----:B------:R-:W-:Y:S01]  /*85c0*/  ISETP.GE.AND P4, PT, R169, RZ, PT ;  /* 0x000000ffa900720c */ /* 0x000fe20003f86270 */
[----:B------:R-:W-:Y:S01]  /*85d0*/  @!P5 IMAD.IADD R168, R168, 0x1, -R5 ;  /* 0x00000001a8a8d824 */ /* 0x000fe200078e0a05 */
[----:B------:R-:W-:Y:S01]  /*85e0*/  ISETP.GT.U32.AND P5, PT, R5, R167, PT ;  /* 0x000000a70500720c */ /* 0x000fe20003fa4070 */
[----:B------:R-:W-:-:S02]  /*85f0*/  IMAD.MOV R8, RZ, RZ, -R8 ;  /* 0x000000ffff087224 */ /* 0x000fc400078e0a08 */
[----:B------:R-:W-:-:S04]  /*8600*/  IMAD.HI.U32 R3, R7, R170, RZ ;  /* 0x000000aa07037227 */ /* 0x000fc800078e00ff */
[----:B------:R-:W-:Y:S02]  /*8610*/  IMAD R171, R5, R8, R174 ;  /* 0x0000000805ab7224 */ /* 0x000fe400078e02ae */
[----:B------:R-:W-:Y:S02]  /*8620*/  VIADD R177, R0, 0xae ;  /* 0x000000ae00b17836 */ /* 0x000fe40000000000 */
[----:B------:R-:W-:Y:S02]  /*8630*/  IMAD.MOV R3, RZ, RZ, -R3 ;  /* 0x000000ffff037224 */ /* 0x000fe400078e0a03 */
[----:B------:R-:W-:-:S04]  /*8640*/  IMAD.HI.U32 R6, R7, R172, RZ ;  /* 0x000000ac07067227 */ /* 0x000fc800078e00ff */
[----:B------:R-:W-:Y:S01]  /*8650*/  @!P5 IMAD.IADD R167, R167, 0x1, -R5 ;  /* 0x00000001a7a7d824 */ /* 0x000fe200078e0a05 */
[C---:B------:R-:W-:Y:S01]  /*8660*/  ISETP.GT.U32.AND P5, PT, R5.reuse, R171, PT ;  /* 0x000000ab0500720c */ /* 0x040fe20003fa4070 */
[C---:B------:R-:W-:Y:S01]  /*8670*/  IMAD R169, R5.reuse, R3, R170 ;  /* 0x0000000305a97224 */ /* 0x040fe200078e02aa */
[----:B------:R-:W-:Y:S01]  /*8680*/  IABS R3, R177 ;  /* 0x000000b100037213 */ /* 0x000fe20000000000 */
[----:B------:R-:W-:Y:S02]  /*8690*/  IMAD.MOV R6, RZ, RZ, -R6 ;  /* 0x000000ffff067224 */ /* 0x000fe400078e0a06 */
[----:B------:R-:W-:Y:S01]  /*86a0*/  @!P3 IMAD.MOV R164, RZ, RZ, -R164 ;  /* 0x000000ffffa4b224 */ /* 0x000fe200078e0aa4 */
[C---:B------:R-:W-:Y:S01]  /*86b0*/  ISETP.GT.U32.AND P3, PT, R5.reuse, R168, PT ;  /* 0x000000a80500720c */ /* 0x040fe20003f64070 */
[----:B------:R-:W-:Y:S02]  /*86c0*/  IMAD R170, R5, R6, R172 ;  /* 0x0000000605aa7224 */ /* 0x000fe400078e02ac */
[----:B------:R-:W-:-:S02]  /*86d0*/  IMAD.MOV.U32 R172, RZ, RZ, R3 ;  /* 0x000000ffffac7224 */ /* 0x000fc400078e0003 */
[----:B------:R-:W-:Y:S01]  /*86e0*/  @!P6 IMAD.MOV R163, RZ, RZ, -R163 ;  /* 0x000000ffffa3e224 */ /* 0x000fe200078e0aa3 */
[----:B------:R-:W-:Y:S01]  /*86f0*/  ISETP.GT.U32.AND P6, PT, R5, R169, PT ;  /* 0x000000a90500720c */ /* 0x000fe20003fc4070 */
[----:B------:R-:W-:Y:S02]  /*8700*/  VIADD R8, R0, 0xaf ;  /* 0x000000af00087836 */ /* 0x000fe40000000000 */
[----:B------:R-:W-:-:S03]  /*8710*/  IMAD.HI.U32 R3, R7, R172, RZ ;  /* 0x000000ac07037227 */ /* 0x000fc600078e00ff */
[----:B------:R-:W-:Y:S01]  /*8720*/  IABS R6, R8 ;  /* 0x0000000800067213 */ /* 0x000fe20000000000 */
[----:B------:R-:W-:Y:S01]  /*8730*/  @!P1 IMAD.MOV R165, RZ, RZ, -R165 ;  /* 0x000000ffffa59224 */ /* 0x000fe200078e0aa5 */
[----:B------:R-:W-:Y:S01]  /*8740*/  ISETP.GT.U32.AND P1, PT, R5, R170, PT ;  /* 0x000000aa0500720c */ /* 0x000fe20003f24070 */
[----:B------:R-:W-:Y:S02]  /*8750*/  @!P5 IMAD.IADD R171, R171, 0x1, -R5 ;  /* 0x00000001ababd824 */ /* 0x000fe400078e0a05 */
[----:B------:R-:W-:Y:S02]  /*8760*/  IMAD.MOV R3, RZ, RZ, -R3 ;  /* 0x000000ffff037224 */ /* 0x000fe400078e0a03 */
[----:B------:R-:W-:Y:S01]  /*8770*/  @!P2 IMAD.MOV R167, RZ, RZ, -R167 ;  /* 0x000000ffffa7a224 */ /* 0x000fe200078e0aa7 */
[C---:B------:R-:W-:Y:S01]  /*8780*/  ISETP.GT.U32.AND P2, PT, R5.reuse, R171, PT ;  /* 0x000000ab0500720c */ /* 0x040fe20003f44070 */
[----:B------:R-:W-:Y:S02]  /*8790*/  IMAD R172, R5, R3, R172 ;  /* 0x0000000305ac7224 */ /* 0x000fe400078e02ac */
[----:B------:R-:W-:-:S04]  /*87a0*/  IMAD.HI.U32 R3, R7, R6, RZ ;  /* 0x0000000607037227 */ /* 0x000fc800078e00ff */
[--C-:B------:R-:W-:Y:S01]  /*87b0*/  @!P3 IMAD.IADD R168, R168, 0x1, -R5.reuse ;  /* 0x00000001a8a8b824 */ /* 0x100fe200078e0a05 */
[----:B------:R-:W-:Y:S01]  /*87c0*/  ISETP.GE.AND P3, PT, R175, RZ, PT ;  /* 0x000000ffaf00720c */ /* 0x000fe20003f66270 */
[----:B------:R-:W-:Y:S01]  /*87d0*/  @!P6 IMAD.IADD R169, R169, 0x1, -R5 ;  /* 0x00000001a9a9e824 */ /* 0x000fe200078e0a05 */
[----:B------:R-:W-:Y:S01]  /*87e0*/  ISETP.GE.AND P6, PT, R176, RZ, PT ;  /* 0x000000ffb000720c */ /* 0x000fe20003fc6270 */
[----:B------:R-:W-:Y:S02]  /*87f0*/  VIADD R175, R0, 0xb0 ;  /* 0x000000b000af7836 */ /* 0x000fe40000000000 */
[----:B------:R-:W-:Y:S02]  /*8800*/  IMAD.MOV R3, RZ, RZ, -R3 ;  /* 0x000000ffff037224 */ /* 0x000fe400078e0a03 */
[----:B------:R-:W-:Y:S01]  /*8810*/  @!P0 IMAD.MOV R166, RZ, RZ, -R166 ;  /* 0x000000ffffa68224 */ /* 0x000fe200078e0aa6 */
[----:B------:R-:W-:Y:S01]  /*8820*/  ISETP.GE.AND P0, PT, R173, RZ, PT ;  /* 0x000000ffad00720c */ /* 0x000fe20003f06270 */
[--C-:B------:R-:W-:Y:S01]  /*8830*/  @!P1 IMAD.IADD R170, R170, 0x1, -R5.reuse ;  /* 0x00000001aaaa9824 */ /* 0x100fe200078e0a05 */
[C---:B------:R-:W-:Y:S01]  /*8840*/  ISETP.GT.U32.AND P1, PT, R5.reuse, R169, PT ;  /* 0x000000a90500720c */ /* 0x040fe20003f24070 */
[----:B------:R-:W-:Y:S01]  /*8850*/  @!P4 IMAD.MOV R168, RZ, RZ, -R168 ;  /* 0x000000ffffa8c224 */ /* 0x000fe200078e0aa8 */
[----:B------:R-:W-:Y:S01]  /*8860*/  IABS R174, R175 ;  /* 0x000000af00ae7213 */ /* 0x000fe20000000000 */
[C---:B------:R-:W-:Y:S01]  /*8870*/  IMAD R173, R5.reuse, R3, R6 ;  /* 0x0000000305ad7224 */ /* 0x040fe200078e0206 */
[----:B------:R-:W-:Y:S01]  /*8880*/  ISETP.GT.U32.AND P4, PT, R5, R172, PT ;  /* 0x000000ac0500720c */ /* 0x000fe20003f84070 */
[----:B------:R-:W-:Y:S01]  /*8890*/  @!P2 IMAD.IADD R171, R171, 0x1, -R5 ;  /* 0x00000001ababa824 */ /* 0x000fe200078e0a05 */
[----:B------:R-:W-:Y:S01]  /*88a0*/  ISETP.GT.U32.AND P5, PT, R5, R170, PT ;  /* 0x000000aa0500720c */ /* 0x000fe20003fa4070 */
[----:B------:R-:W-:Y:S01]  /*88b0*/  IMAD.HI.U32 R3, R7, R174, RZ ;  /* 0x000000ae07037227 */ /* 0x000fe200078e00ff */
[----:B------:R-:W-:-:S03]  /*88c0*/  ISETP.GT.U32.AND P2, PT, R5, R173, PT ;  /* 0x000000ad0500720c */ /* 0x000fc60003f44070 */
[----:B------:R-:W-:Y:S02]  /*88d0*/  IMAD.MOV R3, RZ, RZ, -R3 ;  /* 0x000000ffff037224 */ /* 0x000fe400078e0a03 */
[--C-:B------:R-:W-:Y:S01]  /*88e0*/  @!P1 IMAD.IADD R169, R169, 0x1, -R5.reuse ;  /* 0x00000001a9a99824 */ /* 0x100fe200078e0a05 */
[----:B------:R-:W-:Y:S01]  /*88f0*/  ISETP.GE.AND P1, PT, R177, RZ, PT ;  /* 0x000000ffb100720c */ /* 0x000fe20003f26270 */
[----:B------:R-:W-:Y:S02]  /*8900*/  IMAD R174, R5, R3, R174 ;  /* 0x0000000305ae7224 */ /* 0x000fe400078e02ae */
[----:B------:R-:W-:Y:S01]  /*8910*/  @!P4 IMAD.IADD R172, R172, 0x1, -R5 ;  /* 0x00000001acacc824 */ /* 0x000fe200078e0a05 */
[----:B------:R-:W-:Y:S01]  /*8920*/  ISETP.GE.AND P4, PT, R175, RZ, PT ;  /* 0x000000ffaf00720c */ /* 0x000fe20003f86270 */
[----:B------:R-:W-:Y:S02]  /*8930*/  @!P0 IMAD.MOV R169, RZ, RZ, -R169 ;  /* 0x000000ffffa98224 */ /* 0x000fe400078e0aa9 */
[----:B------:R-:W-:Y:S01]  /*8940*/  @!P2 IMAD.IADD R173, R173, 0x1, -R5 ;  /* 0x00000001adada824 */ /* 0x000fe200078e0a05 */
[C---:B------:R-:W-:Y:S01]  /*8950*/  ISETP.GT.U32.AND P0, PT, R5.reuse, R172, PT ;  /* 0x000000ac0500720c */ /* 0x040fe20003f04070 */
[C---:B------:R-:W-:Y:S01]  /*8960*/  VIADD R177, R0.reuse, 0xb1 ;  /* 0x000000b100b17836 */ /* 0x040fe20000000000 */
[----:B------:R-:W-:Y:S01]  /*8970*/  ISETP.GT.U32.AND P2, PT, R5, R174, PT ;  /* 0x000000ae0500720c */ /* 0x000fe20003f44070 */
[----:B------:R-:W-:-:S02]  /*8980*/  VIADD R179, R0, 0xb3 ;  /* 0x000000b300b37836 */ /* 0x000fc40000000000 */
[--C-:B------:R-:W-:Y:S01]  /*8990*/  @!P5 IMAD.IADD R170, R170, 0x1, -R5.reuse ;  /* 0x00000001aaaad824 */ /* 0x100fe200078e0a05 */
[----:B------:R-:W-:Y:S01]  /*89a0*/  IABS R6, R177 ;  /* 0x000000b100067213 */ /* 0x000fe20000000000 */
[----:B------:R-:W-:Y:S01]  /*89b0*/  VIADD R178, R0, 0xb2 ;  /* 0x000000b200b27836 */ /* 0x000fe20000000000 */
[----:B------:R-:W-:Y:S01]  /*89c0*/  ISETP.GE.AND P5, PT, R8, RZ, PT ;  /* 0x000000ff0800720c */ /* 0x000fe20003fa6270 */
[----:B------:R-:W-:Y:S01]  /*89d0*/  @!P3 IMAD.MOV R170, RZ, RZ, -R170 ;  /* 0x000000ffffaab224 */ /* 0x000fe200078e0aaa */
[----:B------:R-:W-:Y:S01]  /*89e0*/  IABS R8, R179 ;  /* 0x000000b300087213 */ /* 0x000fe20000000000 */
[----:B------:R-:W-:Y:S01]  /*89f0*/  IMAD.HI.U32 R3, R7, R6, RZ ;  /* 0x0000000607037227 */ /* 0x000fe200078e00ff */
[----:B------:R-:W-:Y:S02]  /*8a00*/  ISETP.GT.U32.AND P3, PT, R5, R173, PT ;  /* 0x000000ad0500720c */ /* 0x000fe40003f64070 */
[----:B------:R-:W-:Y:S01]  /*8a10*/  IABS R176, R178 ;  /* 0x000000b200b07213 */ /* 0x000fe20000000000 */
[----:B------:R-:W-:-:S02]  /*8a20*/  @!P0 IMAD.IADD R172, R172, 0x1, -R5 ;  /* 0x00000001acac8824 */ /* 0x000fc400078e0a05 */
[----:B------:R-:W-:Y:S01]  /*8a30*/  @!P2 IMAD.IADD R174, R174, 0x1, -R5 ;  /* 0x00000001aeaea824 */ /* 0x000fe200078e0a05 */
[----:B------:R-:W-:Y:S01]  /*8a40*/  ISETP.GE.AND P2, PT, R179, RZ, PT ;  /* 0x000000ffb300720c */ /* 0x000fe20003f46270 */
[----:B------:R-:W-:Y:S02]  /*8a50*/  IMAD.MOV R3, RZ, RZ, -R3 ;  /* 0x000000ffff037224 */ /* 0x000fe400078e0a03 */
[----:B------:R-:W-:Y:S01]  /*8a60*/  @!P1 IMAD.MOV R172, RZ, RZ, -R172 ;  /* 0x000000ffffac9224 */ /* 0x000fe200078e0aac */
[C---:B------:R-:W-:Y:S01]  /*8a70*/  ISETP.GT.U32.AND P1, PT, R5.reuse, R174, PT ;  /* 0x000000ae0500720c */ /* 0x040fe20003f24070 */
[----:B------:R-:W-:Y:S02]  /*8a80*/  IMAD R175, R5, R3, R6 ;  /* 0x0000000305af7224 */ /* 0x000fe400078e0206 */
[----:B------:R-:W-:-:S03]  /*8a90*/  IMAD.HI.U32 R6, R7, R8, RZ ;  /* 0x0000000807067227 */ /* 0x000fc600078e00ff */
[----:B------:R-:W-:Y:S01]  /*8aa0*/  ISETP.GT.U32.AND P0, PT, R5, R175, PT ;  /* 0x000000af0500720c */ /* 0x000fe20003f04070 */
[----:B------:R-:W-:-:S04]  /*8ab0*/  IMAD.HI.U32 R3, R7, R176, RZ ;  /* 0x000000b007037227 */ /* 0x000fc800078e00ff */
[----:B------:R-:W-:Y:S02]  /*8ac0*/  IMAD.MOV R6, RZ, RZ, -R6 ;  /* 0x000000ffff067224 */ /* 0x000fe400078e0a06 */
[----:B------:R-:W-:Y:S01]  /*8ad0*/  @!P6 IMAD.MOV R171, RZ, RZ, -R171 ;  /* 0x000000ffffabe224 */ /* 0x000fe200078e0aab */
[----:B------:R-:W-:Y:S01]  /*8ae0*/  ISETP.GE.AND P6, PT, R177, RZ, PT ;  /* 0x000000ffb100720c */ /* 0x000fe20003fc6270 */
[----:B------:R-:W-:Y:S02]  /*8af0*/  IMAD.MOV R3, RZ, RZ, -R3 ;  /* 0x000000ffff037224 */ /* 0x000fe400078e0a03 */
[----:B------:R-:W-:Y:S02]  /*8b00*/  VIADD R179, R0, 0xb4 ;  /* 0x000000b400b37836 */ /* 0x000fe40000000000 */
[----:B------:R-:W-:Y:S02]  /*8b10*/  IMAD R177, R5, R6, R8 ;  /* 0x0000000605b17224 */ /* 0x000fe400078e0208 */
[--C-:B------:R-:W-:Y:S01]  /*8b20*/  @!P3 IMAD.IADD R173, R173, 0x1, -R5.reuse ;  /* 0x00000001adadb824 */ /* 0x100fe200078e0a05 */
[----:B------:R-:W-:Y:S01]  /*8b30*/  ISETP.GE.AND P3, PT, R178, RZ, PT ;  /* 0x000000ffb200720c */ /* 0x000fe20003f66270 */
[C---:B------:R-:W-:Y:S01]  /*8b40*/  IMAD R176, R5.reuse, R3, R176 ;  /* 0x0000000305b07224 */ /* 0x040fe200078e02b0 */
[----:B------:R-:W-:Y:S01]  /*8b50*/  IABS R178, R179 ;  /* 0x000000b300b27213 */ /* 0x000fe20000000000 */
[----:B------:R-:W-:Y:S01]  /*8b60*/  @!P1 IMAD.IADD R174, R174, 0x1, -R5 ;  /* 0x00000001aeae9824 */ /* 0x000fe200078e0a05 */
[C---:B------:R-:W-:Y:S01]  /*8b70*/  ISETP.GT.U32.AND P1, PT, R5.reuse, R177, PT ;  /* 0x000000b10500720c */ /* 0x040fe20003f24070 */
[----:B------:R-:W-:Y:S01]  /*8b80*/  @!P5 IMAD.MOV R173, RZ, RZ, -R173 ;  /* 0x000000ffffadd224 */ /* 0x000fe200078e0aad */
[----:B------:R-:W-:Y:S01]  /*8b90*/  ISETP.GT.U32.AND P5, PT, R5, R176, PT ;  /* 0x000000b00500720c */ /* 0x000fe20003fa4070 */
[----:B------:R-:W-:-:S04]  /*8ba0*/  IMAD.HI.U32 R3, R7, R178, RZ ;  /* 0x000000b207037227 */ /* 0x000fc800078e00ff */
[----:B------:R-:W-:Y:S02]  /*8bb0*/  @!P0 IMAD.IADD R175, R175, 0x1, -R5 ;  /* 0x00000001afaf8824 */ /* 0x000fe400078e0a05 */
[----:B------:R-:W-:Y:S02]  /*8bc0*/  IMAD.MOV R3, RZ, RZ, -R3 ;  /* 0x000000ffff037224 */ /* 0x000fe400078e0a03 */
[C---:B------:R-:W-:Y:S01]  /*8bd0*/  VIADD R185, R0.reuse, 0xb7 ;  /* 0x000000b700b97836 */ /* 0x040fe20000000000 */
[C---:B------:R-:W-:Y:S01]  /*8be0*/  ISETP.GT.U32.AND P0, PT, R5.reuse, R175, PT ;  /* 0x000000af0500720c */ /* 0x040fe20003f04070 */
[----:B------:R-:W-:Y:S02]  /*8bf0*/  IMAD R178, R5, R3, R178 ;  /* 0x0000000305b27224 */ /* 0x000fe400078e02b2 */
[----:B------:R-:W-:Y:S01]  /*8c00*/  @!P1 IMAD.IADD R177, R177, 0x1, -R5 ;  /* 0x00000001b1b19824 */ /* 0x000fe200078e0a05 */
[----:B------:R-:W-:Y:S01]  /*8c10*/  IABS R184, R185 ;  /* 0x000000b900b87213 */ /* 0x000fe20000000000 */
[----:B------:R-:W-:-:S02]  /*8c20*/  VIADD R181, R0, 0xb5 ;  /* 0x000000b500b57836 */ /* 0x000fc40000000000 */
[--C-:B------:R-:W-:Y:S01]  /*8c30*/  @!P5 IMAD.IADD R176, R176, 0x1, -R5.reuse ;  /* 0x00000001b0b0d824 */ /* 0x100fe200078e0a05 */
[C---:B------:R-:W-:Y:S01]  /*8c40*/  ISETP.GT.U32.AND P5, PT, R5.reuse, R178, PT ;  /* 0x000000b20500720c */ /* 0x040fe20003fa4070 */
[----:B------:R-:W-:Y:S01]  /*8c50*/  @!P4 IMAD.MOV R174, RZ, RZ, -R174 ;  /* 0x000000ffffaec224 */ /* 0x000fe200078e0aae */
[----:B------:R-:W-:Y:S01]  /*8c60*/  ISETP.GT.U32.AND P4, PT, R5, R177, PT ;  /* 0x000000b10500720c */ /* 0x000fe20003f84070 */
[----:B------:R-:W-:Y:S01]  /*8c70*/  VIADD R183, R0, 0xb6 ;  /* 0x000000b600b77836 */ /* 0x000fe20000000000 */
[----:B------:R-:W-:Y:S01]  /*8c80*/  IABS R180, R181 ;  /* 0x000000b500b47213 */ /* 0x000fe20000000000 */
[----:B------:R-:W-:Y:S01]  /*8c90*/  IMAD.HI.U32 R8, R7, R184, RZ ;  /* 0x000000b807087227 */ /* 0x000fe200078e00ff */
[----:B------:R-:W-:Y:S02]  /*8ca0*/  ISETP.GT.U32.AND P1, PT, R5, R176, PT ;  /* 0x000000b00500720c */ /* 0x000fe40003f24070 */
[----:B------:R-:W-:Y:S01]  /*8cb0*/  IABS R182, R183 ;  /* 0x000000b700b67213 */ /* 0x000fe20000000000 */
[----:B------:R-:W-:Y:S01]  /*8cc0*/  @!P0 IMAD.IADD R175, R175, 0x1, -R5 ;  /* 0x00000001afaf8824 */ /* 0x000fe200078e0a05 */
[----:B------:R-:W-:Y:S01]  /*8cd0*/  ISETP.GE.AND P0, PT, R179, RZ, PT ;  /* 0x000000ffb300720c */ /* 0x000fe20003f06270 */
[----:B------:R-:W-:-:S04]  /*8ce0*/  IMAD.HI.U32 R3, R7, R180, RZ ;  /* 0x000000b407037227 */ /* 0x000fc800078e00ff */
[----:B------:R-:W-:Y:S02]  /*8cf0*/  IMAD.MOV R8, RZ, RZ, -R8 ;  /* 0x000000ffff087224 */ /* 0x000fe400078e0a08 */
[----:B------:R-:W-:Y:S01]  /*8d00*/  @!P6 IMAD.MOV R175, RZ, RZ, -R175 ;  /* 0x000000ffffafe224 */ /* 0x000fe200078e0aaf */
[----:B------:R-:W-:Y:S01]  /*8d10*/  ISETP.GE.AND P6, PT, R181, RZ, PT ;  /* 0x000000ffb500720c */ /* 0x000fe20003fc6270 */
[----:B------:R-:W-:Y:S02]  /*8d20*/  IMAD.MOV R3, RZ, RZ, -R3 ;  /* 0x000000ffff037224 */ /* 0x000fe400078e0a03 */
[--C-:B------:R-:W-:Y:S02]  /*8d30*/  @!P5 IMAD.IADD R178, R178, 0x1, -R5.reuse ;  /* 0x00000001b2b2d824 */ /* 0x100fe400078e0a05 */
[----:B------:R-:W-:Y:S02]  /*8d40*/  IMAD R181, R5, R8, R184 ;  /* 0x0000000805b57224 */ /* 0x000fe400078e02b8 */
[----:B------:R-:W-:Y:S01]  /*8d50*/  @!P4 IMAD.IADD R177, R177, 0x1, -R5 ;  /* 0x00000001b1b1c824 */ /* 0x000fe200078e0a05 */
[----:B------:R-:W-:Y:S01]  /*8d60*/  ISETP.GT.U32.AND P5, PT, R5, R178, PT ;  /* 0x000000b20500720c */ /* 0x000fe20003fa4070 */
[----:B------:R-:W-:-:S04]  /*8d70*/  IMAD.HI.U32 R6, R7, R182, RZ ;  /* 0x000000b607067227 */ /* 0x000fc800078e00ff */
[C---:B------:R-:W-:Y:S02]  /*8d80*/  IMAD R179, R5.reuse, R3, R180 ;  /* 0x0000000305b37224 */ /* 0x040fe400078e02b4 */
[----:B------:R-:W-:Y:S01]  /*8d90*/  @!P2 IMAD.MOV R177, RZ, RZ, -R177 ;  /* 0x000000ffffb1a224 */ /* 0x000fe200078e0ab1 */
[C---:B------:R-:W-:Y:S01]  /*8da0*/  ISETP.GT.U32.AND P2, PT, R5.reuse, R181, PT ;  /* 0x000000b50500720c */ /* 0x040fe20003f44070 */
[----:B------:R-:W-:Y:S02]  /*8db0*/  IMAD.MOV R6, RZ, RZ, -R6 ;  /* 0x000000ffff067224 */ /* 0x000fe400078e0a06 */
[----:B------:R-:W-:Y:S02]  /*8dc0*/  VIADD R186, R0, 0xb8 ;  /* 0x000000b800ba7836 */ /* 0x000fe40000000000 */
[----:B------:R-:W-:Y:S01]  /*8dd0*/  @!P1 IMAD.IADD R176, R176, 0x1, -R5 ;  /* 0x00000001b0b09824 */ /* 0x000fe200078e0a05 */
[C---:B------:R-:W-:Y:S01]  /*8de0*/  ISETP.GT.U32.AND P1, PT, R5.reuse, R179, PT ;  /* 0x000000b30500720c */ /* 0x040fe20003f24070 */
[----:B------:R-:W-:Y:S01]  /*8df0*/  IMAD R180, R5, R6, R182 ;  /* 0x0000000605b47224 */ /* 0x000fe200078e02b6 */
[----:B------:R-:W-:Y:S01]  /*8e00*/  IABS R182, R186 ;  /* 0x000000ba00b67213 */ /* 0x000fe20000000000 */
[----:B------:R-:W-:-:S02]  /*8e10*/  VIADD R8, R0, 0xb9 ;  /* 0x000000b900087836 */ /* 0x000fc40000000000 */
[--C-:B------:R-:W-:Y:S01]  /*8e20*/  @!P5 IMAD.IADD R178, R178, 0x1, -R5.reuse ;  /* 0x00000001b2b2d824 */ /* 0x100fe200078e0a05 */
[----:B------:R-:W-:Y:S01]  /*8e30*/  ISETP.GT.U32.AND P4, PT, R5, R180, PT ;  /* 0x000000b40500720c */ /* 0x000fe20003f84070 */
[----:B------:R-:W-:Y:S01]  /*8e40*/  IMAD.HI.U32 R3, R7, R182, RZ ;  /* 0x000000b607037227 */ /* 0x000fe200078e00ff */
[----:B------:R-:W-:Y:S02]  /*8e50*/  ISETP.GE.AND P5, PT, R185, RZ, PT ;  /* 0x000000ffb900720c */ /* 0x000fe40003fa6270 */
[----:B------:R-:W-:Y:S01]  /*8e60*/  IABS R6, R8 ;  /* 0x0000000800067213 */ /* 0x000fe20000000000 */
[----:B------:R-:W-:Y:S02]  /*8e70*/  @!P2 IMAD.IADD R181, R181, 0x1, -R5 ;  /* 0x00000001b5b5a824 */ /* 0x000fe400078e0a05 */
[----:B------:R-:W-:Y:S02]  /*8e80*/  IMAD.MOV R3, RZ, RZ, -R3 ;  /* 0x000000ffff037224 */ /* 0x000fe400078e0a03 */
[----:B------:R-:W-:Y:S01]  /*8e90*/  VIADD R185, R0, 0xba ;  /* 0x000000ba00b97836 */ /* 0x000fe20000000000 */
[----:B------:R-:W-:Y:S01]  /*8ea0*/  ISETP.GT.U32.AND P2, PT, R5, R181, PT ;  /* 0x000000b50500720c */ /* 0x000fe20003f44070 */
[----:B------:R-:W-:-:S02]  /*8eb0*/  @!P1 IMAD.IADD R179, R179, 0x1, -R5 ;  /* 0x00000001b3b39824 */ /* 0x000fc400078e0a05 */
[----:B------:R-:W-:Y:S01]  /*8ec0*/  IMAD R182, R5, R3, R182 ;  /* 0x0000000305b67224 */ /* 0x000fe200078e02b6 */
[----:B------:R-:W-:Y:S01]  /*8ed0*/  IABS R184, R185 ;  /* 0x000000b900b87213 */ /* 0x000fe20000000000 */
[----:B------:R-:W-:Y:S01]  /*8ee0*/  IMAD.HI.U32 R3, R7, R6, RZ ;  /* 0x0000000607037227 */ /* 0x000fe200078e00ff */
[----:B------:R-:W-:-:S03]  /*8ef0*/  ISETP.GT.U32.AND P1, PT, R5, R179, PT ;  /* 0x000000b30500720c */ /* 0x000fc60003f24070 */
[----:B------:R-:W-:Y:S01]  /*8f00*/  @!P3 IMAD.MOV R176, RZ, RZ, -R176 ;  /* 0x000000ffffb0b224 */ /* 0x000fe200078e0ab0 */
[----:B------:R-:W-:Y:S01]  /*8f10*/  ISETP.GE.AND P3, PT, R183, RZ, PT ;  /* 0x000000ffb700720c */ /* 0x000fe20003f66270 */
[----:B------:R-:W-:Y:S01]  /*8f20*/  @!P0 IMAD.MOV R178, RZ, RZ, -R178 ;  /* 0x000000ffffb28224 */ /* 0x000fe200078e0ab2 */
[----:B------:R-:W-:Y:S01]  /*8f30*/  ISETP.GT.U32.AND P0, PT, R5, R182, PT ;  /* 0x000000b60500720c */ /* 0x000fe20003f04070 */
[----:B------:R-:W-:Y:S02]  /*8f40*/  IMAD.MOV R183, RZ, RZ, -R3 ;  /* 0x000000ffffb77224 */ /* 0x000fe400078e0a03 */
[----:B------:R-:W-:-:S04]  /*8f50*/  IMAD.HI.U32 R3, R7, R184, RZ ;  /* 0x000000b807037227 */ /* 0x000fc800078e00ff */
[----:B------:R-:W-:Y:S02]  /*8f60*/  @!P4 IMAD.IADD R180, R180, 0x1, -R5 ;  /* 0x00000001b4b4c824 */ /* 0x000fe400078e0a05 */
[C---:B------:R-:W-:Y:S02]  /*8f70*/  IMAD R183, R5.reuse, R183, R6 ;  /* 0x000000b705b77224 */ /* 0x040fe400078e0206 */
[----:B------:R-:W-:Y:S01]  /*8f80*/  IMAD.MOV R3, RZ, RZ, -R3 ;  /* 0x000000ffff037224 */ /* 0x000fe200078e0a03 */
[----:B------:R-:W-:Y:S01]  /*8f90*/  ISETP.GT.U32.AND P4, PT, R5, R180, PT ;  /* 0x000000b40500720c */ /* 0x000fe20003f84070 */
[--C-:B------:R-:W-:Y:S01]  /*8fa0*/  @!P2 IMAD.IADD R181, R181, 0x1, -R5.reuse ;  /* 0x00000001b5b5a824 */ /* 0x100fe200078e0a05 */
[C---:B------:R-:W-:Y:S01]  /*8fb0*/  ISETP.GT.U32.AND P2, PT, R5.reuse, R183, PT ;  /* 0x000000b70500720c */ /* 0x040fe20003f44070 */
[----:B------:R-:W-:Y:S02]  /*8fc0*/  IMAD R184, R5, R3, R184 ;  /* 0x0000000305b87224 */ /* 0x000fe400078e02b8 */
[--C-:B------:R-:W-:Y:S01]  /*8fd0*/  @!P1 IMAD.IADD R179, R179, 0x1, -R5.reuse ;  /* 0x00000001b3b39824 */ /* 0x100fe200078e0a05 */
[----:B------:R-:W-:Y:S01]  /*8fe0*/  ISETP.GE.AND P1, PT, R186, RZ, PT ;  /* 0x000000ffba00720c */ /* 0x000fe20003f26270 */
[----:B------:R-:W-:Y:S01]  /*8ff0*/  @!P0 IMAD.IADD R182, R182, 0x1, -R5 ;  /* 0x00000001b6b68824 */ /* 0x000fe200078e0a05 */
[----:B------:R-:W-:Y:S01]  /*9000*/  ISETP.GE.AND P0, PT, R185, RZ, PT ;  /* 0x000000ffb900720c */ /* 0x000fe20003f06270 */
[----:B------:R-:W-:-:S02]  /*9010*/  VIADD R186, R0, 0xbb ;  /* 0x000000bb00ba7836 */ /* 0x000fc40000000000 */
[----:B------:R-:W-:Y:S01]  /*9020*/  @!P5 IMAD.MOV R181, RZ, RZ, -R181 ;  /* 0x000000ffffb5d224 */ /* 0x000fe200078e0ab5 */
[C---:B------:R-:W-:Y:S01]  /*9030*/  ISETP.GT.U32.AND P5, PT, R5.reuse, R184, PT ;  /* 0x000000b80500720c */ /* 0x040fe20003fa4070 */
[----:B------:R-:W-:Y:S01]  /*9040*/  @!P6 IMAD.MOV R179, RZ, RZ, -R179 ;  /* 0x000000ffffb3e224 */ /* 0x000fe200078e0ab3 */
[----:B------:R-:W-:Y:S01]  /*9050*/  ISETP.GT.U32.AND P6, PT, R5, R182, PT ;  /* 0x000000b60500720c */ /* 0x000fe20003fc4070 */
[--C-:B------:R-:W-:Y:S01]  /*9060*/  @!P4 IMAD.IADD R180, R180, 0x1, -R5.reuse ;  /* 0x00000001b4b4c824 */ /* 0x100fe200078e0a05 */
[----:B------:R-:W-:Y:S01]  /*9070*/  IABS R6, R186 ;  /* 0x000000ba00067213 */ /* 0x000fe20000000000 */
[----:B------:R-:W-:Y:S01]  /*9080*/  @!P2 IMAD.IADD R183, R183, 0x1, -R5 ;  /* 0x00000001b7b7a824 */ /* 0x000fe200078e0a05 */
[----:B------:R-:W-:Y:S01]  /*9090*/  ISETP.GE.AND P4, PT, R8, RZ, PT ;  /* 0x000000ff0800720c */ /* 0x000fe20003f86270 */
[----:B------:R-:W-:Y:S02]  /*90a0*/  VIADD R8, R0, 0xbc ;  /* 0x000000bc00087836 */ /* 0x000fe40000000000 */
[----:B------:R-:W-:Y:S01]  /*90b0*/  IMAD.HI.U32 R3, R7, R6, RZ ;  /* 0x0000000607037227 */ /* 0x000fe200078e00ff */
[----:B------:R-:W-:-:S03]  /*90c0*/  ISETP.GT.U32.AND P2, PT, R5, R183, PT ;  /* 0x000000b70500720c */ /* 0x000fc60003f44070 */
[----:B------:R-:W-:Y:S01]  /*90d0*/  @!P3 IMAD.MOV R180, RZ, RZ, -R180 ;  /* 0x000000ffffb4b224 */ /* 0x000fe200078e0ab4 */
[----:B------:R-:W-:Y:S01]  /*90e0*/  ISETP.GE.AND P3, PT, R186, RZ, PT ;  /* 0x000000ffba00720c */ /* 0x000fe20003f66270 */
[----:B------:R-:W-:Y:S01]  /*90f0*/  VIADD R187, R0, 0xbd ;  /* 0x000000bd00bb7836 */ /* 0x000fe20000000000 */
[----:B------:R-:W-:Y:S01]  /*9100*/  IABS R186, R8 ;  /* 0x0000000800ba7213 */ /* 0x000fe20000000000 */
[----:B------:R-:W-:Y:S02]  /*9110*/  IMAD.MOV R3, RZ, RZ, -R3 ;  /* 0x000000ffff037224 */ /* 0x000fe400078e0a03 */
[--C-:B------:R-:W-:Y:S02]  /*9120*/  @!P5 IMAD.IADD R184, R184, 0x1, -R5.reuse ;  /* 0x00000001b8b8d824 */ /* 0x100fe400078e0a05 */
[----:B------:R-:W-:Y:S01]  /*9130*/  @!P6 IMAD.IADD R182, R182, 0x1, -R5 ;  /* 0x00000001b6b6e824 */ /* 0x000fe200078e0a05 */
[----:B------:R-:W-:Y:S01]  /*9140*/  ISETP.GE.AND P6, PT, R8, RZ, PT ;  /* 0x000000ff0800720c */ /* 0x000fe20003fc6270 */
[----:B------:R-:W-:Y:S01]  /*9150*/  IMAD R185, R5, R3, R6 ;  /* 0x0000000305b97224 */ /* 0x000fe200078e0206 */
[----:B------:R-:W-:Y:S01]  /*9160*/  IABS R8, R187 ;  /* 0x000000bb00087213 */ /* 0x000fe20000000000 */
[----:B------:R-:W-:Y:S01]  /*9170*/  IMAD.HI.U32 R3, R7, R186, RZ ;  /* 0x000000ba07037227 */ /* 0x000fe200078e00ff */
[----:B------:R-:W-:-:S03]  /*9180*/  ISETP.GT.U32.AND P5, PT, R5, R184, PT ;  /* 0x000000b80500720c */ /* 0x000fc60003fa4070 */
[----:B------:R-:W-:Y:S02]  /*9190*/  IMAD.MOV R6, RZ, RZ, -R3 ;  /* 0x000000ffff067224 */ /* 0x000fe400078e0a03 */
[----:B------:R-:W-:-:S04]  /*91a0*/  IMAD.HI.U32 R3, R7, R8, RZ ;  /* 0x0000000807037227 */ /* 0x000fc800078e00ff */
[----:B------:R-:W-:Y:S01]  /*91b0*/  @!P2 IMAD.IADD R183, R183, 0x1, -R5 ;  /* 0x00000001b7b7a824 */ /* 0x000fe200078e0a05 */
[----:B------:R-:W-:Y:S01]  /*91c0*/  ISETP.GT.U32.AND P2, PT, R5, R185, PT ;  /* 0x000000b90500720c */ /* 0x000fe20003f44070 */
[----:B------:R-:W-:Y:S01]  /*91d0*/  @!P1 IMAD.MOV R182, RZ, RZ, -R182 ;  /* 0x000000ffffb69224 */ /* 0x000fe200078e0ab6 */
[----:B------:R-:W-:Y:S01]  /*91e0*/  ISETP.GE.AND P1, PT, R187, RZ, PT ;  /* 0x000000ffbb00720c */ /* 0x000fe20003f26270 */
[----:B------:R-:W-:Y:S02]  /*91f0*/  IMAD.MOV R187, RZ, RZ, -R3 ;  /* 0x000000ffffbb7224 */ /* 0x000fe400078e0a03 */
[----:B------:R-:W-:Y:S02]  /*9200*/  @!P5 IMAD.IADD R184, R184, 0x1, -R5 ;  /* 0x00000001b8b8d824 */ /* 0x000fe400078e0a05 */
[----:B------:R-:W-:Y:S02]  /*9210*/  IMAD R187, R5, R187, R8 ;  /* 0x000000bb05bb7224 */ /* 0x000fe400078e0208 */
[----:B------:R-:W-:-:S02]  /*9220*/  VIADD R189, R0, 0xbe ;  /* 0x000000be00bd7836 */ /* 0x000fc40000000000 */
[----:B------:R-:W-:Y:S01]  /*9230*/  @!P0 IMAD.MOV R184, RZ, RZ, -R184 ;  /* 0x000000ffffb88224 */ /* 0x000fe200078e0ab8 */
[----:B------:R-:W-:Y:S01]  /*9240*/  ISETP.GT.U32.AND P0, PT, R5, R187, PT ;  /* 0x000000bb0500720c */ /* 0x000fe20003f04070 */
[----:B------:R-:W-:Y:S01]  /*9250*/  @!P2 IMAD.IADD R185, R185, 0x1, -R5 ;  /* 0x00000001b9b9a824 */ /* 0x000fe200078e0a05 */
[----:B------:R-:W-:Y:S01]  /*9260*/  IABS R188, R189 ;  /* 0x000000bd00bc7213 */ /* 0x000fe20000000000 */
[C---:B------:R-:W-:Y:S02]  /*9270*/  IMAD R186, R5.reuse, R6, R186 ;  /* 0x0000000605ba7224 */ /* 0x040fe400078e02ba */
[----:B------:R-:W-:Y:S01]  /*9280*/  VIADD R191, R0, 0xc0 ;  /* 0x000000c000bf7836 */ /* 0x000fe20000000000 */
[----:B------:R-:W-:Y:S01]  /*9290*/  ISETP.GT.U32.AND P2, PT, R5, R185, PT ;  /* 0x000000b90500720c */ /* 0x000fe20003f44070 */
[----:B------:R-:W-:Y:S01]  /*92a0*/  IMAD.HI.U32 R3, R7, R188, RZ ;  /* 0x000000bc07037227 */ /* 0x000fe200078e00ff */
[----:B------:R-:W-:Y:S02]  /*92b0*/  ISETP.GT.U32.AND P5, PT, R5, R186, PT ;  /* 0x000000ba0500720c */ /* 0x000fe40003fa4070 */
[----:B------:R-:W-:Y:S01]  /*92c0*/  IABS R190, R191 ;  /* 0x000000bf00be7213 */ /* 0x000fe20000000000 */
[----:B------:R-:W-:-:S02]  /*92d0*/  IMAD.MOV R3, RZ, RZ, -R3 ;  /* 0x000000ffff037224 */ /* 0x000fc400078e0a03 */
[----:B------:R-:W-:Y:S02]  /*92e0*/  @!P0 IMAD.IADD R187, R187, 0x1, -R5 ;  /* 0x00000001bbbb8824 */ /* 0x000fe400078e0a05 */
[----:B------:R-:W-:Y:S01]  /*92f0*/  @!P4 IMAD.MOV R183, RZ, RZ, -R183 ;  /* 0x000000ffffb7c224 */ /* 0x000fe200078e0ab7 */
[----:B------:R-:W-:Y:S01]  /*9300*/  ISETP.GE.AND P4, PT, R189, RZ, PT ;  /* 0x000000ffbd00720c */ /* 0x000fe20003f86270 */
[----:B------:R-:W-:Y:S01]  /*9310*/  VIADD R189, R0, 0xbf ;  /* 0x000000bf00bd7836 */ /* 0x000fe20000000000 */
[C---:B------:R-:W-:Y:S01]  /*9320*/  ISETP.GT.U32.AND P0, PT, R5.reuse, R187, PT ;  /* 0x000000bb0500720c */ /* 0x040fe20003f04070 */
[----:B------:R-:W-:Y:S02]  /*9330*/  IMAD R188, R5, R3, R188 ;  /* 0x0000000305bc7224 */ /* 0x000fe400078e02bc */
[----:B------:R-:W-:Y:S01]  /*9340*/  @!P2 IMAD.IADD R185, R185, 0x1, -R5 ;  /* 0x00000001b9b9a824 */ /* 0x000fe200078e0a05 */
[----:B------:R-:W-:Y:S01]  /*9350*/  IABS R8, R189 ;  /* 0x000000bd00087213 */ /* 0x000fe20000000000 */
[----:B------:R-:W-:Y:S01]  /*9360*/  IMAD.HI.U32 R6, R7, R190, RZ ;  /* 0x000000be07067227 */ /* 0x000fe200078e00ff */
[----:B------:R-:W-:-:S03]  /*9370*/  ISETP.GT.U32.AND P2, PT, R5, R188, PT ;  /* 0x000000bc0500720c */ /* 0x000fc60003f44070 */
[----:B------:R-:W-:Y:S02]  /*9380*/  @!P5 IMAD.IADD R186, R186, 0x1, -R5 ;  /* 0x00000001babad824 */ /* 0x000fe400078e0a05 */
[----:B------:R-:W-:Y:S02]  /*9390*/  VIADD R193, R0, 0xc1 ;  /* 0x000000c100c17836 */ /* 0x000fe40000000000 */
[----:B------:R-:W-:Y:S01]  /*93a0*/  IMAD.HI.U32 R3, R7, R8, RZ ;  /* 0x0000000807037227 */ /* 0x000fe200078e00ff */
[----:B------:R-:W-:Y:S02]  /*93b0*/  ISETP.GT.U32.AND P5, PT, R5, R186, PT ;  /* 0x000000ba0500720c */ /* 0x000fe40003fa4070 */
[----:B------:R-:W-:Y:S01]  /*93c0*/  IABS R192, R193 ;  /* 0x000000c100c07213 */ /* 0x000fe20000000000 */
[----:B------:R-:W-:Y:S02]  /*93d0*/  IMAD.MOV R6, RZ, RZ, -R6 ;  /* 0x000000ffff067224 */ /* 0x000fe400078e0a06 */
[----:B------:R-:W-:-:S02]  /*93e0*/  IMAD.MOV R3, RZ, RZ, -R3 ;  /* 0x000000ffff037224 */ /* 0x000fc400078e0a03 */
[----:B------:R-:W-:Y:S02]  /*93f0*/  IMAD R190, R5, R6, R190 ;  /* 0x0000000605be7224 */ /* 0x000fe400078e02be */
[----:B------:R-:W-:Y:S02]  /*9400*/  @!P0 IMAD.IADD R187, R187, 0x1, -R5 ;  /* 0x00000001bbbb8824 */ /* 0x000fe400078e0a05 */
[----:B------:R-:W-:Y:S01]  /*9410*/  @!P3 IMAD.MOV R185, RZ, RZ, -R185 ;  /* 0x000000ffffb9b224 */ /* 0x000fe200078e0ab9 */
[----:B------:R-:W-:Y:S01]  /*9420*/  ISETP.GE.AND P3, PT, R189, RZ, PT ;  /* 0x000000ffbd00720c */ /* 0x000fe20003f66270 */
[----:B------:R-:W-:Y:S02]  /*9430*/  @!P2 IMAD.IADD R188, R188, 0x1, -R5 ;  /* 0x00000001bcbca824 */ /* 0x000fe400078e0a05 */
[C---:B------:R-:W-:Y:S02]  /*9440*/  IMAD R189, R5.reuse, R3, R8 ;  /* 0x0000000305bd7224 */ /* 0x040fe400078e0208 */
[----:B------:R-:W-:Y:S01]  /*9450*/  @!P1 IMAD.MOV R187, RZ, RZ, -R187 ;  /* 0x000000ffffbb9224 */ /* 0x000fe200078e0abb */
[----:B------:R-:W-:Y:S01]  /*9460*/  ISETP.GT.U32.AND P1, PT, R5, R190, PT ;  /* 0x000000be0500720c */ /* 0x000fe20003f24070 */
[----:B------:R-:W-:Y:S01]  /*9470*/  IMAD.HI.U32 R3, R7, R192, RZ ;  /* 0x000000c007037227 */ /* 0x000fe200078e00ff */
[----:B------:R-:W-:-:S02]  /*9480*/  ISETP.GT.U32.AND P2, PT, R5, R188, PT ;  /* 0x000000bc0500720c */ /* 0x000fc40003f44070 */
[----:B------:R-:W-:Y:S01]  /*9490*/  ISETP.GT.U32.AND P0, PT, R5, R189, PT ;  /* 0x000000bd0500720c */ /* 0x000fe20003f04070 */
[----:B------:R-:W-:Y:S02]  /*94a0*/  IMAD.MOV R3, RZ, RZ, -R3 ;  /* 0x000000ffff037224 */ /* 0x000fe400078e0a03 */
[--C-:B------:R-:W-:Y:S01]  /*94b0*/  @!P5 IMAD.IADD R186, R186, 0x1, -R5.reuse ;  /* 0x00000001babad824 */ /* 0x100fe200078e0a05 */
[----:B------:R-:W-:Y:S01]  /*94c0*/  ISETP.GE.AND P5, PT, R191, RZ, PT ;  /* 0x000000ffbf00720c */ /* 0x000fe20003fa6270 */
[----:B------:R-:W-:Y:S02]  /*94d0*/  IMAD R191, R5, R3, R192 ;  /* 0x0000000305bf7224 */ /* 0x000fe400078e02c0 */
[----:B------:R-:W-:Y:S02]  /*94e0*/  VIADD R3, R0, 0xc2 ;  /* 0x000000c200037836 */ /* 0x000fe40000000000 */
[--C-:B------:R-:W-:Y:S02]  /*94f0*/  @!P1 IMAD.IADD R190, R190, 0x1, -R5.reuse ;  /* 0x00000001bebe9824 */ /* 0x100fe400078e0a05 */
[--C-:B------:R-:W-:Y:S01]  /*9500*/  @!P2 IMAD.IADD R188, R188, 0x1, -R5.reuse ;  /* 0x00000001bcbca824 */ /* 0x100fe200078e0a05 */
[----:B------:R-:W-:Y:S01]  /*9510*/  IABS R192, R3 ;  /* 0x0000000300c07213 */ /* 0x000fe20000000000 */
[----:B------:R-:W-:Y:S01]  /*9520*/  @!P6 IMAD.MOV R186, RZ, RZ, -R186 ;  /* 0x000000ffffbae224 */ /* 0x000fe200078e0aba */
[----:B------:R-:W-:Y:S01]  /*9530*/  ISETP.GE.AND P2, PT, R3, RZ, PT ;  /* 0x000000ff0300720c */ /* 0x000fe20003f46270 */
[----:B------:R-:W-:Y:S01]  /*9540*/  @!P0 IMAD.IADD R189, R189, 0x1, -R5 ;  /* 0x00000001bdbd8824 */ /* 0x000fe200078e0a05 */
[----:B------:R-:W-:Y:S01]  /*9550*/  ISETP.GT.U32.AND P1, PT, R5, R190, PT ;  /* 0x000000be0500720c */ /* 0x000fe20003f24070 */
[----:B------:R-:W-:Y:S01]  /*9560*/  IMAD.HI.U32 R3, R7, R192, RZ ;  /* 0x000000c007037227 */ /* 0x000fe200078e00ff */
[----:B------:R-:W-:-:S02]  /*9570*/  ISETP.GE.AND P6, PT, R193, RZ, PT ;  /* 0x000000ffc100720c */ /* 0x000fc40003fc6270 */
[C---:B------:R-:W-:Y:S01]  /*9580*/  ISETP.GT.U32.AND P0, PT, R5.reuse, R189, PT ;  /* 0x000000bd0500720c */ /* 0x040fe20003f04070 */
[----:B------:R-:W-:Y:S02]  /*9590*/  IMAD.MOV R3, RZ, RZ, -R3 ;  /* 0x000000ffff037224 */ /* 0x000fe400078e0a03 */
[----:B------:R-:W-:Y:S02]  /*95a0*/  VIADD R193, R0, 0xc3 ;  /* 0x000000c300c17836 */ /* 0x000fe40000000000 */
[C---:B------:R-:W-:Y:S02]  /*95b0*/  IMAD R192, R5.reuse, R3, R192 ;  /* 0x0000000305c07224 */ /* 0x040fe400078e02c0 */
[----:B------:R-:W-:Y:S01]  /*95c0*/  @!P4 IMAD.MOV R188, RZ, RZ, -R188 ;  /* 0x000000ffffbcc224 */ /* 0x000fe200078e0abc */
[C---:B------:R-:W-:Y:S01]  /*95d0*/  ISETP.GT.U32.AND P4, PT, R5.reuse, R191, PT ;  /* 0x000000bf0500720c */ /* 0x040fe20003f84070 */
[----:B------:R-:W-:Y:S01]  /*95e0*/  @!P1 IMAD.IADD R190, R190, 0x1, -R5 ;  /* 0x00000001bebe9824 */ /* 0x000fe200078e0a05 */
[----:B------:R-:W-:Y:S01]  /*95f0*/  ISETP.GT.U32.AND P1, PT, R5, R192, PT ;  /* 0x000000c00500720c */ /* 0x000fe20003f24070 */
[C---:B------:R-:W-:Y:S01]  /*9600*/  VIADD R197, R0.reuse, 0xc5 ;  /* 0x000000c500c57836 */ /* 0x040fe20000000000 */
[----:B------:R-:W-:Y:S01]  /*9610*/  IABS R8, R193 ;  /* 0x000000c100087213 */ /* 0x000fe20000000000 */
[----:B------:R-:W-:-:S02]  /*9620*/  VIADD R196, R0, 0xc4 ;  /* 0x000000c400c47836 */ /* 0x000fc40000000000 */
[--C-:B------:R-:W-:Y:S01]  /*9630*/  @!P0 IMAD.IADD R189, R189, 0x1, -R5.reuse ;  /* 0x00000001bdbd8824 */ /* 0x100fe200078e0a05 */
[----:B------:R-:W-:Y:S01]  /*9640*/  IABS R195, R197 ;  /* 0x000000c500c37213 */ /* 0x000fe20000000000 */
[----:B------:R-:W-:Y:S01]  /*9650*/  IMAD.HI.U32 R6, R7, R8, RZ ;  /* 0x0000000807067227 */ /* 0x000fe200078e00ff */
[----:B------:R-:W-:Y:S02]  /*9660*/  ISETP.GE.AND P0, PT, R193, RZ, PT ;  /* 0x000000ffc100720c */ /* 0x000fe40003f06270 */
[----:B------:R-:W-:Y:S01]  /*9670*/  IABS R194, R196 ;  /* 0x000000c400c27213 */ /* 0x000fe20000000000 */
[----:B------:R-:W-:Y:S02]  /*9680*/  IMAD.MOV R6, RZ, RZ, -R6 ;  /* 0x000000ffff067224 */ /* 0x000fe400078e0a06 */
[--C-:B------:R-:W-:Y:S02]  /*9690*/  @!P4 IMAD.IADD R191, R191, 0x1, -R5.reuse ;  /* 0x00000001bfbfc824 */ /* 0x100fe400078e0a05 */
[----:B------:R-:W-:-:S02]  /*96a0*/  @!P1 IMAD.IADD R192, R192, 0x1, -R5 ;  /* 0x00000001c0c09824 */ /* 0x000fc400078e0a05 */
[C---:B------:R-:W-:Y:S01]  /*96b0*/  IMAD R193, R5.reuse, R6, R8 ;  /* 0x0000000605c17224 */ /* 0x040fe200078e0208 */
[C---:B------:R-:W-:Y:S01]  /*96c0*/  ISETP.GT.U32.AND P4, PT, R5.reuse, R191, PT ;  /* 0x000000bf0500720c */ /* 0x040fe20003f84070 */
[----:B------:R-:W-:Y:S01]  /*96d0*/  IMAD.MOV.U32 R8, RZ, RZ, R195 ;  /* 0x000000ffff087224 */ /* 0x000fe200078e00c3 */
[----:B------:R-:W-:Y:S01]  /*96e0*/  ISETP.GT.U32.AND P1, PT, R5, R192, PT ;  /* 0x000000c00500720c */ /* 0x000fe20003f24070 */
[----:B------:R-:W-:-:S04]  /*96f0*/  IMAD.HI.U32 R3, R7, R194, RZ ;  /* 0x000000c207037227 */ /* 0x000fc800078e00ff */
[----:B------:R-:W-:-:S04]  /*9700*/  IMAD.HI.U32 R6, R7, R8, RZ ;  /* 0x0000000807067227 */ /* 0x000fc800078e00ff */
[----:B------:R-:W-:Y:S02]  /*9710*/  IMAD.MOV R3, RZ, RZ, -R3 ;  /* 0x000000ffff037224 */ /* 0x000fe400078e0a03 */
[----:B------:R-:W-:Y:S02]  /*9720*/  IMAD.MOV R6, RZ, RZ, -R6 ;  /* 0x000000ffff067224 */ /* 0x000fe400078e0a06 */
[C---:B------:R-:W-:Y:S02]  /*9730*/  IMAD R194, R5.reuse, R3, R194 ;  /* 0x0000000305c27224 */ /* 0x040fe400078e02c2 */
[----:B------:R-:W-:Y:S02]  /*9740*/  IMAD R195, R5, R6, R8 ;  /* 0x0000000605c37224 */ /* 0x000fe400078e0208 */
[--C-:B------:R-:W-:Y:S01]  /*9750*/  @!P4 IMAD.IADD R191, R191, 0x1, -R5.reuse ;  /* 0x00000001bfbfc824 */ /* 0x100fe200078e0a05 */
[C---:B------:R-:W-:Y:S01]  /*9760*/  ISETP.GT.U32.AND P4, PT, R5.reuse, R194, PT ;  /* 0x000000c20500720c */ /* 0x040fe20003f84070 */
[----:B------:R-:W-:Y:S01]  /*9770*/  @!P1 IMAD.IADD R192, R192, 0x1, -R5 ;  /* 0x00000001c0c09824 */ /* 0x000fe200078e0a05 */
[----:B------:R-:W-:Y:S01]  /*9780*/  ISETP.GT.U32.AND P1, PT, R5, R195, PT ;  /* 0x000000c30500720c */ /* 0x000fe20003f24070 */
[----:B------:R-:W-:-:S02]  /*9790*/  VIADD R198, R0, 0xc6 ;  /* 0x000000c600c67836 */ /* 0x000fc40000000000 */
[----:B------:R-:W-:Y:S01]  /*97a0*/  @!P5 IMAD.MOV R190, RZ, RZ, -R190 ;  /* 0x000000ffffbed224 */ /* 0x000fe200078e0abe */
[----:B------:R-:W-:Y:S01]  /*97b0*/  ISETP.GE.AND P5, PT, R196, RZ, PT ;  /* 0x000000ffc400720c */ /* 0x000fe20003fa6270 */
[----:B------:R-:W-:Y:S01]  /*97c0*/  @!P3 IMAD.MOV R189, RZ, RZ, -R189 ;  /* 0x000000ffffbdb224 */ /* 0x000fe200078e0abd */
[----:B------:R-:W-:Y:S01]  /*97d0*/  ISETP.GT.U32.AND P3, PT, R5, R193, PT ;  /* 0x000000c10500720c */ /* 0x000fe20003f64070 */
[----:B------:R-:W-:Y:S01]  /*97e0*/  VIADD R199, R0, 0xc7 ;  /* 0x000000c700c77836 */ /* 0x000fe20000000000 */
[----:B------:R-:W-:Y:S01]  /*97f0*/  IABS R196, R198 ;  /* 0x000000c600c47213 */ /* 0x000fe20000000000 */
[----:B------:R-:W-:Y:S01]  /*9800*/  @!P6 IMAD.MOV R191, RZ, RZ, -R191 ;  /* 0x000000ffffbfe224 */ /* 0x000fe200078e0abf */
[----:B------:R-:W-:Y:S01]  /*9810*/  ISETP.GE.AND P6, PT, R197, RZ, PT ;  /* 0x000000ffc500720c */ /* 0x000fe20003fc6270 */
[--C-:B------:R-:W-:Y:S01]  /*9820*/  @!P4 IMAD.IADD R194, R194, 0x1, -R5.reuse ;  /* 0x00000001c2c2c824 */ /* 0x100fe200078e0a05 */
[----:B------:R-:W-:Y:S01]  /*9830*/  IABS R8, R199 ;  /* 0x000000c700087213 */ /* 0x000fe20000000000 */
[----:B------:R-:W-:-:S02]  /*9840*/  @!P1 IMAD.IADD R195, R195, 0x1, -R5 ;  /* 0x00000001c3c39824 */ /* 0x000fc400078e0a05 */
[----:B------:R-:W-:Y:S01]  /*9850*/  IMAD.HI.U32 R3, R7, R196, RZ ;  /* 0x000000c407037227 */ /* 0x000fe200078e00ff */
[C---:B------:R-:W-:Y:S02]  /*9860*/  ISETP.GT.U32.AND P4, PT, R5.reuse, R194, PT ;  /* 0x000000c20500720c */ /* 0x040fe40003f84070 */
[----:B------:R-:W-:Y:S01]  /*9870*/  ISETP.GT.U32.AND P1, PT, R5, R195, PT ;  /* 0x000000c30500720c */ /* 0x000fe20003f24070 */
[----:B------:R-:W-:-:S04]  /*9880*/  IMAD.HI.U32 R6, R7, R8, RZ ;  /* 0x0000000807067227 */ /* 0x000fc800078e00ff */
[----:B------:R-:W-:Y:S02]  /*9890*/  IMAD.MOV R3, RZ, RZ, -R3 ;  /* 0x000000ffff037224 */ /* 0x000fe400078e0a03 */
[--C-:B------:R-:W-:Y:S02]  /*98a0*/  @!P3 IMAD.IADD R193, R193, 0x1, -R5.reuse ;  /* 0x00000001c1c1b824 */ /* 0x100fe400078e0a05 */
[----:B------:R-:W-:Y:S02]  /*98b0*/  IMAD.MOV R6, RZ, RZ, -R6 ;  /* 0x000000ffff067224 */ /* 0x000fe400078e0a06 */
[C---:B------:R-:W-:Y:S01]  /*98c0*/  IMAD R196, R5.reuse, R3, R196 ;  /* 0x0000000305c47224 */ /* 0x040fe200078e02c4 */
[C---:B------:R-:W-:Y:S01]  /*98d0*/  ISETP.GT.U32.AND P3, PT, R5.reuse, R193, PT ;  /* 0x000000c10500720c */ /* 0x040fe20003f64070 */
[C---:B------:R-:W-:Y:S02]  /*98e0*/  IMAD R197, R5.reuse, R6, R8 ;  /* 0x0000000605c57224 */ /* 0x040fe400078e0208 */
[--C-:B------:R-:W-:Y:S01]  /*98f0*/  @!P4 IMAD.IADD R194, R194, 0x1, -R5.reuse ;  /* 0x00000001c2c2c824 */ /* 0x100fe200078e0a05 */
[----:B------:R-:W-:Y:S01]  /*9900*/  ISETP.GT.U32.AND P4, PT, R5, R196, PT ;  /* 0x000000c40500720c */ /* 0x000fe20003f84070 */
[----:B------:R-:W-:-:S02]  /*9910*/  @!P1 IMAD.IADD R195, R195, 0x1, -R5 ;  /* 0x00000001c3c39824 */ /* 0x000fc400078e0a05 */
[----:B------:R-:W-:Y:S02]  /*9920*/  VIADD R3, R0, 0xc8 ;  /* 0x000000c800037836 */ /* 0x000fe40000000000 */
[----:B------:R-:W-:Y:S01]  /*9930*/  @!P6 IMAD.MOV R195, RZ, RZ, -R195 ;  /* 0x000000ffffc3e224 */ /* 0x000fe200078e0ac3 */
[----:B------:R-:W-:Y:S01]  /*9940*/  ISETP.GT.U32.AND P6, PT, R5, R197, PT ;  /* 0x000000c50500720c */ /* 0x000fe20003fc4070 */
[----:B------:R-:W-:Y:S01]  /*9950*/  @!P2 IMAD.MOV R192, RZ, RZ, -R192 ;  /* 0x000000ffffc0a224 */ /* 0x000fe200078e0ac0 */
[----:B------:R-:W-:Y:S01]  /*9960*/  ISETP.GE.AND P2, PT, R198, RZ, PT ;  /* 0x000000ffc600720c */ /* 0x000fe20003f46270 */
[--C-:B------:R-:W-:Y:S01]  /*9970*/  @!P3 IMAD.IADD R193, R193, 0x1, -R5.reuse ;  /* 0x00000001c1c1b824 */ /* 0x100fe200078e0a05 */
[----:B------:R-:W-:Y:S01]  /*9980*/  IABS R198, R3 ;  /* 0x0000000300c67213 */ /* 0x000fe20000000000 */
[----:B------:R-:W-:Y:S01]  /*9990*/  VIADD R6, R0, 0xc9 ;  /* 0x000000c900067836 */ /* 0x000fe20000000000 */
[----:B------:R-:W-:Y:S01]  /*99a0*/  ISETP.GE.AND P3, PT, R199, RZ, PT ;  /* 0x000000ffc700720c */ /* 0x000fe20003f66270 */
[----:B------:R-:W-:-:S02]  /*99b0*/  @!P4 IMAD.IADD R196, R196, 0x1, -R5 ;  /* 0x00000001c4c4c824 */ /* 0x000fc400078e0a05 */
[----:B------:R-:W-:Y:S01]  /*99c0*/  VIADD R8, R0, 0xca ;  /* 0x000000ca00087836 */ /* 0x000fe20000000000 */
[----:B------:R-:W-:Y:S01]  /*99d0*/  IABS R200, R6 ;  /* 0x0000000600c87213 */ /* 0x000fe20000000000 */
[----:B------:R-:W-:Y:S01]  /*99e0*/  @!P0 IMAD.MOV R193, RZ, RZ, -R193 ;  /* 0x000000ffffc18224 */ /* 0x000fe200078e0ac1 */
[----:B------:R-:W-:Y:S01]  /*99f0*/  ISETP.GE.AND P0, PT, R3, RZ, PT ;  /* 0x000000ff0300720c */ /* 0x000fe20003f06270 */
[----:B------:R-:W-:Y:S01]  /*9a00*/  @!P6 IMAD.IADD R197, R197, 0x1, -R5 ;  /* 0x00000001c5c5e824 */ /* 0x000fe200078e0a05 */
[----:B------:R-:W-:Y:S01]  /*9a10*/  ISETP.GT.U32.AND P4, PT, R5, R196, PT ;  /* 0x000000c40500720c */ /* 0x000fe20003f84070 */
[C---:B------:R-:W-:Y:S01]  /*9a20*/  IMAD.HI.U32 R3, R7.reuse, R198, RZ ;  /* 0x000000c607037227 */ /* 0x040fe200078e00ff */
[----:B------:R-:W-:Y:S02]  /*9a30*/  ISETP.GE.AND P1, PT, R8, RZ, PT ;  /* 0x000000ff0800720c */ /* 0x000fe40003f26270 */
[----:B------:R-:W-:Y:S01]  /*9a40*/  IABS R202, R8 ;  /* 0x0000000800ca7213 */ /* 0x000fe20000000000 */
[----:B------:R-:W-:Y:S01]  /*9a50*/  @!P5 IMAD.MOV R194, RZ, RZ, -R194 ;  /* 0x000000ffffc2d224 */ /* 0x000fe200078e0ac2 */
[----:B------:R-:W-:Y:S01]  /*9a60*/  ISETP.GE.AND P5, PT, R6, RZ, PT ;  /* 0x000000ff0600720c */ /* 0x000fe20003fa6270 */
[----:B------:R-:W-:Y:S01]  /*9a70*/  IMAD.HI.U32 R6, R7, R200, RZ ;  /* 0x000000c807067227 */ /* 0x000fe200078e00ff */
[----:B------:R-:W-:-:S03]  /*9a80*/  ISETP.GT.U32.AND P6, PT, R5, R197, PT ;  /* 0x000000c50500720c */ /* 0x000fc60003fc4070 */
        /* <DEDUP_REMOVED lines=10> */
[----:B------:R-:W-:-:S02]  /*9b30*/  VIADD R205, R0, 0xcb ;  /* 0x000000cb00cd7836 */ /* 0x000fc40000000000 */
[----:B------:R-:W-:-:S03]  /*9b40*/  IMAD.HI.U32 R3, R7, R202, RZ ;  /* 0x000000ca07037227 */ /* 0x000fc600078e00ff */
[----:B------:R-:W-:Y:S01]  /*9b50*/  IABS R8, R205 ;  /* 0x000000cd00087213 */ /* 0x000fe20000000000 */
[----:B------:R-:W-:-:S04]  /*9b60*/  IMAD.HI.U32 R6, R7, R204, RZ ;  /* 0x000000cc07067227 */ /* 0x000fc800078e00ff */
[----:B------:R-:W-:Y:S02]  /*9b70*/  IMAD.MOV R3, RZ, RZ, -R3 ;  /* 0x000000ffff037224 */ /* 0x000fe400078e0a03 */
[----:B------:R-:W-:Y:S02]  /*9b80*/  VIADD R208, R0, 0xce ;  /* 0x000000ce00d07836 */ /* 0x000fe40000000000 */
[----:B------:R-:W-:Y:S02]  /*9b90*/  IMAD.MOV R6, RZ, RZ, -R6 ;  /* 0x000000ffff067224 */ /* 0x000fe400078e0a06 */
[C---:B------:R-:W-:Y:S01]  /*9ba0*/  IMAD R200, R5.reuse, R3, R202 ;  /* 0x0000000305c87224 */ /* 0x040fe200078e02ca */
[----:B------:R-:W-:Y:S01]  /*9bb0*/  IABS R203, R208 ;  /* 0x000000d000cb7213 */ /* 0x000fe20000000000 */
[----:B------:R-:W-:Y:S02]  /*9bc0*/  @!P4 IMAD.IADD R198, R198, 0x1, -R5 ;  /* 0x00000001c6c6c824 */ /* 0x000fe400078e0a05 */
[----:B------:R-:W-:-:S02]  /*9bd0*/  IMAD R202, R5, R6, R204 ;  /* 0x0000000605ca7224 */ /* 0x000fc400078e02cc */
[----:B------:R-:W-:Y:S01]  /*9be0*/  IMAD.HI.U32 R3, R7, R8, RZ ;  /* 0x0000000807037227 */ /* 0x000fe200078e00ff */
[----:B------:R-:W-:-:S03]  /*9bf0*/  ISETP.GT.U32.AND P4, PT, R5, R198, PT ;  /* 0x000000c60500720c */ /* 0x000fc60003f84070 */
[----:B------:R-:W-:Y:S01]  /*9c00*/  @!P2 IMAD.MOV R196, RZ, RZ, -R196 ;  /* 0x000000ffffc4a224 */ /* 0x000fe200078e0ac4 */
[----:B------:R-:W-:Y:S01]  /*9c10*/  ISETP.GT.U32.AND P2, PT, R5, R200, PT ;  /* 0x000000c80500720c */ /* 0x000fe20003f44070 */
[----:B------:R-:W-:Y:S01]  /*9c20*/  @!P6 IMAD.IADD R199, R199, 0x1, -R5 ;  /* 0x00000001c7c7e824 */ /* 0x000fe200078e0a05 */
[C---:B------:R-:W-:Y:S01]  /*9c30*/  ISETP.GT.U32.AND P6, PT, R5.reuse, R202, PT ;  /* 0x000000ca0500720c */ /* 0x040fe20003fc4070 */
[----:B------:R-:W-:Y:S02]  /*9c40*/  VIADD R209, R0, 0xcd ;  /* 0x000000cd00d17836 */ /* 0x000fe40000000000 */
[----:B------:R-:W-:Y:S02]  /*9c50*/  IMAD.MOV R3, RZ, RZ, -R3 ;  /* 0x000000ffff037224 */ /* 0x000fe400078e0a03 */
[----:B------:R-:W-:Y:S01]  /*9c60*/  IMAD.MOV.U32 R204, RZ, RZ, R203 ;  /* 0x000000ffffcc7224 */ /* 0x000fe200078e00cb */
[----:B------:R-:W-:Y:S01]  /*9c70*/  IABS R206, R209 ;  /* 0x000000d100ce7213 */ /* 0x000fe20000000000 */
[----:B------:R-:W-:-:S02]  /*9c80*/  IMAD R201, R5, R3, R8 ;  /* 0x0000000305c97224 */ /* 0x000fc400078e0208 */
[----:B------:R-:W-:-:S04]  /*9c90*/  IMAD.HI.U32 R6, R7, R204, RZ ;  /* 0x000000cc07067227 */ /* 0x000fc800078e00ff */
[----:B------:R-:W-:Y:S01]  /*9ca0*/  @!P3 IMAD.MOV R197, RZ, RZ, -R197 ;  /* 0x000000ffffc5b224 */ /* 0x000fe200078e0ac5 */
[----:B------:R-:W-:Y:S01]  /*9cb0*/  ISETP.GT.U32.AND P3, PT, R5, R201, PT ;  /* 0x000000c90500720c */ /* 0x000fe20003f64070 */
[----:B------:R-:W-:Y:S02]  /*9cc0*/  IMAD.MOV R6, RZ, RZ, -R6 ;  /* 0x000000ffff067224 */ /* 0x000fe400078e0a06 */
[----:B------:R-:W-:Y:S02]  /*9cd0*/  VIADD R210, R0, 0xcf ;  /* 0x000000cf00d27836 */ /* 0x000fe40000000000 */
[----:B------:R-:W-:-:S04]  /*9ce0*/  IMAD.HI.U32 R3, R7, R206, RZ ;  /* 0x000000ce07037227 */ /* 0x000fc800078e00ff */
[--C-:B------:R-:W-:Y:S01]  /*9cf0*/  @!P4 IMAD.IADD R198, R198, 0x1, -R5.reuse ;  /* 0x00000001c6c6c824 */ /* 0x100fe200078e0a05 */
[----:B------:R-:W-:Y:S01]  /*9d00*/  ISETP.GE.AND P4, PT, R205, RZ, PT ;  /* 0x000000ffcd00720c */ /* 0x000fe20003f86270 */
[C---:B------:R-:W-:Y:S01]  /*9d10*/  IMAD R204, R5.reuse, R6, R204 ;  /* 0x0000000605cc7224 */ /* 0x040fe200078e02cc */
[----:B------:R-:W-:Y:S01]  /*9d20*/  IABS R6, R210 ;  /* 0x000000d200067213 */ /* 0x000fe20000000000 */
[--C-:B------:R-:W-:Y:S01]  /*9d30*/  @!P2 IMAD.IADD R200, R200, 0x1, -R5.reuse ;  /* 0x00000001c8c8a824 */ /* 0x100fe200078e0a05 */
[C---:B------:R-:W-:Y:S01]  /*9d40*/  ISETP.GT.U32.AND P2, PT, R5.reuse, R199, PT ;  /* 0x000000c70500720c */ /* 0x040fe20003f44070 */
[----:B------:R-:W-:Y:S02]  /*9d50*/  @!P6 IMAD.IADD R202, R202, 0x1, -R5 ;  /* 0x00000001cacae824 */ /* 0x000fe400078e0a05 */
[----:B------:R-:W-:Y:S02]  /*9d60*/  IMAD.MOV R3, RZ, RZ, -R3 ;  /* 0x000000ffff037224 */ /* 0x000fe400078e0a03 */
[----:B------:R-:W-:Y:S01]  /*9d70*/  @!P0 IMAD.MOV R198, RZ, RZ, -R198 ;  /* 0x000000ffffc68224 */ /* 0x000fe200078e0ac6 */
[C---:B------:R-:W-:Y:S01]  /*9d80*/  ISETP.GT.U32.AND P0, PT, R5.reuse, R202, PT ;  /* 0x000000ca0500720c */ /* 0x040fe20003f04070 */
[----:B------:R-:W-:-:S02]  /*9d90*/  IMAD R203, R5, R3, R206 ;  /* 0x0000000305cb7224 */ /* 0x000fc400078e02ce */
[----:B------:R-:W-:-:S04]  /*9da0*/  IMAD.HI.U32 R3, R7, R6, RZ ;  /* 0x0000000607037227 */ /* 0x000fc800078e00ff */
[----:B------:R-:W-:Y:S01]  /*9db0*/  @!P3 IMAD.IADD R201, R201, 0x1, -R5 ;  /* 0x00000001c9c9b824 */ /* 0x000fe200078e0a05 */
[----:B------:R-:W-:Y:S01]  /*9dc0*/  ISETP.GT.U32.AND P3, PT, R5, R200, PT ;  /* 0x000000c80500720c */ /* 0x000fe20003f64070 */
[----:B------:R-:W-:Y:S02]  /*9dd0*/  IMAD.MOV R205, RZ, RZ, -R3 ;  /* 0x000000ffffcd7224 */ /* 0x000fe400078e0a03 */
[--C-:B------:R-:W-:Y:S01]  /*9de0*/  @!P2 IMAD.IADD R199, R199, 0x1, -R5.reuse ;  /* 0x00000001c7c7a824 */ /* 0x100fe200078e0a05 */
[C---:B------:R-:W-:Y:S01]  /*9df0*/  ISETP.GT.U32.AND P6, PT, R5.reuse, R201, PT ;  /* 0x000000c90500720c */ /* 0x040fe20003fc4070 */
[C---:B------:R-:W-:Y:S01]  /*9e00*/  IMAD R205, R5.reuse, R205, R6 ;  /* 0x000000cd05cd7224 */ /* 0x040fe200078e0206 */
[C---:B------:R-:W-:Y:S01]  /*9e10*/  ISETP.GT.U32.AND P2, PT, R5.reuse, R203, PT ;  /* 0x000000cb0500720c */ /* 0x040fe20003f44070 */
[----:B------:R-:W-:Y:S02]  /*9e20*/  @!P0 IMAD.IADD R202, R202, 0x1, -R5 ;  /* 0x00000001caca8824 */ /* 0x000fe400078e0a05 */
[C---:B------:R-:W-:Y:S01]  /*9e30*/  VIADD R211, R0.reuse, 0xd0 ;  /* 0x000000d000d37836 */ /* 0x040fe20000000000 */
[----:B------:R-:W-:Y:S01]  /*9e40*/  ISETP.GT.U32.AND P0, PT, R5, R205, PT ;  /* 0x000000cd0500720c */ /* 0x000fe20003f04070 */
[----:B------:R-:W-:-:S02]  /*9e50*/  VIADD R212, R0, 0xd1 ;  /* 0x000000d100d47836 */ /* 0x000fc40000000000 */
[----:B------:R-:W-:Y:S01]  /*9e60*/  @!P3 IMAD.IADD R200, R200, 0x1, -R5 ;  /* 0x00000001c8c8b824 */ /* 0x000fe200078e0a05 */
[----:B------:R-:W-:Y:S01]  /*9e70*/  ISETP.GT.U32.AND P3, PT, R5, R204, PT ;  /* 0x000000cc0500720c */ /* 0x000fe20003f64070 */
[----:B------:R-:W-:Y:S01]  /*9e80*/  @!P5 IMAD.MOV R199, RZ, RZ, -R199 ;  /* 0x000000ffffc7d224 */ /* 0x000fe200078e0ac7 */
[----:B------:R-:W-:Y:S01]  /*9e90*/  IABS R206, R211 ;  /* 0x000000d300ce7213 */ /* 0x000fe20000000000 */
[--C-:B------:R-:W-:Y:S01]  /*9ea0*/  @!P6 IMAD.IADD R201, R201, 0x1, -R5.reuse ;  /* 0x00000001c9c9e824 */ /* 0x100fe200078e0a05 */
[----:B------:R-:W-:Y:S01]  /*9eb0*/  IABS R8, R212 ;  /* 0x000000d400087213 */ /* 0x000fe20000000000 */
[----:B------:R-:W-:Y:S01]  /*9ec0*/  @!P2 IMAD.IADD R203, R203, 0x1, -R5 ;  /* 0x00000001cbcba824 */ /* 0x000fe200078e0a05 */
[----:B------:R-:W-:Y:S01]  /*9ed0*/  ISETP.GE.AND P6, PT, R207, RZ, PT ;  /* 0x000000ffcf00720c */ /* 0x000fe20003fc6270 */
[----:B------:R-:W-:Y:S01]  /*9ee0*/  IMAD.HI.U32 R3, R7, R206, RZ ;  /* 0x000000ce07037227 */ /* 0x000fe200078e00ff */
[----:B------:R-:W-:-:S03]  /*9ef0*/  ISETP.GE.AND P2, PT, R209, RZ, PT ;  /* 0x000000ffd100720c */ /* 0x000fc60003f46270 */
[----:B------:R-:W-:Y:S01]  /*9f00*/  @!P0 IMAD.IADD R205, R205, 0x1, -R5 ;  /* 0x00000001cdcd8824 */ /* 0x000fe200078e0a05 */
[----:B------:R-:W-:Y:S01]  /*9f10*/  ISETP.GT.U32.AND P0, PT, R5, R203, PT ;  /* 0x000000cb0500720c */ /* 0x000fe20003f04070 */
[----:B------:R-:W-:-:S04]  /*9f20*/  IMAD.HI.U32 R6, R7, R8, RZ ;  /* 0x0000000807067227 */ /* 0x000fc800078e00ff */
[----:B------:R-:W-:Y:S02]  /*9f30*/  IMAD.MOV R3, RZ, RZ, -R3 ;  /* 0x000000ffff037224 */ /* 0x000fe400078e0a03 */
[----:B------:R-:W-:Y:S02]  /*9f40*/  VIADD R209, R0, 0xd2 ;  /* 0x000000d200d17836 */ /* 0x000fe40000000000 */
[----:B------:R-:W-:Y:S01]  /*9f50*/  @!P3 IMAD.IADD R204, R204, 0x1, -R5 ;  /* 0x00000001ccccb824 */ /* 0x000fe200078e0a05 */
[----:B------:R-:W-:Y:S01]  /*9f60*/  ISETP.GE.AND P3, PT, R208, RZ, PT ;  /* 0x000000ffd000720c */ /* 0x000fe20003f66270 */
[----:B------:R-:W-:Y:S01]  /*9f70*/  IMAD.MOV R6, RZ, RZ, -R6 ;  /* 0x000000ffff067224 */ /* 0x000fe200078e0a06 */
[----:B------:R-:W-:Y:S01]  /*9f80*/  IABS R208, R209 ;  /* 0x000000d100d07213 */ /* 0x000fe20000000000 */
[C---:B------:R-:W-:Y:S01]  /*9f90*/  IMAD R206, R5.reuse, R3, R206 ;  /* 0x0000000305ce7224 */ /* 0x040fe200078e02ce */
[C---:B------:R-:W-:Y:S01]  /*9fa0*/  ISETP.GT.U32.AND P5, PT, R5.reuse, R204, PT ;  /* 0x000000cc0500720c */ /* 0x040fe20003fa4070 */
[----:B------:R-:W-:Y:S01]  /*9fb0*/  @!P1 IMAD.MOV R200, RZ, RZ, -R200 ;  /* 0x000000ffffc89224 */ /* 0x000fe200078e0ac8 */
[C---:B------:R-:W-:Y:S01]  /*9fc0*/  ISETP.GT.U32.AND P1, PT, R5.reuse, R205, PT ;  /* 0x000000cd0500720c */ /* 0x040fe20003f24070 */
[----:B------:R-:W-:-:S02]  /*9fd0*/  IMAD R207, R5, R6, R8 ;  /* 0x0000000605cf7224 */ /* 0x000fc400078e0208 */
[----:B------:R-:W-:Y:S01]  /*9fe0*/  @!P4 IMAD.MOV R201, RZ, RZ, -R201 ;  /* 0x000000ffffc9c224 */ /* 0x000fe200078e0ac9 */
[----:B------:R-:W-:Y:S01]  /*9ff0*/  ISETP.GT.U32.AND P4, PT, R5, R206, PT ;  /* 0x000000ce0500720c */ /* 0x000fe20003f84070 */
[----:B------:R-:W-:Y:S01]  /*a000*/  @!P6 IMAD.MOV R202, RZ, RZ, -R202 ;  /* 0x000000ffffcae224 */ /* 0x000fe200078e0aca */
[----:B------:R-:W-:Y:S01]  /*a010*/  ISETP.GE.AND P6, PT, R210, RZ, PT ;  /* 0x000000ffd200720c */ /* 0x000fe20003fc6270 */
[----:B------:R-:W-:-:S04]  /*a020*/  IMAD.HI.U32 R3, R7, R208, RZ ;  /* 0x000000d007037227 */ /* 0x000fc800078e00ff */
[----:B------:R-:W-:Y:S01]  /*a030*/  @!P0 IMAD.IADD R203, R203, 0x1, -R5 ;  /* 0x00000001cbcb8824 */ /* 0x000fe200078e0a05 */
[----:B------:R-:W-:Y:S01]  /*a040*/  ISETP.GT.U32.AND P0, PT, R5, R207, PT ;  /* 0x000000cf0500720c */ /* 0x000fe20003f04070 */
[----:B------:R-:W-:Y:S02]  /*a050*/  IMAD.MOV R3, RZ, RZ, -R3 ;  /* 0x000000ffff037224 */ /* 0x000fe400078e0a03 */
[--C-:B------:R-:W-:Y:S01]  /*a060*/  @!P1 IMAD.IADD R205, R205, 0x1, -R5.reuse ;  /* 0x00000001cdcd9824 */ /* 0x100fe200078e0a05 */
[----:B------:R-:W-:Y:S01]  /*a070*/  ISETP.GE.AND P1, PT, R212, RZ, PT ;  /* 0x000000ffd400720c */ /* 0x000fe20003f26270 */
[----:B------:R-:W-:Y:S02]  /*a080*/  IMAD R208, R5, R3, R208 ;  /* 0x0000000305d07224 */ /* 0x000fe400078e02d0 */
[----:B------:R-:W-:Y:S01]  /*a090*/  @!P4 IMAD.IADD R206, R206, 0x1, -R5 ;  /* 0x00000001cecec824 */ /* 0x000fe200078e0a05 */
[----:B------:R-:W-:Y:S01]  /*a0a0*/  ISETP.GE.AND P4, PT, R209, RZ, PT ;  /* 0x000000ffd100720c */ /* 0x000fe20003f86270 */
[----:B------:R-:W-:Y:S01]  /*a0b0*/  @!P6 IMAD.MOV R205, RZ, RZ, -R205 ;  /* 0x000000ffffcde224 */ /* 0x000fe200078e0acd */
[----:B------:R-:W-:Y:S01]  /*a0c0*/  ISETP.GT.U32.AND P6, PT, R5, R208, PT ;  /* 0x000000d00500720c */ /* 0x000fe20003fc4070 */
[----:B------:R-:W-:-:S02]  /*a0d0*/  VIADD R213, R0, 0xd3 ;  /* 0x000000d300d57836 */ /* 0x000fc40000000000 */
[--C-:B------:R-:W-:Y:S01]  /*a0e0*/  @!P0 IMAD.IADD R207, R207, 0x1, -R5.reuse ;  /* 0x00000001cfcf8824 */ /* 0x100fe200078e0a05 */
[----:B------:R-:W-:Y:S01]  /*a0f0*/  ISETP.GT.U32.AND P0, PT, R5, R206, PT ;  /* 0x000000ce0500720c */ /* 0x000fe20003f04070 */
[----:B------:R-:W-:Y:S01]  /*a100*/  VIADD R3, R0, 0xd4 ;  /* 0x000000d400037836 */ /* 0x000fe20000000000 */
[----:B------:R-:W-:Y:S01]  /*a110*/  IABS R8, R213 ;  /* 0x000000d500087213 */ /* 0x000fe20000000000 */
[----:B------:R-:W-:Y:S01]  /*a120*/  @!P5 IMAD.IADD R204, R204, 0x1, -R5 ;  /* 0x00000001ccccd824 */ /* 0x000fe200078e0a05 */
[----:B------:R-:W-:Y:S01]  /*a130*/  ISETP.GE.AND P5, PT, R211, RZ, PT ;  /* 0x000000ffd300720c */ /* 0x000fe20003fa6270 */
[----:B------:R-:W-:Y:S01]  /*a140*/  VIADD R217, R0, 0xd7 ;  /* 0x000000d700d97836 */ /* 0x000fe20000000000 */
[----:B------:R-:W-:Y:S01]  /*a150*/  IABS R210, R3 ;  /* 0x0000000300d27213 */ /* 0x000fe20000000000 */
[----:B------:R-:W-:-:S03]  /*a160*/  IMAD.HI.U32 R6, R7, R8, RZ ;  /* 0x0000000807067227 */ /* 0x000fc600078e00ff */
[----:B------:R-:W-:Y:S01]  /*a170*/  IABS R216, R217 ;  /* 0x000000d900d87213 */ /* 0x000fe20000000000 */
[--C-:B------:R-:W-:Y:S02]  /*a180*/  @!P6 IMAD.IADD R208, R208, 0x1, -R5.reuse ;  /* 0x00000001d0d0e824 */ /* 0x100fe400078e0a05 */
[----:B------:R-:W-:Y:S01]  /*a190*/  @!P0 IMAD.IADD R206, R206, 0x1, -R5 ;  /* 0x00000001cece8824 */ /* 0x000fe200078e0a05 */
[----:B------:R-:W-:Y:S01]  /*a1a0*/  ISETP.GE.AND P0, PT, R3, RZ, PT ;  /* 0x000000ff0300720c */ /* 0x000fe20003f06270 */
[----:B------:R-:W-:Y:S01]  /*a1b0*/  IMAD.MOV R6, RZ, RZ, -R6 ;  /* 0x000000ffff067224 */ /* 0x000fe200078e0a06 */
[C---:B------:R-:W-:Y:S01]  /*a1c0*/  ISETP.GT.U32.AND P6, PT, R5.reuse, R208, PT ;  /* 0x000000d00500720c */ /* 0x040fe20003fc4070 */
[----:B------:R-:W-:Y:S01]  /*a1d0*/  @!P3 IMAD.MOV R204, RZ, RZ, -R204 ;  /* 0x000000ffffccb224 */ /* 0x000fe200078e0acc */
[----:B------:R-:W-:Y:S01]  /*a1e0*/  ISETP.GT.U32.AND P3, PT, R5, R207, PT ;  /* 0x000000cf0500720c */ /* 0x000fe20003f64070 */
[----:B------:R-:W-:-:S04]  /*a1f0*/  IMAD.HI.U32 R3, R7, R210, RZ ;  /* 0x000000d207037227 */ /* 0x000fc800078e00ff */
[C---:B------:R-:W-:Y:S02]  /*a200*/  IMAD R209, R5.reuse, R6, R8 ;  /* 0x0000000605d17224 */ /* 0x040fe400078e0208 */
[----:B------:R-:W-:Y:S02]  /*a210*/  IMAD.MOV R3, RZ, RZ, -R3 ;  /* 0x000000ffff037224 */ /* 0x000fe400078e0a03 */
[----:B------:R-:W-:Y:S02]  /*a220*/  VIADD R6, R0, 0xd5 ;  /* 0x000000d500067836 */ /* 0x000fe40000000000 */
[----:B------:R-:W-:Y:S01]  /*a230*/  @!P5 IMAD.MOV R206, RZ, RZ, -R206 ;  /* 0x000000ffffced224 */ /* 0x000fe200078e0ace */
[C---:B------:R-:W-:Y:S01]  /*a240*/  ISETP.GT.U32.AND P5, PT, R5.reuse, R209, PT ;  /* 0x000000d10500720c */ /* 0x040fe20003fa4070 */
[----:B------:R-:W-:Y:S01]  /*a250*/  IMAD R210, R5, R3, R210 ;  /* 0x0000000305d27224 */ /* 0x000fe200078e02d2 */
[----:B------:R-:W-:Y:S01]  /*a260*/  IABS R212, R6 ;  /* 0x0000000600d47213 */ /* 0x000fe20000000000 */
[----:B------:R-:W-:-:S02]  /*a270*/  @!P6 IMAD.IADD R208, R208, 0x1, -R5 ;  /* 0x00000001d0d0e824 */ /* 0x000fc400078e0a05 */
[----:B------:R-:W-:Y:S01]  /*a280*/  @!P3 IMAD.IADD R207, R207, 0x1, -R5 ;  /* 0x00000001cfcfb824 */ /* 0x000fe200078e0a05 */
[----:B------:R-:W-:Y:S01]  /*a290*/  ISETP.GT.U32.AND P6, PT, R5, R210, PT ;  /* 0x000000d20500720c */ /* 0x000fe20003fc4070 */
[----:B------:R-:W-:Y:S01]  /*a2a0*/  @!P2 IMAD.MOV R203, RZ, RZ, -R203 ;  /* 0x000000ffffcba224 */ /* 0x000fe200078e0acb */
[----:B------:R-:W-:Y:S01]  /*a2b0*/  ISETP.GE.AND P3, PT, R6, RZ, PT ;  /* 0x000000ff0600720c */ /* 0x000fe20003f66270 */
[----:B------:R-:W-:Y:S01]  /*a2c0*/  IMAD.HI.U32 R6, R7, R212, RZ ;  /* 0x000000d407067227 */ /* 0x000fe200078e00ff */
[----:B------:R-:W-:-:S03]  /*a2d0*/  ISETP.GE.AND P2, PT, R213, RZ, PT ;  /* 0x000000ffd500720c */ /* 0x000fc60003f46270 */
[----:B------:R-:W-:Y:S02]  /*a2e0*/  VIADD R213, R0, 0xd6 ;  /* 0x000000d600d57836 */ /* 0x000fe40000000000 */
[----:B------:R-:W-:-:S03]  /*a2f0*/  IMAD.HI.U32 R211, R7, R216, RZ ;  /* 0x000000d807d37227 */ /* 0x000fc600078e00ff */
[----:B------:R-:W-:Y:S01]  /*a300*/  IABS R214, R213 ;  /* 0x000000d500d67213 */ /* 0x000fe20000000000 */
[----:B------:R-:W-:Y:S02]  /*a310*/  IMAD.MOV R6, RZ, RZ, -R6 ;  /* 0x000000ffff067224 */ /* 0x000fe400078e0a06 */
[----:B------:R-:W-:Y:S01]  /*a320*/  @!P1 IMAD.MOV R207, RZ, RZ, -R207 ;  /* 0x000000ffffcf9224 */ /* 0x000fe200078e0acf */
[----:B------:R-:W-:Y:S01]  /*a330*/  ISETP.GE.AND P1, PT, R213, RZ, PT ;  /* 0x000000ffd500720c */ /* 0x000fe20003f26270 */
[----:B------:R-:W-:Y:S02]  /*a340*/  @!P5 IMAD.IADD R209, R209, 0x1, -R5 ;  /* 0x00000001d1d1d824 */ /* 0x000fe400078e0a05 */
[----:B------:R-:W-:Y:S02]  /*a350*/  IMAD.MOV R213, RZ, RZ, -R211 ;  /* 0x000000ffffd57224 */ /* 0x000fe400078e0ad3 */
[C---:B------:R-:W-:Y:S02]  /*a360*/  IMAD R211, R5.reuse, R6, R212 ;  /* 0x0000000605d37224 */ /* 0x040fe400078e02d4 */
[----:B------:R-:W-:Y:S01]  /*a370*/  @!P6 IMAD.IADD R210, R210, 0x1, -R5 ;  /* 0x00000001d2d2e824 */ /* 0x000fe200078e0a05 */
[----:B------:R-:W-:Y:S01]  /*a380*/  ISETP.GT.U32.AND P6, PT, R5, R209, PT ;  /* 0x000000d10500720c */ /* 0x000fe20003fc4070 */
[----:B------:R-:W-:Y:S01]  /*a390*/  IMAD.HI.U32 R8, R7, R214, RZ ;  /* 0x000000d607087227 */ /* 0x000fe200078e00ff */
[----:B------:R-:W-:-:S03]  /*a3a0*/  ISETP.GT.U32.AND P5, PT, R5, R211, PT ;  /* 0x000000d30500720c */ /* 0x000fc60003fa4070 */
[----:B------:R-:W-:Y:S02]  /*a3b0*/  IMAD.MOV R8, RZ, RZ, -R8 ;  /* 0x000000ffff087224 */ /* 0x000fe400078e0a08 */
[C---:B------:R-:W-:Y:S02]  /*a3c0*/  VIADD R223, R0.reuse, 0xd8 ;  /* 0x000000d800df7836 */ /* 0x040fe40000000000 */
[----:B------:R-:W-:Y:S02]  /*a3d0*/  IMAD R212, R5, R8, R214 ;  /* 0x0000000805d47224 */ /* 0x000fe400078e02d6 */
[----:B------:R-:W-:Y:S01]  /*a3e0*/  VIADD R221, R0, 0xd9 ;  /* 0x000000d900dd7836 */ /* 0x000fe20000000000 */
[----:B------:R-:W-:Y:S01]  /*a3f0*/  IABS R214, R223 ;  /* 0x000000df00d67213 */ /* 0x000fe20000000000 */
[--C-:B------:R-:W-:Y:S01]  /*a400*/  @!P6 IMAD.IADD R209, R209, 0x1, -R5.reuse ;  /* 0x00000001d1d1e824 */ /* 0x100fe200078e0a05 */
[----:B------:R-:W-:Y:S01]  /*a410*/  ISETP.GT.U32.AND P6, PT, R5, R212, PT ;  /* 0x000000d40500720c */ /* 0x000fe20003fc4070 */
[----:B------:R-:W-:Y:S01]  /*a420*/  @!P5 IMAD.IADD R211, R211, 0x1, -R5 ;  /* 0x00000001d3d3d824 */ /* 0x000fe200078e0a05 */
[----:B------:R-:W-:Y:S01]  /*a430*/  ISETP.GT.U32.AND P5, PT, R5, R210, PT ;  /* 0x000000d20500720c */ /* 0x000fe20003fa4070 */
[----:B------:R-:W-:-:S04]  /*a440*/  IMAD.HI.U32 R3, R7, R214, RZ ;  /* 0x000000d607037227 */ /* 0x000fc800078e00ff */
[----:B------:R-:W-:Y:S02]  /*a450*/  IMAD.MOV R3, RZ, RZ, -R3 ;  /* 0x000000ffff037224 */ /* 0x000fe400078e0a03 */
[C---:B------:R-:W-:Y:S01]  /*a460*/  IMAD R213, R5.reuse, R213, R216 ;  /* 0x000000d505d57224 */ /* 0x040fe200078e02d8 */
[----:B------:R-:W-:Y:S01]  /*a470*/  IABS R216, R221 ;  /* 0x000000dd00d87213 */ /* 0x000fe20000000000 */
[C---:B------:R-:W-:Y:S02]  /*a480*/  IMAD R214, R5.reuse, R3, R214 ;  /* 0x0000000305d67224 */ /* 0x040fe400078e02d6 */
[C---:B------:R-:W-:Y:S02]  /*a490*/  VIADD R222, R0.reuse, 0xda ;  /* 0x000000da00de7836 */ /* 0x040fe40000000000 */
[----:B------:R-:W-:Y:S01]  /*a4a0*/  @!P4 IMAD.MOV R208, RZ, RZ, -R208 ;  /* 0x000000ffffd0c224 */ /* 0x000fe200078e0ad0 */
[C---:B------:R-:W-:Y:S01]  /*a4b0*/  ISETP.GT.U32.AND P4, PT, R5.reuse, R211, PT ;  /* 0x000000d30500720c */ /* 0x040fe20003f84070 */
[----:B------:R-:W-:Y:S01]  /*a4c0*/  VIADD R219, R0, 0xdb ;  /* 0x000000db00db7836 */ /* 0x000fe20000000000 */
[----:B------:R-:W-:Y:S01]  /*a4d0*/  IABS R218, R222 ;  /* 0x000000de00da7213 */ /* 0x000fe20000000000 */
[--C-:B------:R-:W-:Y:S01]  /*a4e0*/  @!P6 IMAD.IADD R212, R212, 0x1, -R5.reuse ;  /* 0x00000001d4d4e824 */ /* 0x100fe200078e0a05 */
[C---:B------:R-:W-:Y:S01]  /*a4f0*/  ISETP.GT.U32.AND P6, PT, R5.reuse, R214, PT ;  /* 0x000000d60500720c */ /* 0x040fe20003fc4070 */
[----:B------:R-:W-:Y:S01]  /*a500*/  @!P5 IMAD.IADD R210, R210, 0x1, -R5 ;  /* 0x00000001d2d2d824 */ /* 0x000fe200078e0a05 */
[----:B------:R-:W-:Y:S01]  /*a510*/  ISETP.GT.U32.AND P5, PT, R5, R213, PT ;  /* 0x000000d50500720c */ /* 0x000fe20003fa4070 */
[----:B------:R-:W-:Y:S01]  /*a520*/  IMAD.HI.U32 R6, R7, R216, RZ ;  /* 0x000000d807067227 */ /* 0x000fe200078e00ff */
[----:B------:R-:W-:-:S03]  /*a530*/  IABS R220, R219 ;  /* 0x000000db00dc7213 */ /* 0x000fc60000000000 */
[----:B------:R-:W-:-:S04]  /*a540*/  IMAD.HI.U32 R8, R7, R218, RZ ;  /* 0x000000da07087227 */ /* 0x000fc800078e00ff */
[----:B------:R-:W-:-:S04]  /*a550*/  IMAD.HI.U32 R215, R7, R220, RZ ;  /* 0x000000dc07d77227 */ /* 0x000fc800078e00ff */
[----:B------:R-:W-:Y:S02]  /*a560*/  IMAD.MOV R6, RZ, RZ, -R6 ;  /* 0x000000ffff067224 */ /* 0x000fe400078e0a06 */
[----:B------:R-:W-:Y:S02]  /*a570*/  IMAD.MOV R8, RZ, RZ, -R8 ;  /* 0x000000ffff087224 */ /* 0x000fe400078e0a08 */
[----:B------:R-:W-:Y:S01]  /*a580*/  @!P4 IMAD.IADD R211, R211, 0x1, -R5 ;  /* 0x00000001d3d3c824 */ /* 0x000fe200078e0a05 */
[----:B------:R-:W-:Y:S01]  /*a590*/  ISETP.GE.AND P4, PT, R217, RZ, PT ;  /* 0x000000ffd900720c */ /* 0x000fe20003f86270 */
[----:B------:R-:W-:Y:S02]  /*a5a0*/  IMAD.MOV R217, RZ, RZ, -R215 ;  /* 0x000000ffffd97224 */ /* 0x000fe400078e0ad7 */
[----:B------:R-:W-:Y:S01]  /*a5b0*/  @!P6 IMAD.IADD R214, R214, 0x1, -R5 ;  /* 0x00000001d6d6e824 */ /* 0x000fe200078e0a05 */
[C---:B------:R-:W-:Y:S01]  /*a5c0*/  ISETP.GT.U32.AND P6, PT, R5.reuse, R212, PT ;  /* 0x000000d40500720c */ /* 0x040fe20003fc4070 */
[----:B------:R-:W-:-:S02]  /*a5d0*/  IMAD R215, R5, R6, R216 ;  /* 0x0000000605d77224 */ /* 0x000fc400078e02d8 */
[----:B------:R-:W-:Y:S02]  /*a5e0*/  IMAD R216, R5, R8, R218 ;  /* 0x0000000805d87224 */ /* 0x000fe400078e02da */
[----:B------:R-:W-:Y:S01]  /*a5f0*/  @!P5 IMAD.IADD R213, R213, 0x1, -R5 ;  /* 0x00000001d5d5d824 */ /* 0x000fe200078e0a05 */
[C---:B------:R-:W-:Y:S01]  /*a600*/  ISETP.GT.U32.AND P5, PT, R5.reuse, R215, PT ;  /* 0x000000d70500720c */ /* 0x040fe20003fa4070 */
[C---:B------:R-:W-:Y:S02]  /*a610*/  VIADD R224, R0.reuse, 0xdc ;  /* 0x000000dc00e07836 */ /* 0x040fe40000000000 */
[----:B------:R-:W-:Y:S01]  /*a620*/  @!P2 IMAD.MOV R209, RZ, RZ, -R209 ;  /* 0x000000ffffd1a224 */ /* 0x000fe200078e0ad1 */
[C---:B------:R-:W-:Y:S01]  /*a630*/  ISETP.GT.U32.AND P2, PT, R5.reuse, R213, PT ;  /* 0x000000d50500720c */ /* 0x040fe20003f44070 */
[----:B------:R-:W-:Y:S01]  /*a640*/  @!P3 IMAD.MOV R211, RZ, RZ, -R211 ;  /* 0x000000ffffd3b224 */ /* 0x000fe200078e0ad3 */
[C---:B------:R-:W-:Y:S01]  /*a650*/  ISETP.GT.U32.AND P3, PT, R5.reuse, R216, PT ;  /* 0x000000d80500720c */ /* 0x040fe20003f64070 */
[----:B------:R-:W-:Y:S01]  /*a660*/  IMAD R217, R5, R217, R220 ;  /* 0x000000d905d97224 */ /* 0x000fe200078e02dc */
[----:B------:R-:W-:Y:S01]  /*a670*/  IABS R218, R224 ;  /* 0x000000e000da7213 */ /* 0x000fe20000000000 */
[----:B------:R-:W-:-:S02]  /*a680*/  VIADD R226, R0, 0xdd ;  /* 0x000000dd00e27836 */ /* 0x000fc40000000000 */
[----:B------:R-:W-:Y:S01]  /*a690*/  @!P6 IMAD.IADD R212, R212, 0x1, -R5 ;  /* 0x00000001d4d4e824 */ /* 0x000fe200078e0a05 */
[----:B------:R-:W-:Y:S01]  /*a6a0*/  ISETP.GT.U32.AND P6, PT, R5, R217, PT ;  /* 0x000000d90500720c */ /* 0x000fe20003fc4070 */
[----:B------:R-:W-:Y:S01]  /*a6b0*/  IMAD.HI.U32 R3, R7, R218, RZ ;  /* 0x000000da07037227 */ /* 0x000fe200078e00ff */
[----:B------:R-:W-:-:S03]  /*a6c0*/  IABS R8, R226 ;  /* 0x000000e200087213 */ /* 0x000fc60000000000 */
[----:B------:R-:W-:Y:S02]  /*a6d0*/  VIADD R225, R0, 0xde ;  /* 0x000000de00e17836 */ /* 0x000fe40000000000 */
[----:B------:R-:W-:Y:S01]  /*a6e0*/  @!P0 IMAD.MOV R210, RZ, RZ, -R210 ;  /* 0x000000ffffd28224 */ /* 0x000fe200078e0ad2 */
[----:B------:R-:W-:Y:S01]  /*a6f0*/  ISETP.GT.U32.AND P0, PT, R5, R214, PT ;  /* 0x000000d60500720c */ /* 0x000fe20003f04070 */
[----:B------:R-:W-:Y:S01]  /*a700*/  IMAD.MOV R3, RZ, RZ, -R3 ;  /* 0x000000ffff037224 */ /* 0x000fe200078e0a03 */
[----:B------:R-:W-:Y:S01]  /*a710*/  IABS R220, R225 ;  /* 0x000000e100dc7213 */ /* 0x000fe20000000000 */
[--C-:B------:R-:W-:Y:S02]  /*a720*/  @!P5 IMAD.IADD R215, R215, 0x1, -R5.reuse ;  /* 0x00000001d7d7d824 */ /* 0x100fe400078e0a05 */
[--C-:B------:R-:W-:Y:S01]  /*a730*/  @!P2 IMAD.IADD R213, R213, 0x1, -R5.reuse ;  /* 0x00000001d5d5a824 */ /* 0x100fe200078e0a05 */
[----:B------:R-:W-:Y:S01]  /*a740*/  ISETP.GE.AND P2, PT, R223, RZ, PT ;  /* 0x000000ffdf00720c */ /* 0x000fe20003f46270 */
[----:B------:R-:W-:Y:S01]  /*a750*/  @!P3 IMAD.IADD R216, R216, 0x1, -R5 ;  /* 0x00000001d8d8b824 */ /* 0x000fe200078e0a05 */
[C---:B------:R-:W-:Y:S01]  /*a760*/  ISETP.GT.U32.AND P5, PT, R5.reuse, R215, PT ;  /* 0x000000d70500720c */ /* 0x040fe20003fa4070 */
[----:B------:R-:W-:Y:S01]  /*a770*/  IMAD R218, R5, R3, R218 ;  /* 0x0000000305da7224 */ /* 0x000fe200078e02da */
[----:B------:R-:W-:Y:S01]  /*a780*/  ISETP.GE.AND P3, PT, R222, RZ, PT ;  /* 0x000000ffde00720c */ /* 0x000fe20003f66270 */
[----:B------:R-:W-:-:S04]  /*a790*/  IMAD.HI.U32 R3, R7, R8, RZ ;  /* 0x0000000807037227 */ /* 0x000fc800078e00ff */
[----:B------:R-:W-:Y:S01]  /*a7a0*/  @!P1 IMAD.MOV R212, RZ, RZ, -R212 ;  /* 0x000000ffffd49224 */ /* 0x000fe200078e0ad4 */
[----:B------:R-:W-:Y:S01]  /*a7b0*/  ISETP.GT.U32.AND P1, PT, R5, R216, PT ;  /* 0x000000d80500720c */ /* 0x000fe20003f24070 */
[----:B------:R-:W-:-:S04]  /*a7c0*/  IMAD.HI.U32 R6, R7, R220, RZ ;  /* 0x000000dc07067227 */ /* 0x000fc800078e00ff */
[----:B------:R-:W-:Y:S02]  /*a7d0*/  IMAD.MOV R3, RZ, RZ, -R3 ;  /* 0x000000ffff037224 */ /* 0x000fe400078e0a03 */
[--C-:B------:R-:W-:Y:S01]  /*a7e0*/  @!P6 IMAD.IADD R217, R217, 0x1, -R5.reuse ;  /* 0x00000001d9d9e824 */ /* 0x100fe200078e0a05 */
[----:B------:R-:W-:Y:S01]  /*a7f0*/  ISETP.GE.AND P6, PT, R219, RZ, PT ;  /* 0x000000ffdb00720c */ /* 0x000fe20003fc6270 */
[----:B------:R-:W-:Y:S01]  /*a800*/  @!P0 IMAD.IADD R214, R214, 0x1, -R5 ;  /* 0x00000001d6d68824 */ /* 0x000fe200078e0a05 */
[----:B------:R-:W-:Y:S01]  /*a810*/  ISETP.GE.AND P0, PT, R221, RZ, PT ;  /* 0x000000ffdd00720c */ /* 0x000fe20003f06270 */
[----:B------:R-:W-:Y:S02]  /*a820*/  IMAD.MOV R6, RZ, RZ, -R6 ;  /* 0x000000ffff067224 */ /* 0x000fe400078e0a06 */
[C---:B------:R-:W-:Y:S02]  /*a830*/  IMAD R219, R5.reuse, R3, R8 ;  /* 0x0000000305db7224 */ /* 0x040fe400078e0208 */
[----:B------:R-:W-:-:S02]  /*a840*/  IMAD R220, R5, R6, R220 ;  /* 0x0000000605dc7224 */ /* 0x000fc400078e02dc */
[----:B------:R-:W-:Y:S01]  /*a850*/  @!P2 IMAD.MOV R214, RZ, RZ, -R214 ;  /* 0x000000ffffd6a224 */ /* 0x000fe200078e0ad6 */
[----:B------:R-:W-:Y:S01]  /*a860*/  ISETP.GT.U32.AND P2, PT, R5, R219, PT ;  /* 0x000000db0500720c */ /* 0x000fe20003f44070 */
[--C-:B------:R-:W-:Y:S01]  /*a870*/  @!P5 IMAD.IADD R215, R215, 0x1, -R5.reuse ;  /* 0x00000001d7d7d824 */ /* 0x100fe200078e0a05 */
[C---:B------:R-:W-:Y:S01]  /*a880*/  ISETP.GT.U32.AND P5, PT, R5.reuse, R218, PT ;  /* 0x000000da0500720c */ /* 0x040fe20003fa4070 */
[----:B------:R-:W-:Y:S01]  /*a890*/  @!P1 IMAD.IADD R216, R216, 0x1, -R5 ;  /* 0x00000001d8d89824 */ /* 0x000fe200078e0a05 */
[----:B------:R-:W-:Y:S01]  /*a8a0*/  ISETP.GT.U32.AND P1, PT, R5, R220, PT ;  /* 0x000000dc0500720c */ /* 0x000fe20003f24070 */
[C---:B------:R-:W-:Y:S02]  /*a8b0*/  VIADD R223, R0.reuse, 0xe0 ;  /* 0x000000e000df7836 */ /* 0x040fe40000000000 */
[----:B------:R-:W-:Y:S02]  /*a8c0*/  VIADD R221, R0, 0xdf ;  /* 0x000000df00dd7836 */ /* 0x000fe40000000000 */
[----:B------:R-:W-:Y:S01]  /*a8d0*/  @!P4 IMAD.MOV R213, RZ, RZ, -R213 ;  /* 0x000000ffffd5c224 */ /* 0x000fe200078e0ad5 */
[----:B------:R-:W-:Y:S01]  /*a8e0*/  IABS R222, R223 ;  /* 0x000000df00de7213 */ /* 0x000fe20000000000 */
[----:B------:R-:W-:Y:S01]  /*a8f0*/  @!P0 IMAD.MOV R215, RZ, RZ, -R215 ;  /* 0x000000ffffd78224 */ /* 0x000fe200078e0ad7 */
[----:B------:R-:W-:Y:S01]  /*a900*/  IABS R8, R221 ;  /* 0x000000dd00087213 */ /* 0x000fe20000000000 */
[--C-:B------:R-:W-:Y:S01]  /*a910*/  @!P2 IMAD.IADD R219, R219, 0x1, -R5.reuse ;  /* 0x00000001dbdba824 */ /* 0x100fe200078e0a05 */
[----:B------:R-:W-:Y:S01]  /*a920*/  ISETP.GE.AND P0, PT, R224, RZ, PT ;  /* 0x000000ffe000720c */ /* 0x000fe20003f06270 */
[--C-:B------:R-:W-:Y:S01]  /*a930*/  @!P5 IMAD.IADD R218, R218, 0x1, -R5.reuse ;  /* 0x00000001dadad824 */ /* 0x100fe200078e0a05 */
[C---:B------:R-:W-:Y:S01]  /*a940*/  ISETP.GT.U32.AND P5, PT, R5.reuse, R217, PT ;  /* 0x000000d90500720c */ /* 0x040fe20003fa4070 */
[----:B------:R-:W-:Y:S01]  /*a950*/  @!P1 IMAD.IADD R220, R220, 0x1, -R5 ;  /* 0x00000001dcdc9824 */ /* 0x000fe200078e0a05 */
[----:B------:R-:W-:Y:S01]  /*a960*/  ISETP.GT.U32.AND P1, PT, R5, R219, PT ;  /* 0x000000db0500720c */ /* 0x000fe20003f24070 */
[----:B------:R-:W-:Y:S01]  /*a970*/  IMAD.HI.U32 R6, R7, R222, RZ ;  /* 0x000000de07067227 */ /* 0x000fe200078e00ff */
[----:B------:R-:W-:-:S02]  /*a980*/  ISETP.GT.U32.AND P4, PT, R5, R218, PT ;  /* 0x000000da0500720c */ /* 0x000fc40003f84070 */
[----:B------:R-:W-:Y:S01]  /*a990*/  ISETP.GE.AND P2, PT, R221, RZ, PT ;  /* 0x000000ffdd00720c */ /* 0x000fe20003f46270 */
[----:B------:R-:W-:-:S04]  /*a9a0*/  IMAD.HI.U32 R3, R7, R8, RZ ;  /* 0x0000000807037227 */ /* 0x000fc800078e00ff */
[----:B------:R-:W-:Y:S02]  /*a9b0*/  IMAD.MOV R6, RZ, RZ, -R6 ;  /* 0x000000ffff067224 */ /* 0x000fe400078e0a06 */
[----:B------:R-:W-:Y:S02]  /*a9c0*/  IMAD.MOV R3, RZ, RZ, -R3 ;  /* 0x000000ffff037224 */ /* 0x000fe400078e0a03 */
[C---:B------:R-:W-:Y:S02]  /*a9d0*/  IMAD R222, R5.reuse, R6, R222 ;  /* 0x0000000605de7224 */ /* 0x040fe400078e02de */
[----:B------:R-:W-:Y:S02]  /*a9e0*/  IMAD R221, R5, R3, R8 ;  /* 0x0000000305dd7224 */ /* 0x000fe400078e0208 */
[----:B------:R-:W-:Y:S01]  /*a9f0*/  @!P1 IMAD.IADD R219, R219, 0x1, -R5 ;  /* 0x00000001dbdb9824 */ /* 0x000fe200078e0a05 */
[----:B------:R-:W-:Y:S01]  /*aa00*/  ISETP.GT.U32.AND P1, PT, R5, R222, PT ;  /* 0x000000de0500720c */ /* 0x000fe20003f24070 */
[----:B------:R-:W-:-:S02]  /*aa10*/  VIADD R8, R0, 0xe1 ;  /* 0x000000e100087836 */ /* 0x000fc40000000000 */
[--C-:B------:R-:W-:Y:S01]  /*aa20*/  @!P5 IMAD.IADD R217, R217, 0x1, -R5.reuse ;  /* 0x00000001d9d9d824 */ /* 0x100fe200078e0a05 */
[----:B------:R-:W-:Y:S01]  /*aa30*/  ISETP.GE.AND P5, PT, R226, RZ, PT ;  /* 0x000000ffe200720c */ /* 0x000fe20003fa6270 */
[----:B------:R-:W-:Y:S01]  /*aa40*/  @!P4 IMAD.IADD R218, R218, 0x1, -R5 ;  /* 0x00000001dadac824 */ /* 0x000fe200078e0a05 */
[----:B------:R-:W-:Y:S01]  /*aa50*/  IABS R6, R8 ;  /* 0x0000000800067213 */ /* 0x000fe20000000000 */
[----:B------:R-:W-:Y:S01]  /*aa60*/  @!P3 IMAD.MOV R216, RZ, RZ, -R216 ;  /* 0x000000ffffd8b224 */ /* 0x000fe200078e0ad8 */
[----:B------:R-:W-:Y:S01]  /*aa70*/  ISETP.GT.U32.AND P3, PT, R5, R220, PT ;  /* 0x000000dc0500720c */ /* 0x000fe20003f64070 */
[----:B------:R-:W-:Y:S01]  /*aa80*/  @!P0 IMAD.MOV R218, RZ, RZ, -R218 ;  /* 0x000000ffffda8224 */ /* 0x000fe200078e0ada */
[----:B------:R-:W-:Y:S01]  /*aa90*/  ISETP.GE.AND P0, PT, R223, RZ, PT ;  /* 0x000000ffdf00720c */ /* 0x000fe20003f06270 */
[----:B------:R-:W-:Y:S01]  /*aaa0*/  VIADD R223, R0, 0xe2 ;  /* 0x000000e200df7836 */ /* 0x000fe20000000000 */
[----:B------:R-:W-:Y:S01]  /*aab0*/  ISETP.GE.AND P4, PT, R225, RZ, PT ;  /* 0x000000ffe100720c */ /* 0x000fe20003f86270 */
[----:B------:R-:W-:-:S03]  /*aac0*/  IMAD.HI.U32 R3, R7, R6, RZ ;  /* 0x0000000607037227 */ /* 0x000fc600078e00ff */
[----:B------:R-:W-:Y:S01]  /*aad0*/  IABS R224, R223 ;  /* 0x000000df00e07213 */ /* 0x000fe20000000000 */
[----:B------:R-:W-:Y:S01]  /*aae0*/  @!P6 IMAD.MOV R217, RZ, RZ, -R217 ;  /* 0x000000ffffd9e224 */ /* 0x000fe200078e0ad9 */
[----:B------:R-:W-:Y:S01]  /*aaf0*/  ISETP.GT.U32.AND P6, PT, R5, R221, PT ;  /* 0x000000dd0500720c */ /* 0x000fe20003fc4070 */
[----:B------:R-:W-:Y:S02]  /*ab00*/  @!P1 IMAD.IADD R222, R222, 0x1, -R5 ;  /* 0x00000001dede9824 */ /* 0x000fe400078e0a05 */
[----:B------:R-:W-:Y:S02]  /*ab10*/  IMAD.MOV R3, RZ, RZ, -R3 ;  /* 0x000000ffff037224 */ /* 0x000fe400078e0a03 */
[----:B------:R-:W-:Y:S01]  /*ab20*/  @!P5 IMAD.MOV R219, RZ, RZ, -R219 ;  /* 0x000000ffffdbd224 */ /* 0x000fe200078e0adb */
[----:B------:R-:W-:Y:S01]  /*ab30*/  ISETP.GE.AND P5, PT, R223, RZ, PT ;  /* 0x000000ffdf00720c */ /* 0x000fe20003fa6270 */
[C---:B------:R-:W-:Y:S01]  /*ab40*/  IMAD R223, R5.reuse, R3, R6 ;  /* 0x0000000305df7224 */ /* 0x040fe200078e0206 */
[----:B------:R-:W-:Y:S01]  /*ab50*/  ISETP.GT.U32.AND P1, PT, R5, R222, PT ;  /* 0x000000de0500720c */ /* 0x000fe20003f24070 */
[----:B------:R-:W-:-:S04]  /*ab60*/  IMAD.HI.U32 R3, R7, R224, RZ ;  /* 0x000000e007037227 */ /* 0x000fc800078e00ff */
[----:B------:R-:W-:Y:S01]  /*ab70*/  @!P3 IMAD.IADD R220, R220, 0x1, -R5 ;  /* 0x00000001dcdcb824 */ /* 0x000fe200078e0a05 */
[----:B------:R-:W-:Y:S01]  /*ab80*/  ISETP.GE.AND P3, PT, R8, RZ, PT ;  /* 0x000000ff0800720c */ /* 0x000fe20003f66270 */
[----:B------:R-:W-:Y:S02]  /*ab90*/  IMAD.MOV R3, RZ, RZ, -R3 ;  /* 0x000000ffff037224 */ /* 0x000fe400078e0a03 */
[--C-:B------:R-:W-:Y:S02]  /*aba0*/  @!P6 IMAD.IADD R221, R221, 0x1, -R5.reuse ;  /* 0x00000001dddde824 */ /* 0x100fe400078e0a05 */
[----:B------:R-:W-:Y:S01]  /*abb0*/  @!P4 IMAD.MOV R220, RZ, RZ, -R220 ;  /* 0x000000ffffdcc224 */ /* 0x000fe200078e0adc */
[C---:B------:R-:W-:Y:S01]  /*abc0*/  ISETP.GT.U32.AND P4, PT, R5.reuse, R223, PT ;  /* 0x000000df0500720c */ /* 0x040fe20003f84070 */
[C---:B------:R-:W-:Y:S01]  /*abd0*/  IMAD R224, R5.reuse, R3, R224 ;  /* 0x0000000305e07224 */ /* 0x040fe200078e02e0 */
[----:B------:R-:W-:Y:S01]  /*abe0*/  ISETP.GT.U32.AND P6, PT, R5, R221, PT ;  /* 0x000000dd0500720c */ /* 0x000fe20003fc4070 */
[----:B------:R-:W-:-:S02]  /*abf0*/  @!P1 IMAD.IADD R222, R222, 0x1, -R5 ;  /* 0x00000001dede9824 */ /* 0x000fc400078e0a05 */
[C---:B------:R-:W-:Y:S01]  /*ac00*/  VIADD R8, R0.reuse, 0xe3 ;  /* 0x000000e300087836 */ /* 0x040fe20000000000 */
[----:B------:R-:W-:Y:S01]  /*ac10*/  ISETP.GT.U32.AND P1, PT, R5, R224, PT ;  /* 0x000000e00500720c */ /* 0x000fe20003f24070 */
[C---:B------:R-:W-:Y:S02]  /*ac20*/  VIADD R225, R0.reuse, 0xe4 ;  /* 0x000000e400e17836 */ /* 0x040fe40000000000 */
[C---:B------:R-:W-:Y:S01]  /*ac30*/  VIADD R227, R0.reuse, 0xe5 ;  /* 0x000000e500e37836 */ /* 0x040fe20000000000 */
[----:B------:R-:W-:Y:S01]  /*ac40*/  IABS R6, R8 ;  /* 0x0000000800067213 */ /* 0x000fe20000000000 */
[----:B------:R-:W-:Y:S01]  /*ac50*/  VIADD R229, R0, 0xe6 ;  /* 0x000000e600e57836 */ /* 0x000fe20000000000 */
[----:B------:R-:W-:Y:S01]  /*ac60*/  IABS R226, R225 ;  /* 0x000000e100e27213 */ /* 0x000fe20000000000 */
[----:B------:R-:W-:Y:S02]  /*ac70*/  @!P4 IMAD.IADD R223, R223, 0x1, -R5 ;  /* 0x00000001dfdfc824 */ /* 0x000fe400078e0a05 */
[----:B------:R-:W-:Y:S01]  /*ac80*/  IMAD.HI.U32 R3, R7, R6, RZ ;  /* 0x0000000607037227 */ /* 0x000fe200078e00ff */
[----:B------:R-:W-:-:S02]  /*ac90*/  IABS R228, R229 ;  /* 0x000000e500e47213 */ /* 0x000fc40000000000 */
[----:B------:R-:W-:Y:S01]  /*aca0*/  ISETP.GT.U32.AND P4, PT, R5, R223, PT ;  /* 0x000000df0500720c */ /* 0x000fe20003f84070 */
[--C-:B------:R-:W-:Y:S01]  /*acb0*/  @!P6 IMAD.IADD R221, R221, 0x1, -R5.reuse ;  /* 0x00000001dddde824 */ /* 0x100fe200078e0a05 */
[----:B------:R-:W-:Y:S01]  /*acc0*/  ISETP.GE.AND P6, PT, R8, RZ, PT ;  /* 0x000000ff0800720c */ /* 0x000fe20003fc6270 */
[----:B------:R-:W-:Y:S01]  /*acd0*/  @!P1 IMAD.IADD R224, R224, 0x1, -R5 ;  /* 0x00000001e0e09824 */ /* 0x000fe200078e0a05 */
[----:B------:R-:W-:Y:S01]  /*ace0*/  IABS R8, R227 ;  /* 0x000000e300087213 */ /* 0x000fe20000000000 */
[----:B------:R-:W-:Y:S02]  /*acf0*/  IMAD.MOV R3, RZ, RZ, -R3 ;  /* 0x000000ffff037224 */ /* 0x000fe400078e0a03 */
[----:B------:R-:W-:Y:S01]  /*ad00*/  @!P2 IMAD.MOV R221, RZ, RZ, -R221 ;  /* 0x000000ffffdda224 */ /* 0x000fe200078e0add */
[----:B------:R-:W-:Y:S01]  /*ad10*/  ISETP.GE.AND P2, PT, R225, RZ, PT ;  /* 0x000000ffe100720c */ /* 0x000fe20003f46270 */
[C---:B------:R-:W-:Y:S01]  /*ad20*/  IMAD R225, R5.reuse, R3, R6 ;  /* 0x0000000305e17224 */ /* 0x040fe200078e0206 */
[----:B------:R-:W-:Y:S01]  /*ad30*/  ISETP.GT.U32.AND P1, PT, R5, R224, PT ;  /* 0x000000e00500720c */ /* 0x000fe20003f24070 */
[----:B------:R-:W-:-:S04]  /*ad40*/  IMAD.HI.U32 R3, R7, R226, RZ ;  /* 0x000000e207037227 */ /* 0x000fc800078e00ff */
[----:B------:R-:W-:-:S04]  /*ad50*/  IMAD.HI.U32 R6, R7, R8, RZ ;  /* 0x0000000807067227 */ /* 0x000fc800078e00ff */
[----:B------:R-:W-:Y:S02]  /*ad60*/  IMAD.MOV R3, RZ, RZ, -R3 ;  /* 0x000000ffff037224 */ /* 0x000fe400078e0a03 */
[----:B------:R-:W-:Y:S02]  /*ad70*/  IMAD.MOV R6, RZ, RZ, -R6 ;  /* 0x000000ffff067224 */ /* 0x000fe400078e0a06 */
[--C-:B------:R-:W-:Y:S01]  /*ad80*/  @!P4 IMAD.IADD R223, R223, 0x1, -R5.reuse ;  /* 0x00000001dfdfc824 */ /* 0x100fe200078e0a05 */
[----:B------:R-:W-:Y:S01]  /*ad90*/  ISETP.GE.AND P4, PT, R227, RZ, PT ;  /* 0x000000ffe300720c */ /* 0x000fe20003f86270 */
[C---:B------:R-:W-:Y:S02]  /*ada0*/  IMAD R226, R5.reuse, R3, R226 ;  /* 0x0000000305e27224 */ /* 0x040fe400078e02e2 */
[C---:B------:R-:W-:Y:S02]  /*adb0*/  IMAD R227, R5.reuse, R6, R8 ;  /* 0x0000000605e37224 */ /* 0x040fe400078e0208 */
[----:B------:R-:W-:Y:S01]  /*adc0*/  @!P1 IMAD.IADD R224, R224, 0x1, -R5 ;  /* 0x00000001e0e09824 */ /* 0x000fe200078e0a05 */
[C---:B------:R-:W-:Y:S01]  /*add0*/  ISETP.GT.U32.AND P1, PT, R5.reuse, R226, PT ;  /* 0x000000e20500720c */ /* 0x040fe20003f24070 */
[----:B------:R-:W-:Y:S01]  /*ade0*/  @!P3 IMAD.MOV R223, RZ, RZ, -R223 ;  /* 0x000000ffffdfb224 */ /* 0x000fe200078e0adf */
[C---:B------:R-:W-:Y:S01]  /*adf0*/  ISETP.GT.U32.AND P3, PT, R5.reuse, R227, PT ;  /* 0x000000e30500720c */ /* 0x040fe20003f64070 */
[----:B------:R-:W-:Y:S01]  /*ae00*/  @!P0 IMAD.MOV R222, RZ, RZ, -R222 ;  /* 0x000000ffffde8224 */ /* 0x000fe200078e0ade */
[----:B------:R-:W-:Y:S01]  /*ae10*/  ISETP.GT.U32.AND P0, PT, R5, R225, PT ;  /* 0x000000e10500720c */ /* 0x000fe20003f04070 */
[----:B------:R-:W-:-:S02]  /*ae20*/  VIADD R230, R0, 0xe7 ;  /* 0x000000e700e67836 */ /* 0x000fc40000000000 */
[----:B------:R-:W-:-:S03]  /*ae30*/  IMAD.HI.U32 R3, R7, R228, RZ ;  /* 0x000000e407037227 */ /* 0x000fc600078e00ff */
[----:B------:R-:W-:Y:S01]  /*ae40*/  IABS R8, R230 ;  /* 0x000000e600087213 */ /* 0x000fe20000000000 */
[----:B------:R-:W-:Y:S02]  /*ae50*/  IMAD.MOV R3, RZ, RZ, -R3 ;  /* 0x000000ffff037224 */ /* 0x000fe400078e0a03 */
[--C-:B------:R-:W-:Y:S02]  /*ae60*/  @!P1 IMAD.IADD R226, R226, 0x1, -R5.reuse ;  /* 0x00000001e2e29824 */ /* 0x100fe400078e0a05 */
[--C-:B------:R-:W-:Y:S02]  /*ae70*/  @!P3 IMAD.IADD R227, R227, 0x1, -R5.reuse ;  /* 0x00000001e3e3b824 */ /* 0x100fe400078e0a05 */
[----:B------:R-:W-:Y:S01]  /*ae80*/  IMAD.HI.U32 R6, R7, R8, RZ ;  /* 0x0000000807067227 */ /* 0x000fe200078e00ff */
[C---:B------:R-:W-:Y:S02]  /*ae90*/  ISETP.GT.U32.AND P1, PT, R5.reuse, R226, PT ;  /* 0x000000e20500720c */ /* 0x040fe40003f24070 */
[----:B------:R-:W-:Y:S01]  /*aea0*/  ISETP.GT.U32.AND P3, PT, R5, R227, PT ;  /* 0x000000e30500720c */ /* 0x000fe20003f64070 */
[----:B------:R-:W-:-:S02]  /*aeb0*/  @!P0 IMAD.IADD R225, R225, 0x1, -R5 ;  /* 0x00000001e1e18824 */ /* 0x000fc400078e0a05 */
[----:B------:R-:W-:Y:S02]  /*aec0*/  IMAD.MOV R6, RZ, RZ, -R6 ;  /* 0x000000ffff067224 */ /* 0x000fe400078e0a06 */
[----:B------:R-:W-:Y:S01]  /*aed0*/  @!P5 IMAD.MOV R224, RZ, RZ, -R224 ;  /* 0x000000ffffe0d224 */ /* 0x000fe200078e0ae0 */
[----:B------:R-:W-:Y:S01]  /*aee0*/  ISETP.GE.AND P5, PT, R229, RZ, PT ;  /* 0x000000ffe500720c */ /* 0x000fe20003fa6270 */
[C---:B------:R-:W-:Y:S01]  /*aef0*/  IMAD R228, R5.reuse, R3, R228 ;  /* 0x0000000305e47224 */ /* 0x040fe200078e02e4 */
[C---:B------:R-:W-:Y:S01]  /*af00*/  ISETP.GT.U32.AND P0, PT, R5.reuse, R225, PT ;  /* 0x000000e10500720c */ /* 0x040fe20003f04070 */
[----:B------:R-:W-:Y:S02]  /*af10*/  IMAD R229, R5, R6, R8 ;  /* 0x0000000605e57224 */ /* 0x000fe400078e0208 */
[--C-:B------:R-:W-:Y:S02]  /*af20*/  @!P1 IMAD.IADD R226, R226, 0x1, -R5.reuse ;  /* 0x00000001e2e29824 */ /* 0x100fe400078e0a05 */
[----:B------:R-:W-:-:S02]  /*af30*/  @!P3 IMAD.IADD R227, R227, 0x1, -R5 ;  /* 0x00000001e3e3b824 */ /* 0x000fc400078e0a05 */
[----:B------:R-:W-:Y:S01]  /*af40*/  @!P2 IMAD.MOV R226, RZ, RZ, -R226 ;  /* 0x000000ffffe2a224 */ /* 0x000fe200078e0ae2 */
[C---:B------:R-:W-:Y:S01]  /*af50*/  ISETP.GT.U32.AND P2, PT, R5.reuse, R228, PT ;  /* 0x000000e40500720c */ /* 0x040fe20003f44070 */
[----:B------:R-:W-:Y:S01]  /*af60*/  @!P4 IMAD.MOV R227, RZ, RZ, -R227 ;  /* 0x000000ffffe3c224 */ /* 0x000fe200078e0ae3 */
[----:B------:R-:W-:Y:S01]  /*af70*/  ISETP.GT.U32.AND P4, PT, R5, R229, PT ;  /* 0x000000e50500720c */ /* 0x000fe20003f84070 */
[----:B------:R-:W-:Y:S02]  /*af80*/  VIADD R3, R0, 0xe8 ;  /* 0x000000e800037836 */ /* 0x000fe40000000000 */
[----:B------:R-:W-:Y:S01]  /*af90*/  @!P0 IMAD.IADD R225, R225, 0x1, -R5 ;  /* 0x00000001e1e18824 */ /* 0x000fe200078e0a05 */
[----:B------:R-:W-:Y:S01]  /*afa0*/  ISETP.GE.AND P0, PT, R230, RZ, PT ;  /* 0x000000ffe600720c */ /* 0x000fe20003f06270 */
[C---:B------:R-:W-:Y:S01]  /*afb0*/  VIADD R6, R0.reuse, 0xe9 ;  /* 0x000000e900067836 */ /* 0x040fe20000000000 */
[----:B------:R-:W-:Y:S01]  /*afc0*/  IABS R230, R3 ;  /* 0x0000000300e67213 */ /* 0x000fe20000000000 */
[----:B------:R-:W-:Y:S01]  /*afd0*/  @!P6 IMAD.MOV R225, RZ, RZ, -R225 ;  /* 0x000000ffffe1e224 */ /* 0x000fe200078e0ae1 */
[----:B------:R-:W-:Y:S01]  /*afe0*/  ISETP.GE.AND P1, PT, R3, RZ, PT ;  /* 0x000000ff0300720c */ /* 0x000fe20003f26270 */
[----:B------:R-:W-:Y:S01]  /*aff0*/  VIADD R8, R0, 0xea ;  /* 0x000000ea00087836 */ /* 0x000fe20000000000 */
[----:B------:R-:W-:Y:S01]  /*b000*/  ISETP.GE.AND P6, PT, R6, RZ, PT ;  /* 0x000000ff0600720c */ /* 0x000fe20003fc6270 */
[--C-:B------:R-:W-:Y:S01]  /*b010*/  @!P2 IMAD.IADD R228, R228, 0x1, -R5.reuse ;  /* 0x00000001e4e4a824 */ /* 0x100fe200078e0a05 */
[----:B------:R-:W-:Y:S01]  /*b020*/  IABS R6, R6 ;  /* 0x0000000600067213 */ /* 0x000fe20000000000 */
[----:B------:R-:W-:Y:S01]  /*b030*/  @!P4 IMAD.IADD R229, R229, 0x1, -R5 ;  /* 0x00000001e5e5c824 */ /* 0x000fe200078e0a05 */
[----:B------:R-:W-:Y:S01]  /*b040*/  ISETP.GE.AND P3, PT, R8, RZ, PT ;  /* 0x000000ff0800720c */ /* 0x000fe20003f66270 */
[----:B------:R-:W-:Y:S01]  /*b050*/  IMAD.HI.U32 R3, R7, R230, RZ ;  /* 0x000000e607037227 */ /* 0x000fe200078e00ff */
[----:B------:R-:W-:-:S02]  /*b060*/  ISETP.GT.U32.AND P2, PT, R5, R228, PT ;  /* 0x000000e40500720c */ /* 0x000fc40003f44070 */
[----:B------:R-:W-:Y:S01]  /*b070*/  IABS R232, R8 ;  /* 0x0000000800e87213 */ /* 0x000fe20000000000 */
[----:B------:R-:W-:Y:S01]  /*b080*/  IMAD.HI.U32 R8, R7, R6, RZ ;  /* 0x0000000607087227 */ /* 0x000fe200078e00ff */
[----:B------:R-:W-:-:S03]  /*b090*/  ISETP.GT.U32.AND P4, PT, R5, R229, PT ;  /* 0x000000e50500720c */ /* 0x000fc60003f84070 */
[----:B------:R-:W-:Y:S02]  /*b0a0*/  IMAD.MOV R231, RZ, RZ, -R3 ;  /* 0x000000ffffe77224 */ /* 0x000fe400078e0a03 */
[----:B------:R-:W-:Y:S02]  /*b0b0*/  IMAD.MOV R8, RZ, RZ, -R8 ;  /* 0x000000ffff087224 */ /* 0x000fe400078e0a08 */
[----:B------:R-:W-:-:S04]  /*b0c0*/  IMAD.HI.U32 R3, R7, R232, RZ ;  /* 0x000000e807037227 */ /* 0x000fc800078e00ff */
[C---:B------:R-:W-:Y:S02]  /*b0d0*/  IMAD R230, R5.reuse, R231, R230 ;  /* 0x000000e705e67224 */ /* 0x040fe400078e02e6 */
[C---:B------:R-:W-:Y:S02]  /*b0e0*/  IMAD R231, R5.reuse, R8, R6 ;  /* 0x0000000805e77224 */ /* 0x040fe400078e0206 */
[----:B------:R-:W-:Y:S01]  /*b0f0*/  IMAD.MOV R233, RZ, RZ, -R3 ;  /* 0x000000ffffe97224 */ /* 0x000fe200078e0a03 */
[----:B------:R-:W-:Y:S01]  /*b100*/  SGXT.U32 R3, R234, 0x1 ;  /* 0x00000001ea03781a */ /* 0x000fe20000000000 */
[--C-:B------:R-:W-:Y:S01]  /*b110*/  @!P2 IMAD.IADD R228, R228, 0x1, -R5.reuse ;  /* 0x00000001e4e4a824 */ /* 0x100fe200078e0a05 */
[----:B------:R-:W-:Y:S01]  /*b120*/  ISETP.GT.U32.AND P2, PT, R5, R230, PT ;  /* 0x000000e60500720c */ /* 0x000fe20003f44070 */
[----:B------:R-:W-:Y:S01]  /*b130*/  @!P4 IMAD.IADD R229, R229, 0x1, -R5 ;  /* 0x00000001e5e5c824 */ /* 0x000fe200078e0a05 */
[C---:B------:R-:W-:Y:S01]  /*b140*/  ISETP.GT.U32.AND P4, PT, R5.reuse, R231, PT ;  /* 0x000000e70500720c */ /* 0x040fe20003f84070 */
[----:B------:R-:W-:-:S02]  /*b150*/  IMAD R232, R5, R233, R232 ;  /* 0x000000e905e87224 */ /* 0x000fc400078e02e8 */
[----:B------:R-:W-:Y:S02]  /*b160*/  @!P0 IMAD.MOV R229, RZ, RZ, -R229 ;  /* 0x000000ffffe58224 */ /* 0x000fe400078e0ae5 */
[----:B------:R-:W-:Y:S01]  /*b170*/  IMAD R235, R3, UR12, RZ ;  /* 0x0000000c03eb7c24 */ /* 0x000fe2000f8e02ff */
[----:B------:R-:W-:Y:S01]  /*b180*/  ISETP.GT.U32.AND P0, PT, R5, R232, PT ;  /* 0x000000e80500720c */ /* 0x000fe20003f04070 */
[----:B------:R-:W-:Y:S02]  /*b190*/  IMAD.U32 R6, RZ, RZ, UR12 ;  /* 0x0000000cff067e24 */ /* 0x000fe4000f8e00ff */
[----:B------:R-:W-:Y:S02]  /*b1a0*/  VIADD R8, R0, 0xeb ;  /* 0x000000eb00087836 */ /* 0x000fe40000000000 */
[--C-:B------:R-:W-:Y:S02]  /*b1b0*/  @!P2 IMAD.IADD R230, R230, 0x1, -R5.reuse ;  /* 0x00000001e6e6a824 */ /* 0x100fe400078e0a05 */
[----:B------:R-:W-:-:S02]  /*b1c0*/  @!P4 IMAD.IADD R231, R231, 0x1, -R5 ;  /* 0x00000001e7e7c824 */ /* 0x000fc400078e0a05 */
[----:B--2---:R-:W-:Y:S01]  /*b1d0*/  IMAD R10, R6, 0x2, R235 ;  /* 0x00000002060a7824 */ /* 0x004fe200078e02eb */
[C---:B------:R-:W-:Y:S01]  /*b1e0*/  ISETP.GT.U32.AND P2, PT, R5.reuse, R230, PT ;  /* 0x000000e60500720c */ /* 0x040fe20003f44070 */
[----:B------:R-:W-:Y:S01]  /*b1f0*/  VIADD R233, R0, 0xec ;  /* 0x000000ec00e97836 */ /* 0x000fe20000000000 */
[----:B------:R-:W-:Y:S01]  /*b200*/  IABS R235, R8 ;  /* 0x0000000800eb7213 */ /* 0x000fe20000000000 */
[----:B------:R-:W-:Y:S01]  /*b210*/  @!P0 IMAD.IADD R232, R232, 0x1, -R5 ;  /* 0x00000001e8e88824 */ /* 0x000fe200078e0a05 */
[----:B------:R-:W-:Y:S01]  /*b220*/  ISETP.GT.U32.AND P4, PT, R5, R231, PT ;  /* 0x000000e70500720c */ /* 0x000fe20003f84070 */
[----:B------:R-:W-:Y:S01]  /*b230*/  @!P5 IMAD.MOV R228, RZ, RZ, -R228 ;  /* 0x000000ffffe4d224 */ /* 0x000fe200078e0ae4 */
[----:B------:R-:W-:Y:S01]  /*b240*/  IABS R234, R233 ;  /* 0x000000e900ea7213 */ /* 0x000fe20000000000 */
[----:B------:R-:W-:Y:S01]  /*b250*/  IMAD.HI.U32 R236, R7, R235, RZ ;  /* 0x000000eb07ec7227 */ /* 0x000fe200078e00ff */
[----:B------:R-:W-:Y:S02]  /*b260*/  ISETP.GT.U32.AND P0, PT, R5, R232, PT ;  /* 0x000000e80500720c */ /* 0x000fe40003f04070 */
[----:B------:R-:W-:Y:S01]  /*b270*/  ISETP.GE.AND P5, PT, R8, RZ, PT ;  /* 0x000000ff0800720c */ /* 0x000fe20003fa6270 */
[----:B------:R-:W-:-:S02]  /*b280*/  IMAD.MOV R236, RZ, RZ, -R236 ;  /* 0x000000ffffec7224 */ /* 0x000fc400078e0aec */
[----:B------:R-:W-:-:S04]  /*b290*/  IMAD.HI.U32 R8, R7, R234, RZ ;  /* 0x000000ea07087227 */ /* 0x000fc800078e00ff */
[----:B------:R-:W-:Y:S01]  /*b2a0*/  @!P2 IMAD.IADD R230, R230, 0x1, -R5 ;  /* 0x00000001e6e6a824 */ /* 0x000fe200078e0a05 */
[----:B------:R-:W-:Y:S01]  /*b2b0*/  ISETP.GE.AND P2, PT, R233, RZ, PT ;  /* 0x000000ffe900720c */ /* 0x000fe20003f46270 */
[----:B------:R-:W-:Y:S02]  /*b2c0*/  IMAD R233, R5, R236, R235 ;  /* 0x000000ec05e97224 */ /* 0x000fe400078e02eb */
[----:B------:R-:W-:Y:S02]  /*b2d0*/  @!P4 IMAD.IADD R231, R231, 0x1, -R5 ;  /* 0x00000001e7e7c824 */ /* 0x000fe400078e0a05 */
[C---:B---3--:R-:W-:Y:S02]  /*b2e0*/  IMAD R11, R6.reuse, 0x2, R10 ;  /* 0x00000002060b7824 */ /* 0x048fe400078e020a */
[----:B------:R-:W-:Y:S02]  /*b2f0*/  IMAD.MOV R8, RZ, RZ, -R8 ;  /* 0x000000ffff087224 */ /* 0x000fe400078e0a08 */
[----:B------:R-:W-:Y:S01]  /*b300*/  @!P6 IMAD.MOV R231, RZ, RZ, -R231 ;  /* 0x000000ffffe7e224 */ /* 0x000fe200078e0ae7 */
[----:B------:R-:W-:Y:S01]  /*b310*/  ISETP.GT.U32.AND P6, PT, R5, R233, PT ;  /* 0x000000e90500720c */ /* 0x000fe20003fc4070 */
[----:B------:R-:W-:-:S02]  /*b320*/  IMAD R3, R6, 0x2, R11 ;  /* 0x0000000206037824 */ /* 0x000fc400078e020b */
[C---:B------:R-:W-:Y:S02]  /*b330*/  IMAD R234, R5.reuse, R8, R234 ;  /* 0x0000000805ea7224 */ /* 0x040fe400078e02ea */
[--C-:B------:R-:W-:Y:S01]  /*b340*/  @!P0 IMAD.IADD R232, R232, 0x1, -R5.reuse ;  /* 0x00000001e8e88824 */ /* 0x100fe200078e0a05 */
[----:B------:R1:W-:Y:S01]  /*b350*/  STL [R1+0x754], R3 ;  /* 0x0007540301007387 */ /* 0x0003e20000100800 */
[C---:B------:R-:W-:Y:S02]  /*b360*/  VIADD R235, R0.reuse, 0xed ;  /* 0x000000ed00eb7836 */ /* 0x040fe40000000000 */
[----:B------:R-:W-:Y:S01]  /*b370*/  @!P3 IMAD.MOV R232, RZ, RZ, -R232 ;  /* 0x000000ffffe8b224 */ /* 0x000fe200078e0ae8 */
[----:B------:R-:W-:Y:S01]  /*b380*/  ISETP.GT.U32.AND P3, PT, R5, R234, PT ;  /* 0x000000ea0500720c */ /* 0x000fe20003f64070 */
[----:B------:R-:W-:Y:S01]  /*b390*/  VIADD R236, R0, 0xee ;  /* 0x000000ee00ec7836 */ /* 0x000fe20000000000 */
[----:B------:R-:W-:Y:S01]  /*b3a0*/  ISETP.GE.AND P4, PT, R235, RZ, PT ;  /* 0x000000ffeb00720c */ /* 0x000fe20003f86270 */
[----:B------:R-:W-:Y:S01]  /*b3b0*/  @!P6 IMAD.IADD R233, R233, 0x1, -R5 ;  /* 0x00000001e9e9e824 */ /* 0x000fe200078e0a05 */
[----:B------:R-:W-:Y:S01]  /*b3c0*/  IABS R235, R235 ;  /* 0x000000eb00eb7213 */ /* 0x000fe20000000000 */
[----:B------:R-:W-:Y:S01]  /*b3d0*/  @!P1 IMAD.MOV R230, RZ, RZ, -R230 ;  /* 0x000000ffffe69224 */ /* 0x000fe200078e0ae6 */
[----:B------:R-:W-:Y:S01]  /*b3e0*/  ISETP.GE.AND P1, PT, R236, RZ, PT ;  /* 0x000000ffec00720c */ /* 0x000fe20003f26270 */
[----:B-1----:R-:W-:Y:S01]  /*b3f0*/  IMAD R3, R6, 0x2, R3 ;  /* 0x0000000206037824 */ /* 0x002fe200078e0203 */
[----:B------:R-:W-:Y:S01]  /*b400*/  ISETP.GT.U32.AND P6, PT, R5, R233, PT ;  /* 0x000000e90500720c */ /* 0x000fe20003fc4070 */
[----:B------:R-:W-:Y:S01]  /*b410*/  IMAD.HI.U32 R239, R7, R235, RZ ;  /* 0x000000eb07ef7227 */ /* 0x000fe200078e00ff */
[----:B------:R-:W-:-:S02]  /*b420*/  IABS R236, R236 ;  /* 0x000000ec00ec7213 */ /* 0x000fc40000000000 */
[----:B------:R1:W-:Y:S01]  /*b430*/  STL [R1+0x694], R3 ;  /* 0x0006940301007387 */ /* 0x0003e20000100800 */
[----:B------:R-:W-:Y:S02]  /*b440*/  @!P3 IMAD.IADD R234, R234, 0x1, -R5 ;  /* 0x00000001eaeab824 */ /* 0x000fe400078e0a05 */
[----:B------:R-:W-:Y:S02]  /*b450*/  IMAD.MOV R239, RZ, RZ, -R239 ;  /* 0x000000ffffef7224 */ /* 0x000fe400078e0aef */
[----:B------:R-:W-:Y:S01]  /*b460*/  IMAD.HI.U32 R238, R7, R236, RZ ;  /* 0x000000ec07ee7227 */ /* 0x000fe200078e00ff */
[----:B------:R-:W-:-:S03]  /*b470*/  ISETP.GT.U32.AND P3, PT, R5, R234, PT ;  /* 0x000000ea0500720c */ /* 0x000fc60003f64070 */
[----:B------:R-:W-:Y:S02]  /*b480*/  IMAD R235, R5, R239, R235 ;  /* 0x000000ef05eb7224 */ /* 0x000fe400078e02eb */
[----:B-1----:R-:W-:Y:S02]  /*b490*/  IMAD R3, R6, 0x2, R3 ;  /* 0x0000000206037824 */ /* 0x002fe400078e0203 */
[----:B------:R-:W-:Y:S02]  /*b4a0*/  IMAD.MOV R238, RZ, RZ, -R238 ;  /* 0x000000ffffee7224 */ /* 0x000fe400078e0aee */
[----:B------:R-:W-:Y:S01]  /*b4b0*/  @!P6 IMAD.IADD R233, R233, 0x1, -R5 ;  /* 0x00000001e9e9e824 */ /* 0x000fe200078e0a05 */
[----:B------:R1:W-:Y:S01]  /*b4c0*/  STL [R1+0x714], R3 ;  /* 0x0007140301007387 */ /* 0x0003e20000100800 */
[C---:B------:R-:W-:Y:S01]  /*b4d0*/  ISETP.GT.U32.AND P6, PT, R5.reuse, R235, PT ;  /* 0x000000eb0500720c */ /* 0x040fe20003fc4070 */
[----:B------:R-:W-:Y:S02]  /*b4e0*/  IMAD R236, R5, R238, R236 ;  /* 0x000000ee05ec7224 */ /* 0x000fe400078e02ec */
[----:B------:R-:W-:-:S02]  /*b4f0*/  VIADD R237, R0, 0xef ;  /* 0x000000ef00ed7836 */ /* 0x000fc40000000000 */
[----:B------:R-:W-:Y:S01]  /*b500*/  @!P3 IMAD.IADD R234, R234, 0x1, -R5 ;  /* 0x00000001eaeab824 */ /* 0x000fe200078e0a05 */
[----:B------:R-:W-:Y:S01]  /*b510*/  ISETP.GT.U32.AND P3, PT, R5, R236, PT ;  /* 0x000000ec0500720c */ /* 0x000fe20003f64070 */
[----:B------:R-:W-:Y:S01]  /*b520*/  VIADD R240, R0, 0xf0 ;  /* 0x000000f000f07836 */ /* 0x000fe20000000000 */
[----:B------:R-:W-:Y:S01]  /*b530*/  ISETP.GE.AND P0, PT, R237, RZ, PT ;  /* 0x000000ffed00720c */ /* 0x000fe20003f06270 */
[----:B-1----:R-:W-:Y:S01]  /*b540*/  IMAD R3, R6, 0x2, R3 ;  /* 0x0000000206037824 */ /* 0x002fe200078e0203 */
[----:B------:R-:W-:Y:S01]  /*b550*/  IABS R237, R237 ;  /* 0x000000ed00ed7213 */ /* 0x000fe20000000000 */
[----:B------:R-:W-:Y:S01]  /*b560*/  @!P5 IMAD.MOV R233, RZ, RZ, -R233 ;  /* 0x000000ffffe9d224 */ /* 0x000fe200078e0ae9 */
[----:B------:R-:W-:Y:S01]  /*b570*/  ISETP.GE.AND P5, PT, R240, RZ, PT ;  /* 0x000000fff000720c */ /* 0x000fe20003fa6270 */
[----:B------:R-:W-:Y:S01]  /*b580*/  @!P6 IMAD.IADD R235, R235, 0x1, -R5 ;  /* 0x00000001ebebe824 */ /* 0x000fe200078e0a05 */
[----:B------:R1:W-:Y:S01]  /*b590*/  STL [R1+0x718], R3 ;  /* 0x0007180301007387 */ /* 0x0003e20000100800 */
[----:B------:R-:W-:Y:S01]  /*b5a0*/  IMAD.HI.U32 R8, R7, R237, RZ ;  /* 0x000000ed07087227 */ /* 0x000fe200078e00ff */
[----:B------:R-:W-:-:S02]  /*b5b0*/  IABS R240, R240 ;  /* 0x000000f000f07213 */ /* 0x000fc40000000000 */
[----:B------:R-:W-:Y:S01]  /*b5c0*/  ISETP.GT.U32.AND P6, PT, R5, R235, PT ;  /* 0x000000eb0500720c */ /* 0x000fe20003fc4070 */
[----:B------:R-:W-:Y:S02]  /*b5d0*/  @!P3 IMAD.IADD R236, R236, 0x1, -R5 ;  /* 0x00000001ececb824 */ /* 0x000fe400078e0a05 */
[----:B------:R-:W-:Y:S02]  /*b5e0*/  IMAD.MOV R8, RZ, RZ, -R8 ;  /* 0x000000ffff087224 */ /* 0x000fe400078e0a08 */
[----:B------:R-:W-:Y:S01]  /*b5f0*/  IMAD.HI.U32 R241, R7, R240, RZ ;  /* 0x000000f007f17227 */ /* 0x000fe200078e00ff */
[----:B------:R-:W-:-:S03]  /*b600*/  ISETP.GT.U32.AND P3, PT, R5, R236, PT ;  /* 0x000000ec0500720c */ /* 0x000fc60003f64070 */
[----:B-1----:R-:W-:Y:S02]  /*b610*/  IMAD R3, R6, 0x2, R3 ;  /* 0x0000000206037824 */ /* 0x002fe400078e0203 */
[C---:B------:R-:W-:Y:S02]  /*b620*/  IMAD R237, R5.reuse, R8, R237 ;  /* 0x0000000805ed7224 */ /* 0x040fe400078e02ed */
[----:B------:R-:W-:Y:S01]  /*b630*/  VIADD R238, R0, 0xf1 ;  /* 0x000000f100ee7836 */ /* 0x000fe20000000000 */
[----:B------:R1:W-:Y:S01]  /*b640*/  STL [R1+0x740], R3 ;  /* 0x0007400301007387 */ /* 0x0003e20000100800 */
[----:B------:R-:W-:Y:S01]  /*b650*/  @!P2 IMAD.MOV R234, RZ, RZ, -R234 ;  /* 0x000000ffffeaa224 */ /* 0x000fe200078e0aea */
[----:B------:R-:W-:Y:S01]  /*b660*/  ISETP.GT.U32.AND P2, PT, R5, R237, PT ;  /* 0x000000ed0500720c */ /* 0x000fe20003f44070 */
[----:B------:R-:W-:Y:S01]  /*b670*/  IMAD.MOV R241, RZ, RZ, -R241 ;  /* 0x000000fffff17224 */ /* 0x000fe200078e0af1 */
[----:B------:R-:W-:Y:S01]  /*b680*/  IABS R239, R238 ;  /* 0x000000ee00ef7213 */ /* 0x000fe20000000000 */
[----:B------:R-:W-:Y:S01]  /*b690*/  @!P6 IMAD.IADD R235, R235, 0x1, -R5 ;  /* 0x00000001ebebe824 */ /* 0x000fe200078e0a05 */
[----:B------:R-:W-:Y:S01]  /*b6a0*/  ISETP.GE.AND P6, PT, R238, RZ, PT ;  /* 0x000000ffee00720c */ /* 0x000fe20003fc6270 */
[----:B------:R-:W-:-:S02]  /*b6b0*/  IMAD R238, R5, R241, R240 ;  /* 0x000000f105ee7224 */ /* 0x000fc400078e02f0 */
[----:B------:R-:W-:Y:S02]  /*b6c0*/  @!P3 IMAD.IADD R236, R236, 0x1, -R5 ;  /* 0x00000001ececb824 */ /* 0x000fe400078e0a05 */
[----:B-1----:R-:W-:Y:S01]  /*b6d0*/  IMAD R3, R6, 0x2, R3 ;  /* 0x0000000206037824 */ /* 0x002fe200078e0203 */
[----:B------:R-:W-:Y:S01]  /*b6e0*/  ISETP.GT.U32.AND P3, PT, R5, R238, PT ;  /* 0x000000ee0500720c */ /* 0x000fe20003f64070 */
[----:B------:R-:W-:Y:S02]  /*b6f0*/  VIADD R240, R0, 0xf2 ;  /* 0x000000f200f07836 */ /* 0x000fe40000000000 */
[----:B------:R-:W-:Y:S01]  /*b700*/  @!P2 IMAD.IADD R237, R237, 0x1, -R5 ;  /* 0x00000001ededa824 */ /* 0x000fe200078e0a05 */
[----:B------:R1:W-:Y:S01]  /*b710*/  STL [R1+0x734], R3 ;  /* 0x0007340301007387 */ /* 0x0003e20000100800 */
[----:B------:R-:W-:-:S03]  /*b720*/  IMAD.HI.U32 R8, R7, R239, RZ ;  /* 0x000000ef07087227 */ /* 0x000fc600078e00ff */
[C---:B------:R-:W-:Y:S01]  /*b730*/  ISETP.GT.U32.AND P2, PT, R5.reuse, R237, PT ;  /* 0x000000ed0500720c */ /* 0x040fe20003f44070 */
[----:B------:R-:W-:Y:S01]  /*b740*/  @!P4 IMAD.MOV R235, RZ, RZ, -R235 ;  /* 0x000000ffffebc224 */ /* 0x000fe200078e0aeb */
[----:B------:R-:W-:Y:S01]  /*b750*/  ISETP.GE.AND P4, PT, R240, RZ, PT ;  /* 0x000000fff000720c */ /* 0x000fe20003f86270 */
[----:B------:R-:W-:Y:S01]  /*b760*/  IMAD.MOV R8, RZ, RZ, -R8 ;  /* 0x000000ffff087224 */ /* 0x000fe200078e0a08 */
[----:B------:R-:W-:Y:S01]  /*b770*/  IABS R240, R240 ;  /* 0x000000f000f07213 */ /* 0x000fe20000000000 */
[----:B------:R-:W-:Y:S02]  /*b780*/  @!P3 IMAD.IADD R238, R238, 0x1, -R5 ;  /* 0x00000001eeeeb824 */ /* 0x000fe400078e0a05 */
[----:B-1----:R-:W-:Y:S02]  /*b790*/  IMAD R3, R6, 0x2, R3 ;  /* 0x0000000206037824 */ /* 0x002fe400078e0203 */
[C---:B------:R-:W-:Y:S01]  /*b7a0*/  IMAD R239, R5.reuse, R8, R239 ;  /* 0x0000000805ef7224 */ /* 0x040fe200078e02ef */
[----:B------:R-:W-:Y:S01]  /*b7b0*/  ISETP.GT.U32.AND P3, PT, R5, R238, PT ;  /* 0x000000ee0500720c */ /* 0x000fe20003f64070 */
[----:B------:R-:W-:Y:S01]  /*b7c0*/  IMAD.HI.U32 R8, R7, R240, RZ ;  /* 0x000000f007087227 */ /* 0x000fe200078e00ff */
[----:B------:R1:W-:Y:S03]  /*b7d0*/  STL [R1+0x724], R3 ;  /* 0x0007240301007387 */ /* 0x0003e60000100800 */
[----:B------:R-:W-:-:S02]  /*b7e0*/  @!P2 IMAD.IADD R237, R237, 0x1, -R5 ;  /* 0x00000001ededa824 */ /* 0x000fc400078e0a05 */
[----:B------:R-:W-:Y:S02]  /*b7f0*/  IMAD.MOV R8, RZ, RZ, -R8 ;  /* 0x000000ffff087224 */ /* 0x000fe400078e0a08 */
[----:B------:R-:W-:Y:S02]  /*b800*/  VIADD R242, R0, 0xf4 ;  /* 0x000000f400f27836 */ /* 0x000fe40000000000 */
[----:B------:R-:W-:Y:S01]  /*b810*/  @!P0 IMAD.MOV R237, RZ, RZ, -R237 ;  /* 0x000000ffffed8224 */ /* 0x000fe200078e0aed */
[C---:B------:R-:W-:Y:S01]  /*b820*/  ISETP.GT.U32.AND P0, PT, R5.reuse, R239, PT ;  /* 0x000000ef0500720c */ /* 0x040fe20003f04070 */
[----:B-1----:R-:W-:Y:S01]  /*b830*/  IMAD R3, R6, 0x2, R3 ;  /* 0x0000000206037824 */ /* 0x002fe200078e0203 */
[----:B------:R-:W-:Y:S01]  /*b840*/  ISETP.GE.AND P2, PT, R242, RZ, PT ;  /* 0x000000fff200720c */ /* 0x000fe20003f46270 */
[C---:B------:R-:W-:Y:S01]  /*b850*/  IMAD R240, R5.reuse, R8, R240 ;  /* 0x0000000805f07224 */ /* 0x040fe200078e02f0 */
[----:B------:R-:W-:Y:S01]  /*b860*/  IABS R242, R242 ;  /* 0x000000f200f27213 */ /* 0x000fe20000000000 */
[----:B------:R-:W-:Y:S01]  /*b870*/  VIADD R241, R0, 0xf3 ;  /* 0x000000f300f17836 */ /* 0x000fe20000000000 */
[----:B------:R1:W-:Y:S01]  /*b880*/  STL [R1+0x720], R3 ;  /* 0x0007200301007387 */ /* 0x0003e20000100800 */
[----:B------:R-:W-:Y:S01]  /*b890*/  @!P3 IMAD.IADD R238, R238, 0x1, -R5 ;  /* 0x00000001eeeeb824 */ /* 0x000fe200078e0a05 */
[----:B------:R-:W-:Y:S01]  /*b8a0*/  ISETP.GT.U32.AND P3, PT, R5, R240, PT ;  /* 0x000000f00500720c */ /* 0x000fe20003f64070 */
[----:B------:R-:W-:Y:S01]  /*b8b0*/  @!P1 IMAD.MOV R236, RZ, RZ, -R236 ;  /* 0x000000ffffec9224 */ /* 0x000fe200078e0aec */
[----:B------:R-:W-:Y:S01]  /*b8c0*/  ISETP.GE.AND P1, PT, R241, RZ, PT ;  /* 0x000000fff100720c */ /* 0x000fe20003f26270 */
[----:B------:R-:W-:Y:S01]  /*b8d0*/  IMAD.HI.U32 R8, R7, R242, RZ ;  /* 0x000000f207087227 */ /* 0x000fe200078e00ff */
[----:B------:R-:W-:-:S03]  /*b8e0*/  IABS R241, R241 ;  /* 0x000000f100f17213 */ /* 0x000fc60000000000 */
[----:B------:R-:W-:Y:S02]  /*b8f0*/  @!P0 IMAD.IADD R239, R239, 0x1, -R5 ;  /* 0x00000001efef8824 */ /* 0x000fe400078e0a05 */
[----:B-1----:R-:W-:Y:S02]  /*b900*/  IMAD R3, R6, 0x2, R3 ;  /* 0x0000000206037824 */ /* 0x002fe400078e0203 */
[----:B------:R-:W-:Y:S01]  /*b910*/  IMAD.MOV R8, RZ, RZ, -R8 ;  /* 0x000000ffff087224 */ /* 0x000fe200078e0a08 */
[----:B------:R-:W-:Y:S01]  /*b920*/  ISETP.GT.U32.AND P0, PT, R5, R239, PT ;  /* 0x000000ef0500720c */ /* 0x000fe20003f04070 */
[----:B------:R-:W-:Y:S01]  /*b930*/  IMAD.HI.U32 R243, R7, R241, RZ ;  /* 0x000000f107f37227 */ /* 0x000fe200078e00ff */
[----:B------:R1:W-:Y:S03]  /*b940*/  STL [R1+0x71c], R3 ;  /* 0x00071c0301007387 */ /* 0x0003e60000100800 */
[----:B------:R-:W-:-:S02]  /*b950*/  IMAD R242, R5, R8, R242 ;  /* 0x0000000805f27224 */ /* 0x000fc400078e02f2 */
[----:B------:R-:W-:Y:S02]  /*b960*/  IMAD.MOV R243, RZ, RZ, -R243 ;  /* 0x000000fffff37224 */ /* 0x000fe400078e0af3 */
[----:B------:R-:W-:Y:S02]  /*b970*/  VIADD R8, R0, 0xf5 ;  /* 0x000000f500087836 */ /* 0x000fe40000000000 */
[----:B------:R-:W-:Y:S02]  /*b980*/  @!P3 IMAD.IADD R240, R240, 0x1, -R5 ;  /* 0x00000001f0f0b824 */ /* 0x000fe400078e0a05 */
[----:B-1----:R-:W-:Y:S01]  /*b990*/  IMAD R3, R6, 0x2, R3 ;  /* 0x0000000206037824 */ /* 0x002fe200078e0203 */
[----:B------:R-:W-:Y:S01]  /*b9a0*/  ISETP.GE.AND P3, PT, R8, RZ, PT ;  /* 0x000000ff0800720c */ /* 0x000fe20003f66270 */
[C---:B------:R-:W-:Y:S01]  /*b9b0*/  IMAD R241, R5.reuse, R243, R241 ;  /* 0x000000f305f17224 */ /* 0x040fe200078e02f1 */
[----:B------:R-:W-:Y:S01]  /*b9c0*/  IABS R243, R8 ;  /* 0x0000000800f37213 */ /* 0x000fe20000000000 */
[----:B------:R-:W-:Y:S01]  /*b9d0*/  @!P5 IMAD.MOV R238, RZ, RZ, -R238 ;  /* 0x000000ffffeed224 */ /* 0x000fe200078e0aee */
[----:B------:R1:W-:Y:S01]  /*b9e0*/  STL [R1+0x730], R3 ;  /* 0x0007300301007387 */ /* 0x0003e20000100800 */
[----:B------:R-:W-:Y:S01]  /*b9f0*/  ISETP.GT.U32.AND P5, PT, R5, R240, PT ;  /* 0x000000f00500720c */ /* 0x000fe20003fa4070 */
[----:B------:R-:W-:Y:S01]  /*ba00*/  @!P0 IMAD.IADD R239, R239, 0x1, -R5 ;  /* 0x00000001efef8824 */ /* 0x000fe200078e0a05 */
[----:B------:R-:W-:Y:S01]  /*ba10*/  ISETP.GT.U32.AND P0, PT, R5, R241, PT ;  /* 0x000000f10500720c */ /* 0x000fe20003f04070 */
[----:B------:R-:W-:-:S04]  /*ba20*/  IMAD.HI.U32 R245, R7, R243, RZ ;  /* 0x000000f307f57227 */ /* 0x000fc800078e00ff */
[----:B------:R-:W-:Y:S02]  /*ba30*/  IMAD.MOV R245, RZ, RZ, -R245 ;  /* 0x000000fffff57224 */ /* 0x000fe400078e0af5 */
[----:B-1----:R-:W-:Y:S02]  /*ba40*/  IMAD R3, R6, 0x2, R3 ;  /* 0x0000000206037824 */ /* 0x002fe400078e0203 */
[----:B------:R-:W-:Y:S02]  /*ba50*/  IMAD R243, R5, R245, R243 ;  /* 0x000000f505f37224 */ /* 0x000fe400078e02f3 */
[----:B------:R-:W-:Y:S01]  /*ba60*/  @!P5 IMAD.IADD R240, R240, 0x1, -R5 ;  /* 0x00000001f0f0d824 */ /* 0x000fe200078e0a05 */
[----:B------:R1:W-:Y:S01]  /*ba70*/  STL [R1+0x73c], R3 ;  /* 0x00073c0301007387 */ /* 0x0003e20000100800 */
[----:B------:R-:W-:Y:S01]  /*ba80*/  IMAD.HI.U32 R244, R7, R251, RZ ;  /* 0x000000fb07f47227 */ /* 0x000fe200078e00ff */
[----:B------:R-:W-:-:S03]  /*ba90*/  ISETP.GT.U32.AND P5, PT, R5, R242, PT ;  /* 0x000000f20500720c */ /* 0x000fc60003fa4070 */
[----:B------:R-:W-:Y:S02]  /*baa0*/  VIADD R8, R0, 0xf6 ;  /* 0x000000f600087836 */ /* 0x000fe40000000000 */
[----:B------:R-:W-:Y:S01]  /*bab0*/  @!P4 IMAD.MOV R240, RZ, RZ, -R240 ;  /* 0x000000fffff0c224 */ /* 0x000fe200078e0af0 */
[----:B------:R-:W-:Y:S01]  /*bac0*/  ISETP.GT.U32.AND P4, PT, R5, R243, PT ;  /* 0x000000f30500720c */ /* 0x000fe20003f84070 */
[----:B------:R-:W-:Y:S01]  /*bad0*/  IMAD.MOV R246, RZ, RZ, -R244 ;  /* 0x000000fffff67224 */ /* 0x000fe200078e0af4 */
[----:B------:R-:W-:Y:S01]  /*bae0*/  IABS R244, R8 ;  /* 0x0000000800f47213 */ /* 0x000fe20000000000 */
[----:B-1----:R-:W-:Y:S02]  /*baf0*/  IMAD R3, R6, 0x2, R3 ;  /* 0x0000000206037824 */ /* 0x002fe400078e0203 */
[----:B------:R-:W-:Y:S01]  /*bb00*/  @!P0 IMAD.IADD R241, R241, 0x1, -R5 ;  /* 0x00000001f1f18824 */ /* 0x000fe200078e0a05 */
[----:B------:R-:W-:Y:S01]  /*bb10*/  ISETP.GE.AND P0, PT, R8, RZ, PT ;  /* 0x000000ff0800720c */ /* 0x000fe20003f06270 */
[----:B------:R-:W-:Y:S01]  /*bb20*/  @!P6 IMAD.MOV R239, RZ, RZ, -R239 ;  /* 0x000000ffffefe224 */ /* 0x000fe200078e0aef */
[----:B------:R1:W-:Y:S01]  /*bb30*/  STL [R1+0x744], R3 ;  /* 0x0007440301007387 */ /* 0x0003e20000100800 */
[----:B------:R-:W-:Y:S01]  /*bb40*/  IMAD.HI.U32 R8, R7, R244, RZ ;  /* 0x000000f407087227 */ /* 0x000fe200078e00ff */
[----:B------:R-:W-:-:S03]  /*bb50*/  ISETP.GT.U32.AND P6, PT, R5, R241, PT ;  /* 0x000000f10500720c */ /* 0x000fc60003fc4070 */
[----:B------:R-:W-:Y:S02]  /*bb60*/  IMAD.MOV R8, RZ, RZ, -R8 ;  /* 0x000000ffff087224 */ /* 0x000fe400078e0a08 */
[----:B------:R-:W-:Y:S02]  /*bb70*/  @!P4 IMAD.IADD R243, R243, 0x1, -R5 ;  /* 0x00000001f3f3c824 */ /* 0x000fe400078e0a05 */
[C---:B------:R-:W-:Y:S02]  /*bb80*/  IMAD R244, R5.reuse, R8, R244 ;  /* 0x0000000805f47224 */ /* 0x040fe400078e02f4 */
[----:B-1----:R-:W-:Y:S01]  /*bb90*/  IMAD R3, R6, 0x2, R3 ;  /* 0x0000000206037824 */ /* 0x002fe200078e0203 */
[----:B------:R-:W-:Y:S01]  /*bba0*/  ISETP.GT.U32.AND P4, PT, R5, R243, PT ;  /* 0x000000f30500720c */ /* 0x000fe20003f84070 */
[C---:B------:R-:W-:Y:S02]  /*bbb0*/  VIADD R8, R0.reuse, 0xf7 ;  /* 0x000000f700087836 */ /* 0x040fe40000000000 */
[----:B------:R-:W-:Y:S01]  /*bbc0*/  @!P6 IMAD.IADD R241, R241, 0x1, -R5 ;  /* 0x00000001f1f1e824 */ /* 0x000fe200078e0a05 */
[----:B------:R1:W-:Y:S01]  /*bbd0*/  STL [R1+0x738], R3 ;  /* 0x0007380301007387 */ /* 0x0003e20000100800 */
[----:B------:R-:W-:Y:S01]  /*bbe0*/  VIADD R245, R0, 0xf9 ;  /* 0x000000f900f57836 */ /* 0x000fe20000000000 */
[----:B------:R-:W-:Y:S01]  /*bbf0*/  ISETP.GE.AND P6, PT, R8, RZ, PT ;  /* 0x000000ff0800720c */ /* 0x000fe20003fc6270 */
[----:B------:R-:W-:Y:S01]  /*bc00*/  @!P1 IMAD.MOV R241, RZ, RZ, -R241 ;  /* 0x000000fffff19224 */ /* 0x000fe200078e0af1 */
[----:B------:R-:W-:Y:S01]  /*bc10*/  IABS R8, R8 ;  /* 0x0000000800087213 */ /* 0x000fe20000000000 */
[----:B------:R-:W-:Y:S01]  /*bc20*/  @!P5 IMAD.IADD R242, R242, 0x1, -R5 ;  /* 0x00000001f2f2d824 */ /* 0x000fe200078e0a05 */
[----:B------:R-:W-:Y:S01]  /*bc30*/  ISETP.GE.AND P1, PT, R245, RZ, PT ;  /* 0x000000fff500720c */ /* 0x000fe20003f26270 */
[C---:B------:R-:W-:Y:S01]  /*bc40*/  IMAD R251, R5.reuse, R246, R251 ;  /* 0x000000f605fb7224 */ /* 0x040fe200078e02fb */
[----:B------:R-:W-:Y:S01]  /*bc50*/  IABS R247, R245 ;  /* 0x000000f500f77213 */ /* 0x000fe20000000000 */
[----:B------:R-:W-:Y:S01]  /*bc60*/  IMAD.MOV.U32 R245, RZ, RZ, R8 ;  /* 0x000000fffff57224 */ /* 0x000fe200078e0008 */
[----:B------:R-:W-:Y:S01]  /*bc70*/  ISETP.GT.U32.AND P5, PT, R5, R242, PT ;  /* 0x000000f20500720c */ /* 0x000fe20003fa4070 */
[----:B-1----:R-:W-:-:S02]  /*bc80*/  IMAD R3, R6, 0x2, R3 ;  /* 0x0000000206037824 */ /* 0x002fc400078e0203 */
[----:B------:R-:W-:Y:S01]  /*bc90*/  @!P4 IMAD.IADD R243, R243, 0x1, -R5 ;  /* 0x00000001f3f3c824 */ /* 0x000fe200078e0a05 */
[----:B------:R-:W-:Y:S01]  /*bca0*/  ISETP.GT.U32.AND P4, PT, R5, R244, PT ;  /* 0x000000f40500720c */ /* 0x000fe20003f84070 */
[----:B------:R-:W-:Y:S01]  /*bcb0*/  IMAD.HI.U32 R8, R7, R245, RZ ;  /* 0x000000f507087227 */ /* 0x000fe200078e00ff */
[----:B------:R1:W-:Y:S03]  /*bcc0*/  STL [R1+0x748], R3 ;  /* 0x0007480301007387 */ /* 0x0003e60000100800 */
[----:B------:R-:W-:Y:S02]  /*bcd0*/  IMAD.MOV R8, RZ, RZ, -R8 ;  /* 0x000000ffff087224 */ /* 0x000fe400078e0a08 */
[----:B------:R-:W-:Y:S02]  /*bce0*/  VIADD R246, R0, 0xf8 ;  /* 0x000000f800f67836 */ /* 0x000fe40000000000 */
[----:B------:R-:W-:-:S02]  /*bcf0*/  IMAD R245, R5, R8, R245 ;  /* 0x0000000805f57224 */ /* 0x000fc400078e02f5 */
[----:B------:R-:W-:Y:S01]  /*bd00*/  @!P5 IMAD.IADD R242, R242, 0x1, -R5 ;  /* 0x00000001f2f2d824 */ /* 0x000fe200078e0a05 */
[----:B------:R-:W-:Y:S01]  /*bd10*/  ISETP.GE.AND P5, PT, R246, RZ, PT ;  /* 0x000000fff600720c */ /* 0x000fe20003fa6270 */
[----:B-1----:R-:W-:Y:S01]  /*bd20*/  IMAD R3, R6, 0x2, R3 ;  /* 0x0000000206037824 */ /* 0x002fe200078e0203 */
[----:B------:R-:W-:Y:S01]  /*bd30*/  IABS R246, R246 ;  /* 0x000000f600f67213 */ /* 0x000fe20000000000 */
[----:B------:R-:W-:Y:S01]  /*bd40*/  @!P4 IMAD.IADD R244, R244, 0x1, -R5 ;  /* 0x00000001f4f4c824 */ /* 0x000fe200078e0a05 */
[----:B------:R-:W-:Y:S01]  /*bd50*/  ISETP.GT.U32.AND P4, PT, R5, R245, PT ;  /* 0x000000f50500720c */ /* 0x000fe20003f84070 */
[----:B------:R-:W-:Y:S01]  /*bd60*/  @!P2 IMAD.MOV R242, RZ, RZ, -R242 ;  /* 0x000000fffff2a224 */ /* 0x000fe200078e0af2 */
[----:B------:R1:W-:Y:S01]  /*bd70*/  STL [R1+0x72c], R3 ;  /* 0x00072c0301007387 */ /* 0x0003e20000100800 */
[----:B------:R-:W-:Y:S01]  /*bd80*/  IMAD.HI.U32 R248, R7, R246, RZ ;  /* 0x000000f607f87227 */ /* 0x000fe200078e00ff */
[----:B------:R-:W-:-:S03]  /*bd90*/  ISETP.GT.U32.AND P2, PT, R5, R244, PT ;  /* 0x000000f40500720c */ /* 0x000fc60003f44070 */
[----:B------:R-:W-:-:S04]  /*bda0*/  IMAD.HI.U32 R249, R7, R247, RZ ;  /* 0x000000f707f97227 */ /* 0x000fc800078e00ff */
[----:B------:R-:W-:Y:S02]  /*bdb0*/  IMAD.MOV R248, RZ, RZ, -R248 ;  /* 0x000000fffff87224 */ /* 0x000fe400078e0af8 */
[----:B-1----:R-:W-:Y:S02]  /*bdc0*/  IMAD R3, R6, 0x2, R3 ;  /* 0x0000000206037824 */ /* 0x002fe400078e0203 */
[----:B------:R-:W-:Y:S02]  /*bdd0*/  @!P4 IMAD.IADD R245, R245, 0x1, -R5 ;  /* 0x00000001f5f5c824 */ /* 0x000fe400078e0a05 */
[C---:B------:R-:W-:Y:S01]  /*bde0*/  VIADD R15, R0.reuse, 0xfa ;  /* 0x000000fa000f7836 */ /* 0x040fe20000000000 */
[----:B------:R1:W-:Y:S01]  /*bdf0*/  STL [R1+0x728], R3 ;  /* 0x0007280301007387 */ /* 0x0003e20000100800 */
[----:B------:R-:W-:Y:S01]  /*be00*/  IMAD.MOV R249, RZ, RZ, -R249 ;  /* 0x000000fffff97224 */ /* 0x000fe200078e0af9 */
[----:B------:R-:W-:Y:S01]  /*be10*/  ISETP.GT.U32.AND P4, PT, R5, R245, PT ;  /* 0x000000f50500720c */ /* 0x000fe20003f84070 */
[----:B------:R-:W-:-:S02]  /*be20*/  VIADD R14, R0, 0xfb ;  /* 0x000000fb000e7836 */ /* 0x000fc40000000000 */
[C---:B------:R-:W-:Y:S01]  /*be30*/  IMAD R246, R5.reuse, R248, R246 ;  /* 0x000000f805f67224 */ /* 0x040fe200078e02f6 */
[----:B------:R-:W-:Y:S01]  /*be40*/  IABS R248, R15 ;  /* 0x0000000f00f87213 */ /* 0x000fe20000000000 */
[C---:B------:R-:W-:Y:S01]  /*be50*/  IMAD R247, R5.reuse, R249, R247 ;  /* 0x000000f905f77224 */ /* 0x040fe200078e02f7 */
[----:B------:R-:W-:Y:S01]  /*be60*/  IABS R249, R14 ;  /* 0x0000000e00f97213 */ /* 0x000fe20000000000 */
[----:B------:R-:W-:Y:S01]  /*be70*/  @!P2 IMAD.IADD R244, R244, 0x1, -R5 ;  /* 0x00000001f4f4a824 */ /* 0x000fe200078e0a05 */
[----:B------:R-:W-:Y:S01]  /*be80*/  ISETP.GT.U32.AND P2, PT, R5, R246, PT ;  /* 0x000000f60500720c */ /* 0x000fe20003f44070 */
[----:B-1----:R-:W-:Y:S02]  /*be90*/  IMAD R3, R6, 0x2, R3 ;  /* 0x0000000206037824 */ /* 0x002fe400078e0203 */
[----:B------:R-:W-:-:S03]  /*bea0*/  IMAD.HI.U32 R8, R7, R248, RZ ;  /* 0x000000f807087227 */ /* 0x000fc600078e00ff */
[----:B------:R1:W-:Y:S01]  /*beb0*/  STL [R1+0x710], R3 ;  /* 0x0007100301007387 */ /* 0x0003e20000100800 */
[----:B------:R-:W-:Y:S01]  /*bec0*/  @!P4 IMAD.IADD R245, R245, 0x1, -R5 ;  /* 0x00000001f5f5c824 */ /* 0x000fe200078e0a05 */
[----:B------:R-:W-:Y:S01]  /*bed0*/  ISETP.GT.U32.AND P4, PT, R5, R247, PT ;  /* 0x000000f70500720c */ /* 0x000fe20003f84070 */
[----:B------:R-:W-:-:S04]  /*bee0*/  IMAD.HI.U32 R250, R7, R249, RZ ;  /* 0x000000f907fa7227 */ /* 0x000fc800078e00ff */
[----:B------:R-:W-:Y:S02]  /*bef0*/  IMAD.MOV R8, RZ, RZ, -R8 ;  /* 0x000000ffff087224 */ /* 0x000fe400078e0a08 */
[----:B------:R-:W-:Y:S02]  /*bf00*/  IMAD.MOV R250, RZ, RZ, -R250 ;  /* 0x000000fffffa7224 */ /* 0x000fe400078e0afa */
[C---:B-1----:R-:W-:Y:S02]  /*bf10*/  IMAD R3, R6.reuse, 0x2, R3 ;  /* 0x0000000206037824 */ /* 0x042fe400078e0203 */
[C---:B------:R-:W-:Y:S02]  /*bf20*/  IMAD R248, R5.reuse, R8, R248 ;  /* 0x0000000805f87224 */ /* 0x040fe400078e02f8 */
[----:B------:R-:W-:Y:S02]  /*bf30*/  IMAD R10, R6, 0x2, R3 ;  /* 0x00000002060a7824 */ /* 0x000fe400078e0203 */
[----:B------:R-:W-:-:S02]  /*bf40*/  IMAD R249, R5, R250, R249 ;  /* 0x000000fa05f97224 */ /* 0x000fc400078e02f9 */
[----:B------:R-:W-:Y:S02]  /*bf50*/  IMAD R10, R6, 0x2, R10 ;  /* 0x00000002060a7824 */ /* 0x000fe400078e020a */
[----:B------:R-:W-:Y:S02]  /*bf60*/  VIADD R13, R0, 0xfc ;  /* 0x000000fc000d7836 */ /* 0x000fe40000000000 */
[----:B------:R-:W-:Y:S02]  /*bf70*/  IMAD R10, R6, 0x2, R10 ;  /* 0x00000002060a7824 */ /* 0x000fe400078e020a */
[--C-:B------:R-:W-:Y:S01]  /*bf80*/  @!P2 IMAD.IADD R246, R246, 0x1, -R5.reuse ;  /* 0x00000001f6f6a824 */ /* 0x100fe200078e0a05 */
[----:B------:R-:W-:Y:S01]  /*bf90*/  ISETP.GT.U32.AND P2, PT, R5, R248, PT ;  /* 0x000000f80500720c */ /* 0x000fe20003f44070 */
[C---:B------:R-:W-:Y:S01]  /*bfa0*/  IMAD R10, R6.reuse, 0x2, R10 ;  /* 0x00000002060a7824 */ /* 0x040fe200078e020a */
[----:B------:R-:W-:Y:S01]  /*bfb0*/  IABS R252, R13 ;  /* 0x0000000d00fc7213 */ /* 0x000fe20000000000 */
[----:B------:R-:W-:Y:S01]  /*bfc0*/  @!P4 IMAD.IADD R247, R247, 0x1, -R5 ;  /* 0x00000001f7f7c824 */ /* 0x000fe200078e0a05 */
[----:B------:R-:W-:Y:S01]  /*bfd0*/  ISETP.GT.U32.AND P4, PT, R5, R249, PT ;  /* 0x000000f90500720c */ /* 0x000fe20003f84070 */
[----:B------:R-:W-:-:S02]  /*bfe0*/  IMAD R10, R6, 0x2, R10 ;  /* 0x00000002060a7824 */ /* 0x000fc400078e020a */
[----:B------:R-:W-:Y:S02]  /*bff0*/  VIADD R12, R0, 0xfd ;  /* 0x000000fd000c7836 */ /* 0x000fe40000000000 */
[----:B------:R-:W-:Y:S01]  /*c000*/  IMAD.HI.U32 R18, R7, R252, RZ ;  /* 0x000000fc07127227 */ /* 0x000fe200078e00ff */
[----:B------:R1:W-:Y:S02]  /*c010*/  STL [R1+0x6f0], R10 ;  /* 0x0006f00a01007387 */ /* 0x0003e40000100800 */
[----:B------:R-:W-:Y:S01]  /*c020*/  IABS R8, R12 ;  /* 0x0000000c00087213 */ /* 0x000fe20000000000 */
[----:B------:R-:W-:Y:S02]  /*c030*/  IMAD.MOV R19, RZ, RZ, -R18 ;  /* 0x000000ffff137224 */ /* 0x000fe400078e0a12 */
[--C-:B------:R-:W-:Y:S01]  /*c040*/  @!P2 IMAD.IADD R248, R248, 0x1, -R5.reuse ;  /* 0x00000001f8f8a824 */ /* 0x100fe200078e0a05 */
[----:B------:R-:W-:Y:S01]  /*c050*/  ISETP.GT.U32.AND P2, PT, R5, R246, PT ;  /* 0x000000f60500720c */ /* 0x000fe20003f44070 */
[----:B------:R-:W-:-:S02]  /*c060*/  @!P4 IMAD.IADD R249, R249, 0x1, -R5 ;  /* 0x00000001f9f9c824 */ /* 0x000fc400078e0a05 */
[----:B------:R-:W-:-:S03]  /*c070*/  IMAD.HI.U32 R17, R7, R8, RZ ;  /* 0x0000000807117227 */ /* 0x000fc600078e00ff */
[C---:B------:R-:W-:Y:S01]  /*c080*/  ISETP.GT.U32.AND P4, PT, R5.reuse, R249, PT ;  /* 0x000000f90500720c */ /* 0x040fe20003f84070 */
[----:B-1----:R-:W-:Y:S02]  /*c090*/  IMAD R10, R6, 0x2, R10 ;  /* 0x00000002060a7824 */ /* 0x002fe400078e020a */
[C---:B------:R-:W-:Y:S02]  /*c0a0*/  IMAD R252, R5.reuse, R19, R252 ;  /* 0x0000001305fc7224 */ /* 0x040fe400078e02fc */
[----:B------:R-:W-:Y:S01]  /*c0b0*/  @!P3 IMAD.MOV R243, RZ, RZ, -R243 ;  /* 0x000000fffff3b224 */ /* 0x000fe200078e0af3 */
[----:B------:R1:W-:Y:S01]  /*c0c0*/  STL [R1+0x6e8], R10 ;  /* 0x0006e80a01007387 */ /* 0x0003e20000100800 */
[----:B------:R-:W-:Y:S01]  /*c0d0*/  @!P0 IMAD.MOV R244, RZ, RZ, -R244 ;  /* 0x000000fffff48224 */ /* 0x000fe200078e0af4 */
[C---:B------:R-:W-:Y:S01]  /*c0e0*/  ISETP.GT.U32.AND P3, PT, R5.reuse, R247, PT ;  /* 0x000000f70500720c */ /* 0x040fe20003f64070 */
[----:B------:R-:W-:Y:S01]  /*c0f0*/  IMAD.MOV R18, RZ, RZ, -R17 ;  /* 0x000000ffff127224 */ /* 0x000fe200078e0a11 */
[C---:B------:R-:W-:Y:S01]  /*c100*/  ISETP.GT.U32.AND P0, PT, R5.reuse, R248, PT ;  /* 0x000000f80500720c */ /* 0x040fe20003f04070 */
[--C-:B------:R-:W-:Y:S01]  /*c110*/  @!P2 IMAD.IADD R246, R246, 0x1, -R5.reuse ;  /* 0x00000001f6f6a824 */ /* 0x100fe200078e0a05 */
[----:B------:R-:W-:Y:S01]  /*c120*/  ISETP.GT.U32.AND P2, PT, R5, R252, PT ;  /* 0x000000fc0500720c */ /* 0x000fe20003f44070 */
[----:B------:R-:W-:Y:S01]  /*c130*/  @!P4 IMAD.IADD R249, R249, 0x1, -R5 ;  /* 0x00000001f9f9c824 */ /* 0x000fe200078e0a05 */
[----:B------:R-:W-:Y:S01]  /*c140*/  ISETP.GT.U32.AND P4, PT, R5, R251, PT ;  /* 0x000000fb0500720c */ /* 0x000fe20003f84070 */
[----:B------:R-:W-:-:S02]  /*c150*/  @!P6 IMAD.MOV R245, RZ, RZ, -R245 ;  /* 0x000000fffff5e224 */ /* 0x000fc400078e0af5 */
[----:B-1----:R-:W-:Y:S02]  /*c160*/  IMAD R10, R6, 0x2, R10 ;  /* 0x00000002060a7824 */ /* 0x002fe400078e020a */
[----:B------:R-:W-:Y:S01]  /*c170*/  @!P5 IMAD.MOV R246, RZ, RZ, -R246 ;  /* 0x000000fffff6d224 */ /* 0x000fe200078e0af6 */
[----:B------:R-:W-:Y:S01]  /*c180*/  ISETP.GE.AND P5, PT, R14, RZ, PT ;  /* 0x000000ff0e00720c */ /* 0x000fe20003fa6270 */
[--C-:B------:R-:W-:Y:S01]  /*c190*/  @!P3 IMAD.IADD R247, R247, 0x1, -R5.reuse ;  /* 0x00000001f7f7b824 */ /* 0x100fe200078e0a05 */
[----:B------:R1:W-:Y:S01]  /*c1a0*/  STL [R1+0x6e4], R10 ;  /* 0x0006e40a01007387 */ /* 0x0003e20000100800 */
[--C-:B------:R-:W-:Y:S02]  /*c1b0*/  @!P0 IMAD.IADD R248, R248, 0x1, -R5.reuse ;  /* 0x00000001f8f88824 */ /* 0x100fe400078e0a05 */
[--C-:B------:R-:W-:Y:S01]  /*c1c0*/  @!P2 IMAD.IADD R252, R252, 0x1, -R5.reuse ;  /* 0x00000001fcfca824 */ /* 0x100fe200078e0a05 */
[----:B------:R-:W-:Y:S01]  /*c1d0*/  STL [R1+0xb70], R3 ;  /* 0x000b700301007387 */ /* 0x000fe20000100800 */
[----:B------:R-:W-:Y:S01]  /*c1e0*/  ISETP.GE.AND P2, PT, R15, RZ, PT ;  /* 0x000000ff0f00720c */ /* 0x000fe20003f46270 */
[----:B------:R-:W-:-:S02]  /*c1f0*/  @!P4 IMAD.IADD R251, R251, 0x1, -R5 ;  /* 0x00000001fbfbc824 */ /* 0x000fc400078e0a05 */
[----:B------:R-:W-:Y:S01]  /*c200*/  @!P1 IMAD.MOV R247, RZ, RZ, -R247 ;  /* 0x000000fffff79224 */ /* 0x000fe200078e0af7 */
[----:B------:R-:W-:Y:S01]  /*c210*/  ISETP.NE.AND P1, PT, RZ, UR9, PT ;  /* 0x00000009ff007c0c */ /* 0x000fe2000bf25270 */
[----:B-1----:R-:W-:Y:S01]  /*c220*/  IMAD R10, R6, 0x2, R10 ;  /* 0x00000002060a7824 */ /* 0x002fe200078e020a */
[----:B------:R-:W-:-:S04]  /*c230*/  ISETP.GT.U32.AND P6, PT, R5, R251, PT ;  /* 0x000000fb0500720c */ /* 0x000fc80003fc4070 */
[----:B------:R1:W-:Y:S03]  /*c240*/  STL [R1+0x6e0], R10 ;  /* 0x0006e00a01007387 */ /* 0x0003e60000100800 */
[----:B------:R-:W-:Y:S01]  /*c250*/  @!P2 IMAD.MOV R248, RZ, RZ, -R248 ;  /* 0x000000fffff8a224 */ /* 0x000fe200078e0af8 */
[----:B------:R-:W-:-:S05]  /*c260*/  ISETP.GE.AND P2, PT, R0, RZ, PT ;  /* 0x000000ff0000720c */ /* 0x000fca0003f46270 */
[----:B------:R-:W-:Y:S02]  /*c270*/  @!P6 IMAD.IADD R251, R251, 0x1, -R5 ;  /* 0x00000001fbfbe824 */ /* 0x000fe400078e0a05 */
[----:B-1----:R-:W-:-:S04]  /*c280*/  IMAD R10, R6, 0x2, R10 ;  /* 0x00000002060a7824 */ /* 0x002fc800078e020a */
[C---:B------:R-:W-:Y:S01]  /*c290*/  IMAD R3, R6.reuse, 0x2, R10 ;  /* 0x0000000206037824 */ /* 0x040fe200078e020a */
[----:B------:R-:W-:Y:S04]  /*c2a0*/  STL [R1+0x6c0], R10 ;  /* 0x0006c00a01007387 */ /* 0x000fe80000100800 */
[----:B------:R1:W-:Y:S02]  /*c2b0*/  STL [R1+0x6bc], R3 ;  /* 0x0006bc0301007387 */ /* 0x0003e40000100800 */
[----:B-1----:R-:W-:-:S05]  /*c2c0*/  IMAD R3, R6, 0x2, R3 ;  /* 0x0000000206037824 */ /* 0x002fca00078e0203 */
        /* <DEDUP_REMOVED lines=9> */
[----:B-1----:R-:W-:-:S04]  /*c360*/  IMAD R3, R6, 0x2, R3 ;  /* 0x0000000206037824 */ /* 0x002fc800078e0203 */
[----:B------:R-:W-:-:S04]  /*c370*/  IMAD R10, R6, 0x2, R3 ;  /* 0x00000002060a7824 */ /* 0x000fc800078e0203 */
[----:B------:R-:W-:Y:S01]  /*c380*/  IMAD R16, R6, 0x2, R10 ;  /* 0x0000000206107824 */ /* 0x000fe200078e020a */
[----:B------:R1:W-:Y:S04]  /*c390*/  STL [R1+0x6b8], R10 ;  /* 0x0006b80a01007387 */ /* 0x0003e80000100800 */
[----:B------:R2:W-:Y:S01]  /*c3a0*/  STL [R1+0x69c], R16 ;  /* 0x00069c1001007387 */ /* 0x0005e20000100800 */
[----:B-1----:R-:W-:Y:S02]  /*c3b0*/  VIADD R10, R0, 0xfe ;  /* 0x000000fe000a7836 */ /* 0x002fe40000000000 */
[----:B--2---:R-:W-:-:S03]  /*c3c0*/  IMAD R16, R6, 0x2, R16 ;  /* 0x0000000206107824 */ /* 0x004fc600078e0210 */
[----:B------:R-:W-:Y:S02]  /*c3d0*/  IABS R250, R10 ;  /* 0x0000000a00fa7213 */ /* 0x000fe40000000000 */
[----:B------:R1:W-:Y:S03]  /*c3e0*/  STL [R1+0x698], R16 ;  /* 0x0006981001007387 */ /* 0x0003e60000100800 */
[----:B------:R-:W-:-:S04]  /*c3f0*/  IMAD.HI.U32 R17, R7, R250, RZ ;  /* 0x000000fa07117227 */ /* 0x000fc800078e00ff */
[C---:B------:R-:W-:Y:S02]  /*c400*/  IMAD R7, R5.reuse, R18, R8 ;  /* 0x0000001205077224 */ /* 0x040fe400078e0208 */
[----:B------:R-:W-:Y:S02]  /*c410*/  IMAD.MOV R8, RZ, RZ, -R17 ;  /* 0x000000ffff087224 */ /* 0x000fe400078e0a11 */
[----:B-1----:R-:W-:Y:S01]  /*c420*/  IMAD R16, R6, 0x2, R16 ;  /* 0x0000000206107824 */ /* 0x002fe200078e0210 */
[C---:B------:R-:W-:Y:S01]  /*c430*/  ISETP.GT.U32.AND P3, PT, R5.reuse, R7, PT ;  /* 0x000000070500720c */ /* 0x040fe20003f64070 */
[C---:B------:R-:W-:Y:S02]  /*c440*/  IMAD R8, R5.reuse, R8, R250 ;  /* 0x0000000805087224 */ /* 0x040fe400078e02fa */
[----:B------:R-:W-:Y:S01]  /*c450*/  IMAD.MOV.U32 R250, RZ, RZ, R11 ;  /* 0x000000fffffa7224 */ /* 0x000fe200078e000b */
[----:B------:R1:W-:Y:S02]  /*c460*/  STL [R1+0x68c], R16 ;  /* 0x00068c1001007387 */ /* 0x0003e40000100800 */
[----:B------:R-:W-:-:S07]  /*c470*/  ISETP.GT.U32.AND P0, PT, R5, R8, PT ;  /* 0x000000080500720c */ /* 0x000fce0003f04070 */
[----:B------:R-:W-:Y:S01]  /*c480*/  @!P3 IMAD.IADD R7, R7, 0x1, -R5 ;  /* 0x000000010707b824 */ /* 0x000fe200078e0a05 */
[----:B------:R-:W-:Y:S01]  /*c490*/  ISETP.GT.U32.AND P3, PT, R5, R252, PT ;  /* 0x000000fc0500720c */ /* 0x000fe20003f64070 */
[----:B-1----:R-:W-:-:S04]  /*c4a0*/  IMAD R16, R6, 0x2, R16 ;  /* 0x0000000206107824 */ /* 0x002fc800078e0210 */
[----:B------:R-:W-:Y:S01]  /*c4b0*/  @!P0 IMAD.IADD R8, R8, 0x1, -R5 ;  /* 0x0000000108088824 */ /* 0x000fe200078e0a05 */
[----:B------:R1:W-:Y:S01]  /*c4c0*/  STL [R1+0x680], R16 ;  /* 0x0006801001007387 */ /* 0x0003e20000100800 */
[----:B------:R-:W-:-:S03]  /*c4d0*/  ISETP.GT.U32.AND P0, PT, R5, R7, PT ;  /* 0x000000070500720c */ /* 0x000fc60003f04070 */
[----:B------:R-:W-:-:S03]  /*c4e0*/  ISETP.GT.U32.AND P4, PT, R5, R8, PT ;  /* 0x000000080500720c */ /* 0x000fc60003f84070 */
[----:B------:R-:W-:Y:S01]  /*c4f0*/  @!P3 IMAD.IADD R252, R252, 0x1, -R5 ;  /* 0x00000001fcfcb824 */ /* 0x000fe200078e0a05 */
[----:B------:R-:W-:Y:S01]  /*c500*/  ISETP.GE.AND P3, PT, R13, RZ, PT ;  /* 0x000000ff0d00720c */ /* 0x000fe20003f66270 */
[----:B-1----:R-:W-:-:S05]  /*c510*/  IMAD R16, R6, 0x2, R16 ;  /* 0x0000000206107824 */ /* 0x002fca00078e0210 */
[--C-:B------:R-:W-:Y:S01]  /*c520*/  @!P0 IMAD.IADD R7, R7, 0x1, -R5.reuse ;  /* 0x0000000107078824 */ /* 0x100fe200078e0a05 */
[----:B------:R1:W-:Y:S01]  /*c530*/  STL [R1+0x67c], R16 ;  /* 0x00067c1001007387 */ /* 0x0003e20000100800 */
[----:B------:R-:W-:Y:S01]  /*c540*/  ISETP.GE.AND P0, PT, R12, RZ, PT ;  /* 0x000000ff0c00720c */ /* 0x000fe20003f06270 */
[----:B------:R-:W-:Y:S01]  /*c550*/  @!P4 IMAD.IADD R8, R8, 0x1, -R5 ;  /* 0x000000010808c824 */ /* 0x000fe200078e0a05 */
[----:B------:R-:W-:Y:S02]  /*c560*/  LOP3.LUT R5, R9, 0x7f, RZ, 0xc0, !PT ;  /* 0x0000007f09057812 */ /* 0x000fe400078ec0ff */
[----:B------:R-:W-:Y:S01]  /*c570*/  ISETP.GE.AND P4, PT, R10, RZ, PT ;  /* 0x000000ff0a00720c */ /* 0x000fe20003f86270 */
[----:B-1----:R-:W-:-:S05]  /*c580*/  IMAD R16, R6, 0x2, R16 ;  /* 0x0000000206107824 */ /* 0x002fca00078e0210 */
[----:B------:R1:W-:Y:S04]  /*c590*/  STL [R1+0x678], R16 ;  /* 0x0006781001007387 */ /* 0x0003e80000100800 */
[----:B------:R-:W-:Y:S01]  /*c5a0*/  STL [R1+0xb80], R3 ;  /* 0x000b800301007387 */ /* 0x000fe20000100800 */
[----:B-1----:R-:W-:-:S05]  /*c5b0*/  IMAD R16, R6, 0x2, R16 ;  /* 0x0000000206107824 */ /* 0x002fca00078e0210 */
[----:B------:R1:W-:Y:S02]  /*c5c0*/  STL [R1+0x684], R16 ;  /* 0x0006841001007387 */ /* 0x0003e40000100800 */
[----:B-1----:R-:W-:-:S04]  /*c5d0*/  IMAD R16, R6, 0x2, R16 ;  /* 0x0000000206107824 */ /* 0x002fc800078e0210 */
[C---:B------:R-:W-:Y:S01]  /*c5e0*/  IMAD R3, R6.reuse, 0x2, R16 ;  /* 0x0000000206037824 */ /* 0x040fe200078e0210 */
[----:B------:R-:W-:Y:S03]  /*c5f0*/  STL [R1+0x688], R16 ;  /* 0x0006881001007387 */ /* 0x000fe60000100800 */
[C---:B------:R-:W-:Y:S01]  /*c600*/  IMAD R19, R6.reuse, 0x2, R3 ;  /* 0x0000000206137824 */ /* 0x040fe200078e0203 */
[----:B------:R1:W-:Y:S03]  /*c610*/  STL [R1+0x6a4], R3 ;  /* 0x0006a40301007387 */ /* 0x0003e60000100800 */
        /* <DEDUP_REMOVED lines=11> */
[----:B------:R-:W-:Y:S04]  /*c6d0*/  STL [R1+0x6d8], R3 ;  /* 0x0006d80301007387 */ /* 0x000fe80000100800 */
[----:B------:R1:W-:Y:S04]  /*c6e0*/  STL [R1+0xb6c], R0 ;  /* 0x000b6c0001007387 */ /* 0x0003e80000100800 */
[----:B------:R-:W2:Y:S04]  /*c6f0*/  LDL.LU R18, [R1+0x28] ;  /* 0x0000280001127983 */ /* 0x000ea80000300800 */
[----:B------:R-:W3:Y:S01]  /*c700*/  LDL.LU R17, [R1+0x24] ;  /* 0x0000240001117983 */ /* 0x000ee20000300800 */
[----:B-1----:R-:W-:-:S03]  /*c710*/  IMAD R0, R6, 0x2, R3 ;  /* 0x0000000206007824 */ /* 0x002fc600078e0203 */
[----:B------:R-:W4:Y:S04]  /*c720*/  LDL.LU R16, [R1+0x20] ;  /* 0x0000200001107983 */ /* 0x000f280000300800 */
[----:B------:R-:W-:Y:S04]  /*c730*/  STL [R1+0x6ec], R0 ;  /* 0x0006ec0001007387 */ /* 0x000fe80000100800 */
[----:B------:R-:W4:Y:S04]  /*c740*/  LDL.LU R15, [R1+0x1c] ;  /* 0x00001c00010f7983 */ /* 0x000f280000300800 */
[----:B------:R-:W4:Y:S04]  /*c750*/  LDL.LU R14, [R1+0x18] ;  /* 0x00001800010e7983 */ /* 0x000f280000300800 */
[----:B------:R-:W4:Y:S04]  /*c760*/  LDL.LU R13, [R1+0x14] ;  /* 0x00001400010d7983 */ /* 0x000f280000300800 */
[----:B------:R-:W4:Y:S04]  /*c770*/  LDL.LU R12, [R1+0x10] ;  /* 0x00001000010c7983 */ /* 0x000f280000300800 */
[----:B------:R-:W4:Y:S04]  /*c780*/  LDL.LU R11, [R1+0xc] ;  /* 0x00000c00010b7983 */ /* 0x000f280000300800 */
[----:B------:R-:W4:Y:S04]  /*c790*/  LDL.LU R10, [R1+0x8] ;  /* 0x00000800010a7983 */ /* 0x000f280000300800 */
[----:B------:R-:W4:Y:S04]  /*c7a0*/  LDL.LU R9, [R1+0x4] ;  /* 0x0000040001097983 */ /* 0x000f280000300800 */
[----:B------:R1:W-:Y:S04]  /*c7b0*/  STL [R1+0xbdc], R5 ;  /* 0x000bdc0501007387 */ /* 0x0003e80000100800 */
[----:B-1----:R-:W4:Y:S01]  /*c7c0*/  LDL R5, [R1+0xa50] ;  /* 0x000a500001057983 */ /* 0x002f220000100800 */
[----:B------:R-:W-:-:S02]  /*c7d0*/  IMAD R0, R6, 0x2, R0 ;  /* 0x0000000206007824 */ /* 0x000fc400078e0200 */
[----:B------:R-:W-:Y:S01]  /*c7e0*/  IMAD.MOV.U32 R3, RZ, RZ, R250 ;  /* 0x000000ffff037224 */ /* 0x000fe200078e00fa */
[----:B------:R-:W-:Y:S01]  /*c7f0*/  LOP3.LUT R250, RZ, UR9, RZ, 0x33, !PT ;  /* 0x00000009fffa7c12 */ /* 0x000fe2000f8e33ff */
[----:B------:R-:W-:Y:S01]  /*c800*/  @!P2 IMAD.MOV R251, RZ, RZ, -R251 ;  /* 0x000000fffffba224 */ /* 0x000fe200078e0afb */
[----:B------:R-:W1:Y:S04]  /*c810*/  LDCU UR9, c[0x0][0x3b0] ;  /* 0x00007600ff0977ac */ /* 0x000e680008000800 */
[C---:B------:R-:W-:Y:S02]  /*c820*/  SEL R251, R250.reuse, R251, !P1 ;  /* 0x000000fbfafb7207 */ /* 0x040fe40004800000 */
[C---:B--2---:R-:W-:Y:S02]  /*c830*/  SEL R18, R250.reuse, R18, !P1 ;  /* 0x00000012fa127207 */ /* 0x044fe40004800000 */
[----:B---3--:R-:W-:-:S02]  /*c840*/  SEL R17, R250, R17, !P1 ;  /* 0x00000011fa117207 */ /* 0x008fc40004800000 */
[C---:B----4-:R-:W-:Y:S02]  /*c850*/  SEL R16, R250.reuse, R16, !P1 ;  /* 0x00000010fa107207 */ /* 0x050fe40004800000 */
[C---:B------:R-:W-:Y:S02]  /*c860*/  SEL R15, R250.reuse, R15, !P1 ;  /* 0x0000000ffa0f7207 */ /* 0x040fe40004800000 */
[C---:B------:R-:W-:Y:S02]  /*c870*/  SEL R14, R250.reuse, R14, !P1 ;  /* 0x0000000efa0e7207 */ /* 0x040fe40004800000 */
[C---:B------:R-:W-:Y:S02]  /*c880*/  SEL R13, R250.reuse, R13, !P1 ;  /* 0x0000000dfa0d7207 */ /* 0x040fe40004800000 */
[C---:B------:R-:W-:Y:S02]  /*c890*/  SEL R12, R250.reuse, R12, !P1 ;  /* 0x0000000cfa0c7207 */ /* 0x040fe40004800000 */
[----:B------:R-:W-:-:S02]  /*c8a0*/  SEL R11, R250, R11, !P1 ;  /* 0x0000000bfa0b7207 */ /* 0x000fc40004800000 */
[----:B------:R-:W-:Y:S02]  /*c8b0*/  ISETP.GE.AND P6, PT, R5, RZ, PT ;  /* 0x000000ff0500720c */ /* 0x000fe40003fc6270 */
[----:B------:R-:W2:Y:S04]  /*c8c0*/  LDL.LU R5, [R1+0xbdc] ;  /* 0x000bdc0001057983 */ /* 0x000ea80000300800 */
[----:B------:R3:W-:Y:S02]  /*c8d0*/  STL [R1+0x6f4], R0 ;  /* 0x0006f40001007387 */ /* 0x0007e40000100800 */
[----:B---3--:R-:W-:-:S05]  /*c8e0*/  IMAD R0, R6, 0x2, R0 ;  /* 0x0000000206007824 */ /* 0x008fca00078e0200 */
[----:B------:R-:W-:Y:S04]  /*c8f0*/  STL [R1+0x6f8], R0 ;  /* 0x0006f80001007387 */ /* 0x000fe80000100800 */
[----:B------:R3:W-:Y:S02]  /*c900*/  STL [R1+0xdc], R251 ;  /* 0x0000dcfb01007387 */ /* 0x0007e40000100800 */
[----:B---3--:R-:W-:Y:S02]  /*c910*/  IMAD.MOV.U32 R251, RZ, RZ, R4 ;  /* 0x000000fffffb7224 */ /* 0x008fe400078e0004 */
[----:B------:R-:W-:Y:S02]  /*c920*/  IMAD.MOV.U32 R4, RZ, RZ, R19 ;  /* 0x000000ffff047224 */ /* 0x000fe400078e0013 */
[----:B------:R-:W3:Y:S04]  /*c930*/  LDL.LU R19, [R1+0xbd8] ;  /* 0x000bd80001137983 */ /* 0x000ee80000300800 */
[----:B------:R4:W-:Y:S04]  /*c940*/  STL [R1+0xd8], R18 ;  /* 0x0000d81201007387 */ /* 0x0009e80000100800 */
[----:B----4-:R-:W4:Y:S04]  /*c950*/  LDL.LU R18, [R1+0xbd4] ;  /* 0x000bd40001127983 */ /* 0x010f280000300800 */
[----:B------:R1:W-:Y:S01]  /*c960*/  STL [R1+0xd4], R17 ;  /* 0x0000d41101007387 */ /* 0x0003e20000100800 */
[----:B------:R-:W-:-:S03]  /*c970*/  SEL R10, R250, R10, !P1 ;  /* 0x0000000afa0a7207 */ /* 0x000fc60004800000 */
[----:B-1----:R-:W2:Y:S04]  /*c980*/  LDL.LU R17, [R1+0xbd0] ;  /* 0x000bd00001117983 */ /* 0x002ea80000300800 */
[----:B------:R1:W-:Y:S01]  /*c990*/  STL [R1+0xd0], R16 ;  /* 0x0000d01001007387 */ /* 0x0003e20000100800 */
[----:B------:R-:W-:-:S03]  /*c9a0*/  SEL R9, R250, R9, !P1 ;  /* 0x00000009fa097207 */ /* 0x000fc60004800000 */
[----:B-1----:R-:W2:Y:S04]  /*c9b0*/  LDL.LU R16, [R1+0xbcc] ;  /* 0x000bcc0001107983 */ /* 0x002ea80000300800 */
[----:B------:R1:W-:Y:S04]  /*c9c0*/  STL [R1+0xcc], R15 ;  /* 0x0000cc0f01007387 */ /* 0x0003e80000100800 */
        /* <DEDUP_REMOVED lines=12> */
[----:B-1----:R-:W3:Y:S01]  /*ca90*/  LDL.LU R9, [R1+0xbb0] ;  /* 0x000bb00001097983 */ /* 0x002ee20000300800 */
[----:B--2---:R-:W-:-:S02]  /*caa0*/  SEL R10, R250, R10, !P1 ;  /* 0x0000000afa0a7207 */ /* 0x004fc40004800000 */
[----:B---3--:R-:W-:-:S05]  /*cab0*/  SEL R9, R250, R9, !P1 ;  /* 0x00000009fa097207 */ /* 0x008fca0004800000 */
[----:B------:R1:W-:Y:S04]  /*cac0*/  STL [R1+0xb0], R9 ;  /* 0x0000b00901007387 */ /* 0x0003e80000100800 */
[----:B-1----:R-:W2:Y:S04]  /*cad0*/  LDL.LU R9, [R1+0xbac] ;  /* 0x000bac0001097983 */ /* 0x002ea80000300800 */
[----:B------:R1:W-:Y:S02]  /*cae0*/  STL [R1+0xac], R10 ;  /* 0x0000ac0a01007387 */ /* 0x0003e40000100800 */
[----:B-1----:R-:W-:-:S02]  /*caf0*/  SEL R10, R250, R11, !P1 ;  /* 0x0000000bfa0a7207 */ /* 0x002fc40004800000 */
[----:B------:R-:W-:-:S03]  /*cb00*/  SEL R11, R250, R12, !P1 ;  /* 0x0000000cfa0b7207 */ /* 0x000fc60004800000 */
[----:B------:R1:W-:Y:S01]  /*cb10*/  STL [R1+0xa8], R10 ;  /* 0x0000a80a01007387 */ /* 0x0003e20000100800 */
[----:B------:R-:W-:-:S03]  /*cb20*/  SEL R12, R250, R14, !P1 ;  /* 0x0000000efa0c7207 */ /* 0x000fc60004800000 */
[----:B------:R3:W-:Y:S01]  /*cb30*/  STL [R1+0xa4], R11 ;  /* 0x0000a40b01007387 */ /* 0x0007e20000100800 */
[C---:B-1----:R-:W-:Y:S02]  /*cb40*/  SEL R10, R250.reuse, R13, !P1 ;  /* 0x0000000dfa0a7207 */ /* 0x042fe40004800000 */
[----:B---3--:R-:W-:-:S03]  /*cb50*/  SEL R11, R250, R15, !P1 ;  /* 0x0000000ffa0b7207 */ /* 0x008fc60004800000 */
[----:B------:R1:W-:Y:S04]  /*cb60*/  STL [R1+0xa0], R10 ;  /* 0x0000a00a01007387 */ /* 0x0003e80000100800 */
[----:B------:R3:W-:Y:S01]  /*cb70*/  STL [R1+0x9c], R12 ;  /* 0x00009c0c01007387 */ /* 0x0007e20000100800 */
[----:B-1----:R-:W-:-:S03]  /*cb80*/  SEL R10, R250, R16, !P1 ;  /* 0x00000010fa0a7207 */ /* 0x002fc60004800000 */
[----:B------:R4:W-:Y:S01]  /*cb90*/  STL [R1+0x98], R11 ;  /* 0x0000980b01007387 */ /* 0x0009e20000100800 */
[----:B---3--:R-:W-:-:S03]  /*cba0*/  SEL R12, R250, R17, !P1 ;  /* 0x00000011fa0c7207 */ /* 0x008fc60004800000 */
[----:B------:R1:W-:Y:S01]  /*cbb0*/  STL [R1+0x94], R10 ;  /* 0x0000940a01007387 */ /* 0x0003e20000100800 */
[----:B----4-:R-:W-:-:S03]  /*cbc0*/  SEL R11, R250, R18, !P1 ;  /* 0x00000012fa0b7207 */ /* 0x010fc60004800000 */
[----:B------:R3:W-:Y:S01]  /*cbd0*/  STL [R1+0x90], R12 ;  /* 0x0000900c01007387 */ /* 0x0007e20000100800 */
[----:B-1----:R-:W-:-:S03]  /*cbe0*/  SEL R10, R250, R19, !P1 ;  /* 0x00000013fa0a7207 */ /* 0x002fc60004800000 */
[----:B------:R1:W-:Y:S04]  /*cbf0*/  STL [R1+0x8c], R11 ;  /* 0x00008c0b01007387 */ /* 0x0003e80000100800 */
[----:B------:R4:W-:Y:S01]  /*cc00*/  STL [R1+0x88], R10 ;  /* 0x0000880a01007387 */ /* 0x0009e20000100800 */
[C---:B---3--:R-:W-:Y:S02]  /*cc10*/  SEL R12, R250.reuse, R20, !P1 ;  /* 0x00000014fa0c7207 */ /* 0x048fe40004800000 */
[----:B-1----:R-:W-:-:S03]  /*cc20*/  SEL R11, R250, R21, !P1 ;  /* 0x00000015fa0b7207 */ /* 0x002fc60004800000 */
[----:B------:R1:W-:Y:S01]  /*cc30*/  STL [R1+0x84], R12 ;  /* 0x0000840c01007387 */ /* 0x0003e20000100800 */
[----:B----4-:R-:W-:-:S03]  /*cc40*/  SEL R10, R250, R22, !P1 ;  /* 0x00000016fa0a7207 */ /* 0x010fc60004800000 */
[----:B------:R3:W-:Y:S04]  /*cc50*/  STL [R1+0x80], R11 ;  /* 0x0000800b01007387 */ /* 0x0007e80000100800 */
[----:B------:R4:W-:Y:S01]  /*cc60*/  STL [R1+0x7c], R10 ;  /* 0x00007c0a01007387 */ /* 0x0009e20000100800 */
[C---:B-1----:R-:W-:Y:S02]  /*cc70*/  SEL R12, R250.reuse, R23, !P1 ;  /* 0x00000017fa0c7207 */ /* 0x042fe40004800000 */
[----:B---3--:R-:W-:-:S03]  /*cc80*/  SEL R11, R250, R24, !P1 ;  /* 0x00000018fa0b7207 */ /* 0x008fc60004800000 */
        /* <DEDUP_REMOVED lines=23> */
[C---:B------:R-:W-:Y:S02]  /*ce00*/  SEL R35, R250.reuse, R41, !P1 ;  /* 0x00000029fa237207 */ /* 0x040fe40004800000 */
[C---:B---3--:R-:W-:Y:S02]  /*ce10*/  SEL R11, R250.reuse, R36, !P1 ;  /* 0x00000024fa0b7207 */ /* 0x048fe40004800000 */
[----:B------:R-:W-:-:S02]  /*ce20*/  SEL R36, R250, R40, !P1 ;  /* 0x00000028fa247207 */ /* 0x000fc40004800000 */
[C---:B----4-:R-:W-:Y:S02]  /*ce30*/  SEL R10, R250.reuse, R37, !P1 ;  /* 0x00000025fa0a7207 */ /* 0x050fe40004800000 */
[C---:B------:R-:W-:Y:S01]  /*ce40*/  SEL R40, R250.reuse, R67, !P1 ;  /* 0x00000043fa287207 */ /* 0x040fe20004800000 */
[----:B------:R-:W-:Y:S01]  /*ce50*/  STL [R1+0x48], R12 ;  /* 0x0000480c01007387 */ /* 0x000fe20000100800 */
[C---:B------:R-:W-:Y:S02]  /*ce60*/  SEL R41, R250.reuse, R68, !P1 ;  /* 0x00000044fa297207 */ /* 0x040fe40004800000 */
[C---:B------:R-:W-:Y:S01]  /*ce70*/  SEL R37, R250.reuse, R39, !P1 ;  /* 0x00000027fa257207 */ /* 0x040fe20004800000 */
[----:B------:R-:W-:Y:S01]  /*ce80*/  STL [R1+0x44], R11 ;  /* 0x0000440b01007387 */ /* 0x000fe20000100800 */
[----:B------:R-:W-:-:S03]  /*ce90*/  SEL R39, R250, R69, !P1 ;  /* 0x00000045fa277207 */ /* 0x000fc60004800000 */
[----:B------:R-:W-:Y:S04]  /*cea0*/  STL [R1+0x40], R10 ;  /* 0x0000400a01007387 */ /* 0x000fe80000100800 */
[----:B------:R1:W-:Y:S04]  /*ceb0*/  STL [R1+0x3c], R40 ;  /* 0x00003c2801007387 */ /* 0x0003e80000100800 */
[----:B------:R3:W-:Y:S01]  /*cec0*/  STL [R1+0x38], R41 ;  /* 0x0000382901007387 */ /* 0x0007e20000100800 */
[----:B-1----:R-:W-:-:S03]  /*ced0*/  SEL R40, R250, R70, !P1 ;  /* 0x00000046fa287207 */ /* 0x002fc60004800000 */
[----:B------:R1:W-:Y:S01]  /*cee0*/  STL [R1+0x34], R39 ;  /* 0x0000342701007387 */ /* 0x0003e20000100800 */
[----:B---3--:R-:W-:-:S03]  /*cef0*/  SEL R41, R250, R71, !P1 ;  /* 0x00000047fa297207 */ /* 0x008fc60004800000 */
        /* <DEDUP_REMOVED lines=16> */
[----:B------:R-:W-:Y:S01]  /*d000*/  STL [R1+0x10], R39 ;  /* 0x0000102701007387 */ /* 0x000fe20000100800 */
[----:B----4-:R-:W-:-:S03]  /*d010*/  SEL R41, R250, R80, !P1 ;  /* 0x00000050fa297207 */ /* 0x010fc60004800000 */
[----:B------:R-:W-:Y:S01]  /*d020*/  STL [R1+0x8], R40 ;  /* 0x0000082801007387 */ /* 0x000fe20000100800 */
[C---:B------:R-:W-:Y:S02]  /*d030*/  SEL R25, R250.reuse, R51, !P1 ;  /* 0x00000033fa197207 */ /* 0x040fe40004800000 */
[C---:B------:R-:W-:Y:S01]  /*d040*/  SEL R26, R250.reuse, R50, !P1 ;  /* 0x00000032fa1a7207 */ /* 0x040fe20004800000 */
[----:B------:R1:W-:Y:S01]  /*d050*/  STL [R1+0x4], R41 ;  /* 0x0000042901007387 */ /* 0x0003e20000100800 */
[----:B------:R-:W-:-:S03]  /*d060*/  SEL R27, R250, R49, !P1 ;  /* 0x00000031fa1b7207 */ /* 0x000fc60004800000 */
[----:B------:R-:W3:Y:S01]  /*d070*/  LDL.LU R51, [R1+0xdc] ;  /* 0x0000dc0001337983 */ /* 0x000ee20000300800 */
[----:B------:R-:W-:-:S03]  /*d080*/  SEL R28, R250, R48, !P1 ;  /* 0x00000030fa1c7207 */ /* 0x000fc60004800000 */
[----:B------:R-:W4:Y:S01]  /*d090*/  LDL.LU R50, [R1+0xd8] ;  /* 0x0000d80001327983 */ /* 0x000f220000300800 */
[----:B------:R-:W-:-:S03]  /*d0a0*/  SEL R29, R250, R47, !P1 ;  /* 0x0000002ffa1d7207 */ /* 0x000fc60004800000 */
[----:B------:R-:W2:Y:S01]  /*d0b0*/  LDL.LU R49, [R1+0xd4] ;  /* 0x0000d40001317983 */ /* 0x000ea20000300800 */
        /* <DEDUP_REMOVED lines=9> */
[----:B------:R-:W2:Y:S04]  /*d150*/  LDL.LU R44, [R1+0xc0] ;  /* 0x0000c000012c7983 */ /* 0x000ea80000300800 */
[----:B------:R-:W2:Y:S04]  /*d160*/  LDL.LU R43, [R1+0xbc] ;  /* 0x0000bc00012b7983 */ /* 0x000ea80000300800 */
[----:B------:R-:W2:Y:S04]  /*d170*/  LDL.LU R42, [R1+0xb8] ;  /* 0x0000b800012a7983 */ /* 0x000ea80000300800 */
[----:B-1----:R-:W2:Y:S01]  /*d180*/  LDL.LU R41, [R1+0xb4] ;  /* 0x0000b40001297983 */ /* 0x002ea20000300800 */
[----:B------:R-:W-:Y:S01]  /*d190*/  @!P5 IMAD.MOV R249, RZ, RZ, -R249 ;  /* 0x000000fffff9d224 */ /* 0x000fe200078e0af9 */
[----:B------:R-:W-:Y:S01]  /*d1a0*/  ISETP.NE.AND P5, PT, R2, RZ, PT ;  /* 0x000000ff0200720c */ /* 0x000fe20003fa5270 */
[----:B------:R-:W-:Y:S01]  /*d1b0*/  IMAD.MOV.U32 R40, RZ, RZ, R3 ;  /* 0x000000ffff287224 */ /* 0x000fe200078e0003 */
[----:B------:R-:W-:-:S02]  /*d1c0*/  SEL R3, R250, R81, !P1 ;  /* 0x00000051fa037207 */ /* 0x000fc40004800000 */
[C---:B------:R-:W-:Y:S02]  /*d1d0*/  SEL R82, R250.reuse, R82, !P1 ;  /* 0x00000052fa527207 */ /* 0x040fe40004800000 */
[C---:B------:R-:W-:Y:S02]  /*d1e0*/  SEL R83, R250.reuse, R83, !P1 ;  /* 0x00000053fa537207 */ /* 0x040fe40004800000 */
[C---:B------:R-:W-:Y:S01]  /*d1f0*/  SEL R84, R250.reuse, R84, !P1 ;  /* 0x00000054fa547207 */ /* 0x040fe20004800000 */
[----:B------:R1:W-:Y:S01]  /*d200*/  STL [R1+0xb84], R3 ;  /* 0x000b840301007387 */ /* 0x0003e20000100800 */
[C---:B------:R-:W-:Y:S02]  /*d210*/  SEL R85, R250.reuse, R85, !P1 ;  /* 0x00000055fa557207 */ /* 0x040fe40004800000 */
[C---:B------:R-:W-:Y:S01]  /*d220*/  SEL R86, R250.reuse, R86, !P1 ;  /* 0x00000056fa567207 */ /* 0x040fe20004800000 */
[----:B------:R-:W-:Y:S01]  /*d230*/  STL [R1+0xb88], R82 ;  /* 0x000b885201007387 */ /* 0x000fe20000100800 */
[----:B------:R-:W-:-:S02]  /*d240*/  SEL R87, R250, R87, !P1 ;  /* 0x00000057fa577207 */ /* 0x000fc40004800000 */
[C---:B------:R-:W-:Y:S01]  /*d250*/  SEL R88, R250.reuse, R88, !P1 ;  /* 0x00000058fa587207 */ /* 0x040fe20004800000 */
[----:B------:R-:W-:Y:S01]  /*d260*/  STL [R1+0xb8c], R83 ;  /* 0x000b8c5301007387 */ /* 0x000fe20000100800 */
[C---:B------:R-:W-:Y:S01]  /*d270*/  SEL R89, R250.reuse, R89, !P1 ;  /* 0x00000059fa597207 */ /* 0x040fe20004800000 */
[----:B------:R-:W-:Y:S01]  /*d280*/  @!P6 IMAD.MOV R251, RZ, RZ, -R251 ;  /* 0x000000fffffbe224 */ /* 0x000fe200078e0afb */
[----:B------:R-:W-:Y:S01]  /*d290*/  SEL R90, R250, R90, !P1 ;  /* 0x0000005afa5a7207 */ /* 0x000fe20004800000 */
[----:B------:R-:W-:Y:S01]  /*d2a0*/  STL [R1+0xb90], R84 ;  /* 0x000b905401007387 */ /* 0x000fe20000100800 */
[----:B------:R-:W-:-:S03]  /*d2b0*/  @!P5 LOP3.LUT R251, RZ, R2, RZ, 0x33, !PT ;  /* 0x00000002fffbd212 */ /* 0x000fc600078e33ff */
[----:B------:R-:W-:Y:S04]  /*d2c0*/  STL [R1+0xb94], R85 ;  /* 0x000b945501007387 */ /* 0x000fe80000100800 */
[----:B------:R-:W-:Y:S04]  /*d2d0*/  STL [R1+0xb98], R86 ;  /* 0x000b985601007387 */ /* 0x000fe80000100800 */
[----:B------:R-:W-:Y:S04]  /*d2e0*/  STL [R1+0xb9c], R87 ;  /* 0x000b9c5701007387 */ /* 0x000fe80000100800 */
[----:B------:R-:W-:Y:S01]  /*d2f0*/  STL [R1+0xba0], R88 ;  /* 0x000ba05801007387 */ /* 0x000fe20000100800 */
[----:B------:R-:W-:-:S03]  /*d300*/  SEL R10, R250, R66, !P1 ;  /* 0x00000042fa0a7207 */ /* 0x000fc60004800000 */
[----:B------:R-:W-:Y:S01]  /*d310*/  STL [R1+0xba4], R89 ;  /* 0x000ba45901007387 */ /* 0x000fe20000100800 */
[----:B------:R-:W-:-:S03]  /*d320*/  SEL R11, R250, R65, !P1 ;  /* 0x00000041fa0b7207 */ /* 0x000fc60004800000 */
[----:B------:R1:W-:Y:S01]  /*d330*/  STL [R1+0xba8], R90 ;  /* 0x000ba85a01007387 */ /* 0x0003e20000100800 */
[----:B------:R-:W-:-:S03]  /*d340*/  SEL R12, R250, R64, !P1 ;  /* 0x00000040fa0c7207 */ /* 0x000fc60004800000 */
[----:B------:R1:W-:Y:S01]  /*d350*/  STL [R1+0xb74], R251 ;  /* 0x000b74fb01007387 */ /* 0x0003e20000100800 */
        /* <DEDUP_REMOVED lines=25> */
[----:B------:R-:W2:Y:S01]  /*d4f0*/  LDL.LU R54, [R1+0x7c] ;  /* 0x00007c0001367983 */ /* 0x000ea20000300800 */
[----:B------:R-:W-:-:S03]  /*d500*/  IMAD R0, R6, 0x2, R0 ;  /* 0x0000000206007824 */ /* 0x000fc600078e0200 */
[----:B------:R-:W2:Y:S04]  /*d510*/  LDL.LU R53, [R1+0x78] ;  /* 0x0000780001357983 */ /* 0x000ea80000300800 */
[----:B------:R-:W2:Y:S01]  /*d520*/  LDL.LU R52, [R1+0x74] ;  /* 0x0000740001347983 */ /* 0x000ea20000300800 */
[----:B------:R-:W-:Y:S02]  /*d530*/  IMAD.MOV.U32 R39, RZ, RZ, R4 ;  /* 0x000000ffff277224 */ /* 0x000fe400078e0004 */
[----:B-1----:R-:W-:Y:S02]  /*d540*/  IMAD R3, R6, 0x2, R0 ;  /* 0x0000000206037824 */ /* 0x002fe400078e0200 */
[----:B------:R-:W-:Y:S02]  /*d550*/  @!P4 IMAD.MOV R8, RZ, RZ, -R8 ;  /* 0x000000ffff08c224 */ /* 0x000fe400078e0a08 */
[----:B------:R-:W-:-:S02]  /*d560*/  @!P0 IMAD.MOV R7, RZ, RZ, -R7 ;  /* 0x000000ffff078224 */ /* 0x000fc400078e0a07 */
[----:B------:R-:W-:Y:S02]  /*d570*/  IMAD R3, R6, 0x2, R3 ;  /* 0x0000000206037824 */ /* 0x000fe400078e0203 */
[----:B------:R-:W-:Y:S02]  /*d580*/  IMAD.MOV.U32 R80, RZ, RZ, R39 ;  /* 0x000000ffff507224 */ /* 0x000fe400078e0027 */
[----:B------:R-:W-:Y:S02]  /*d590*/  @!P3 IMAD.MOV R252, RZ, RZ, -R252 ;  /* 0x000000fffffcb224 */ /* 0x000fe400078e0afc */
[----:B------:R-:W-:Y:S01]  /*d5a0*/  IMAD.MOV.U32 R3, RZ, RZ, R40 ;  /* 0x000000ffff037224 */ /* 0x000fe200078e0028 */
[C---:B------:R-:W-:Y:S01]  /*d5b0*/  SEL R79, R250.reuse, R8, !P1 ;  /* 0x00000008fa4f7207 */ /* 0x040fe20004800000 */
[----:B------:R-:W-:Y:S01]  /*d5c0*/  IMAD R4, R5, UR13, RZ ;  /* 0x0000000d05047c24 */ /* 0x000fe2000f8e02ff */
[C---:B------:R-:W-:Y:S01]  /*d5d0*/  SEL R78, R250.reuse, R7, !P1 ;  /* 0x00000007fa4e7207 */ /* 0x040fe20004800000 */
[----:B------:R-:W-:Y:S01]  /*d5e0*/  IMAD.MOV.U32 R5, RZ, RZ, R80 ;  /* 0x000000ffff057224 */ /* 0x000fe200078e0050 */
[----:B------:R-:W-:-:S02]  /*d5f0*/  SEL R38, R250, R38, !P1 ;  /* 0x00000026fa267207 */ /* 0x000fc40004800000 */
[C---:B------:R-:W-:Y:S02]  /*d600*/  SEL R91, R250.reuse, R91, !P1 ;  /* 0x0000005bfa5b7207 */ /* 0x040fe40004800000 */
[C---:B------:R-:W-:Y:S02]  /*d610*/  SEL R92, R250.reuse, R92, !P1 ;  /* 0x0000005cfa5c7207 */ /* 0x040fe40004800000 */
[C---:B------:R-:W-:Y:S02]  /*d620*/  SEL R93, R250.reuse, R93, !P1 ;  /* 0x0000005dfa5d7207 */ /* 0x040fe40004800000 */
[C---:B------:R-:W-:Y:S02]  /*d630*/  SEL R94, R250.reuse, R94, !P1 ;  /* 0x0000005efa5e7207 */ /* 0x040fe40004800000 */
[C---:B------:R-:W-:Y:S02]  /*d640*/  SEL R95, R250.reuse, R95, !P1 ;  /* 0x0000005ffa5f7207 */ /* 0x040fe40004800000 */
        /* <DEDUP_REMOVED lines=48> */
[----:B------:R-:W-:Y:S01]  /*d950*/  SEL R144, R250, R144, !P1 ;  /* 0x00000090fa907207 */ /* 0x000fe20004800000 */
[----:B---3--:R-:W-:-:S02]  /*d960*/  IMAD R81, R51, UR6, RZ ;  /* 0x0000000633517c24 */ /* 0x008fc4000f8e02ff */
[----:B------:R-:W3:Y:S01]  /*d970*/  LDL.LU R51, [R1+0x70] ;  /* 0x0000700001337983 */ /* 0x000ee20000300800 */
[----:B----4-:R-:W-:-:S03]  /*d980*/  IMAD R77, R50, UR6, RZ ;  /* 0x00000006324d7c24 */ /* 0x010fc6000f8e02ff */
[----:B------:R-:W4:Y:S01]  /*d990*/  LDL.LU R50, [R1+0x6c] ;  /* 0x00006c0001327983 */ /* 0x000f220000300800 */
[----:B--2---:R-:W-:-:S03]  /*d9a0*/  IMAD R76, R49, UR6, RZ ;  /* 0x00000006314c7c24 */ /* 0x004fc6000f8e02ff */
[----:B------:R-:W2:Y:S01]  /*d9b0*/  LDL.LU R49, [R1+0x68] ;  /* 0x0000680001317983 */ /* 0x000ea20000300800 */
[----:B------:R-:W-:-:S03]  /*d9c0*/  IMAD R75, R48, UR6, RZ ;  /* 0x00000006304b7c24 */ /* 0x000fc6000f8e02ff */
        /* <DEDUP_REMOVED lines=14> */
[----:B------:R-:W2:Y:S04]  /*dab0*/  LDL.LU R41, [R1+0x48] ;  /* 0x0000480001297983 */ /* 0x000ea80000300800 */
[----:B------:R-:W2:Y:S01]  /*dac0*/  LDL.LU R40, [R1+0x44] ;  /* 0x0000440001287983 */ /* 0x000ea20000300800 */
[----:B------:R-:W-:-:S03]  /*dad0*/  SEL R145, R250, R145, !P1 ;  /* 0x00000091fa917207 */ /* 0x000fc60004800000 */
[----:B------:R-:W2:Y:S01]  /*dae0*/  LDL.LU R39, [R1+0x40] ;  /* 0x0000400001277983 */ /* 0x000ea20000300800 */
[----:B------:R-:W-:-:S03]  /*daf0*/  SEL R146, R250, R146, !P1 ;  /* 0x00000092fa927207 */ /* 0x000fc60004800000 */
[----:B------:R-:W2:Y:S01]  /*db00*/  LDL.LU R8, [R1+0x3c] ;  /* 0x00003c0001087983 */ /* 0x000ea20000300800 */
[C---:B------:R-:W-:Y:S02]  /*db10*/  SEL R147, R250.reuse, R147, !P1 ;  /* 0x00000093fa937207 */ /* 0x040fe40004800000 */
[C---:B------:R-:W-:Y:S01]  /*db20*/  SEL R148, R250.reuse, R148, !P1 ;  /* 0x00000094fa947207 */ /* 0x040fe20004800000 */
[----:B------:R-:W2:Y:S01]  /*db30*/  LDL.LU R7, [R1+0x38] ;  /* 0x0000380001077983 */ /* 0x000ea20000300800 */
[C---:B------:R-:W-:Y:S02]  /*db40*/  SEL R149, R250.reuse, R149, !P1 ;  /* 0x00000095fa957207 */ /* 0x040fe40004800000 */
[C---:B------:R-:W-:Y:S01]  /*db50*/  SEL R150, R250.reuse, R150, !P1 ;  /* 0x00000096fa967207 */ /* 0x040fe20004800000 */
[----:B------:R-:W2:Y:S01]  /*db60*/  LDL.LU R80, [R1+0x34] ;  /* 0x0000340001507983 */ /* 0x000ea20000300800 */
        /* <DEDUP_REMOVED lines=100> */
[----:B------:R-:W-:Y:S02]  /*e1b0*/  SEL R9, R250, R9, !P1 ;  /* 0x00000009fa097207 */ /* 0x000fe40004800000 */
[----:B------:R-:W2:Y:S04]  /*e1c0*/  LDL.LU R250, [R1+0x30] ;  /* 0x0000300001fa7983 */ /* 0x000ea80000300800 */
[----:B------:R-:W2:Y:S04]  /*e1d0*/  LDL.LU R90, [R1+0xc] ;  /* 0x00000c00015a7983 */ /* 0x000ea80000300800 */
[----:B------:R-:W3:Y:S04]  /*e1e0*/  LDL.LU R89, [R1+0x18] ;  /* 0x0000180001597983 */ /* 0x000ee80000300800 */
[----:B------:R-:W4:Y:S04]  /*e1f0*/  LDL.LU R88, [R1+0x28] ;  /* 0x0000280001587983 */ /* 0x000f280000300800 */
[----:B------:R-:W4:Y:S04]  /*e200*/  LDL.LU R87, [R1+0x24] ;  /* 0x0000240001577983 */ /* 0x000f280000300800 */
[----:B------:R-:W4:Y:S04]  /*e210*/  LDL.LU R86, [R1+0x20] ;  /* 0x0000200001567983 */ /* 0x000f280000300800 */
[----:B------:R-:W4:Y:S04]  /*e220*/  LDL.LU R85, [R1+0x1c] ;  /* 0x00001c0001557983 */ /* 0x000f280000300800 */
[----:B------:R-:W4:Y:S01]  /*e230*/  LDL.LU R84, [R1+0x14] ;  /* 0x0000140001547983 */ /* 0x000f220000300800 */
[----:B------:R-:W-:-:S03]  /*e240*/  IMAD.MOV.U32 R251, RZ, RZ, R3 ;  /* 0x000000fffffb7224 */ /* 0x000fc600078e0003 */
[----:B------:R-:W4:Y:S04]  /*e250*/  LDL.LU R83, [R1+0x10] ;  /* 0x0000100001537983 */ /* 0x000f280000300800 */
[----:B------:R-:W4:Y:S04]  /*e260*/  LDL.LU R82, [R1+0x8] ;  /* 0x0000080001527983 */ /* 0x000f280000300800 */
[----:B------:R-:W4:Y:S01]  /*e270*/  LDL.LU R3, [R1+0x4] ;  /* 0x0000040001037983 */ /* 0x000f220000300800 */
[----:B--2---:R-:W-:Y:S02]  /*e280*/  IMAD R90, R90, UR6, RZ ;  /* 0x000000065a5a7c24 */ /* 0x004fe4000f8e02ff */
[----:B---3--:R-:W-:-:S03]  /*e290*/  IMAD R89, R89, UR6, RZ ;  /* 0x0000000659597c24 */ /* 0x008fc6000f8e02ff */
[----:B------:R1:W-:Y:S01]  /*e2a0*/  STL [R1+0xc], R90 ;  /* 0x00000c5a01007387 */ /* 0x0003e20000100800 */
[----:B----4-:R-:W-:Y:S02]  /*e2b0*/  IMAD R88, R88, UR6, RZ ;  /* 0x0000000658587c24 */ /* 0x010fe4000f8e02ff */
[----:B------:R-:W-:Y:S01]  /*e2c0*/  IMAD R87, R87, UR6, RZ ;  /* 0x0000000657577c24 */ /* 0x000fe2000f8e02ff */
[----:B-1----:R-:W2:Y:S01]  /*e2d0*/  LDL.LU R90, [R1+0xba8] ;  /* 0x000ba800015a7983 */ /* 0x002ea20000300800 */
[----:B------:R-:W-:-:S03]  /*e2e0*/  IMAD R86, R86, UR6, RZ ;  /* 0x0000000656567c24 */ /* 0x000fc6000f8e02ff */
[----:B------:R1:W-:Y:S01]  /*e2f0*/  STL [R1+0x18], R89 ;  /* 0x0000185901007387 */ /* 0x0003e20000100800 */
[----:B------:R-:W-:Y:S02]  /*e300*/  IMAD R85, R85, UR6, RZ ;  /* 0x0000000655557c24 */ /* 0x000fe4000f8e02ff */
[----:B------:R-:W-:Y:S01]  /*e310*/  IMAD R84, R84, UR6, RZ ;  /* 0x0000000654547c24 */ /* 0x000fe2000f8e02ff */
[----:B-1----:R-:W3:Y:S04]  /*e320*/  LDL.LU R89, [R1+0xba4] ;  /* 0x000ba40001597983 */ /* 0x002ee80000300800 */
[----:B------:R1:W-:Y:S01]  /*e330*/  STL [R1+0x28], R88 ;  /* 0x0000285801007387 */ /* 0x0003e20000100800 */
[----:B------:R-:W-:Y:S02]  /*e340*/  IMAD R83, R83, UR6, RZ ;  /* 0x0000000653537c24 */ /* 0x000fe4000f8e02ff */
[----:B------:R-:W-:Y:S01]  /*e350*/  IMAD R82, R82, UR6, RZ ;  /* 0x0000000652527c24 */ /* 0x000fe2000f8e02ff */
[----:B-1----:R-:W4:Y:S04]  /*e360*/  LDL.LU R88, [R1+0xba0] ;  /* 0x000ba00001587983 */ /* 0x002f280000300800 */
[----:B------:R1:W-:Y:S01]  /*e370*/  STL [R1+0x24], R87 ;  /* 0x0000245701007387 */ /* 0x0003e20000100800 */
[----:B------:R-:W-:-:S03]  /*e380*/  IMAD R3, R3, UR6, RZ ;  /* 0x0000000603037c24 */ /* 0x000fc6000f8e02ff */
        /* <DEDUP_REMOVED lines=12> */
[----:B-1----:R-:W2:Y:S01]  /*e450*/  LDL.LU R3, [R1+0xb84] ;  /* 0x000b840001037983 */ /* 0x002ea20000300800 */
[----:B------:R-:W-:-:S02]  /*e460*/  IMAD R92, R92, UR6, RZ ;  /* 0x000000065c5c7c24 */ /* 0x000fc4000f8e02ff */
[----:B--2---:R-:W-:-:S05]  /*e470*/  IMAD R3, R3, UR6, RZ ;  /* 0x0000000603037c24 */ /* 0x004fca000f8e02ff */
[----:B------:R1:W-:Y:S04]  /*e480*/  STL [R1], R3 ;  /* 0x0000000301007387 */ /* 0x0003e80000100800 */
[----:B-1----:R-:W2:Y:S04]  /*e490*/  LDL.LU R3, [R1+0xb80] ;  /* 0x000b800001037983 */ /* 0x002ea80000300800 */
[----:B------:R1:W-:Y:S02]  /*e4a0*/  STL [R1+0x2c], R92 ;  /* 0x00002c5c01007387 */ /* 0x0003e40000100800 */
[----:B-1----:R-:W-:-:S02]  /*e4b0*/  IMAD R92, R94, UR6, RZ ;  /* 0x000000065e5c7c24 */ /* 0x002fc4000f8e02ff */
[----:B------:R-:W-:-:S03]  /*e4c0*/  IMAD R94, R96, UR6, RZ ;  /* 0x00000006605e7c24 */ /* 0x000fc6000f8e02ff */
[----:B------:R1:W-:Y:S01]  /*e4d0*/  STL [R1+0x30], R92 ;  /* 0x0000305c01007387 */ /* 0x0003e20000100800 */
[----:B------:R-:W-:-:S03]  /*e4e0*/  IMAD R96, R98, UR6, RZ ;  /* 0x0000000662607c24 */ /* 0x000fc6000f8e02ff */
[----:B------:R3:W-:Y:S01]  /*e4f0*/  STL [R1+0x34], R94 ;  /* 0x0000345e01007387 */ /* 0x0007e20000100800 */
[----:B-1----:R-:W-:Y:S02]  /*e500*/  IMAD R92, R97, UR6, RZ ;  /* 0x00000006615c7c24 */ /* 0x002fe4000f8e02ff */
[----:B---3--:R-:W-:-:S03]  /*e510*/  IMAD R94, R99, UR6, RZ ;  /* 0x00000006635e7c24 */ /* 0x008fc6000f8e02ff */
[----:B------:R1:W-:Y:S04]  /*e520*/  STL [R1+0x38], R92 ;  /* 0x0000385c01007387 */ /* 0x0003e80000100800 */
[----:B------:R3:W-:Y:S01]  /*e530*/  STL [R1+0x3c], R96 ;  /* 0x00003c6001007387 */ /* 0x0007e20000100800 */
[----:B-1----:R-:W-:-:S03]  /*e540*/  IMAD R92, R100, UR6, RZ ;  /* 0x00000006645c7c24 */ /* 0x002fc6000f8e02ff */
[----:B------:R1:W-:Y:S01]  /*e550*/  STL [R1+0x40], R94 ;  /* 0x0000405e01007387 */ /* 0x0003e20000100800 */
[----:B---3--:R-:W-:-:S03]  /*e560*/  IMAD R96, R101, UR6, RZ ;  /* 0x0000000665607c24 */ /* 0x008fc6000f8e02ff */
[----:B------:R3:W-:Y:S01]  /*e570*/  STL [R1+0x44], R92 ;  /* 0x0000445c01007387 */ /* 0x0007e20000100800 */
[----:B-1----:R-:W-:-:S03]  /*e580*/  IMAD R94, R102, UR6, RZ ;  /* 0x00000006665e7c24 */ /* 0x002fc6000f8e02ff */
[----:B------:R1:W-:Y:S01]  /*e590*/  STL [R1+0x48], R96 ;  /* 0x0000486001007387 */ /* 0x0003e20000100800 */
[----:B---3--:R-:W-:-:S03]  /*e5a0*/  IMAD R92, R103, UR6, RZ ;  /* 0x00000006675c7c24 */ /* 0x008fc6000f8e02ff */
[----:B------:R3:W-:Y:S04]  /*e5b0*/  STL [R1+0x4c], R94 ;  /* 0x00004c5e01007387 */ /* 0x0007e80000100800 */
[----:B------:R4:W-:Y:S01]  /*e5c0*/  STL [R1+0x50], R92 ;  /* 0x0000505c01007387 */ /* 0x0009e20000100800 */
[----:B-1----:R-:W-:Y:S02]  /*e5d0*/  IMAD R96, R104, UR6, RZ ;  /* 0x0000000668607c24 */ /* 0x002fe4000f8e02ff */
[----:B---3--:R-:W-:-:S03]  /*e5e0*/  IMAD R94, R105, UR6, RZ ;  /* 0x00000006695e7c24 */ /* 0x008fc6000f8e02ff */
[----:B------:R1:W-:Y:S01]  /*e5f0*/  STL [R1+0x54], R96 ;  /* 0x0000546001007387 */ /* 0x0003e20000100800 */
[----:B----4-:R-:W-:-:S03]  /*e600*/  IMAD R92, R106, UR6, RZ ;  /* 0x000000066a5c7c24 */ /* 0x010fc6000f8e02ff */
        /* <DEDUP_REMOVED lines=10> */
[----:B------:R-:W-:Y:S01]  /*e6b0*/  STL [R1+0x6c], R96 ;  /* 0x00006c6001007387 */ /* 0x000fe20000100800 */
[----:B----4-:R-:W-:-:S03]  /*e6c0*/  IMAD R92, R112, UR6, RZ ;  /* 0x00000006705c7c24 */ /* 0x010fc6000f8e02ff */
[----:B------:R1:W-:Y:S04]  /*e6d0*/  STL [R1+0x70], R94 ;  /* 0x0000705e01007387 */ /* 0x0003e80000100800 */
[----:B------:R3:W-:Y:S01]  /*e6e0*/  STL [R1+0x74], R92 ;  /* 0x0000745c01007387 */ /* 0x0007e20000100800 */
[----:B-1----:R-:W-:Y:S02]  /*e6f0*/  IMAD R94, R113, UR6, RZ ;  /* 0x00000006715e7c24 */ /* 0x002fe4000f8e02ff */
[----:B---3--:R-:W-:-:S03]  /*e700*/  IMAD R92, R114, UR6, RZ ;  /* 0x00000006725c7c24 */ /* 0x008fc6000f8e02ff */
[----:B------:R1:W-:Y:S01]  /*e710*/  STL [R1+0x78], R94 ;  /* 0x0000785e01007387 */ /* 0x0003e20000100800 */
[----:B------:R-:W-:-:S03]  /*e720*/  IMAD R96, R115, UR6, RZ ;  /* 0x0000000673607c24 */ /* 0x000fc6000f8e02ff */
        /* <DEDUP_REMOVED lines=110> */
[----:B------:R-:W-:Y:S04]  /*ee10*/  STL [R1+0x3c4], R94 ;  /* 0x0003c45e01007387 */ /* 0x000fe80000100800 */
[----:B------:R3:W-:Y:S01]  /*ee20*/  STL [R1+0x3cc], R92 ;  /* 0x0003cc5c01007387 */ /* 0x0007e20000100800 */
[----:B-1----:R-:W-:Y:S02]  /*ee30*/  IMAD R96, R187, UR6, RZ ;  /* 0x00000006bb607c24 */ /* 0x002fe4000f8e02ff */
[----:B------:R-:W-:Y:S02]  /*ee40*/  IMAD R98, R188, UR6, RZ ;  /* 0x00000006bc627c24 */ /* 0x000fe4000f8e02ff */
[----:B---3--:R-:W-:-:S05]  /*ee50*/  IMAD R92, R186, UR6, RZ ;  /* 0x00000006ba5c7c24 */ /* 0x008fca000f8e02ff */
[----:B------:R1:W-:Y:S04]  /*ee60*/  STL [R1+0x44c], R92 ;  /* 0x00044c5c01007387 */ /* 0x0003e80000100800 */
        /* <DEDUP_REMOVED lines=40> */
[----:B------:R3:W-:Y:S01]  /*f0f0*/  STL [R1+0x4f4], R92 ;  /* 0x0004f45c01007387 */ /* 0x0007e20000100800 */
[----:B------:R-:W-:-:S03]  /*f100*/  IMAD R108, R220, UR33, RZ ;  /* 0x00000021dc6c7c24 */ /* 0x000fc6000f8e02ff */
[----:B------:R4:W-:Y:S01]  /*f110*/  STL [R1+0x4fc], R96 ;  /* 0x0004fc6001007387 */ /* 0x0009e20000100800 */
[----:B-1----:R-:W-:Y:S02]  /*f120*/  IMAD R98, R209, UR21, RZ ;  /* 0x00000015d1627c24 */ /* 0x002fe4000f8e02ff */
[----:B---3--:R-:W-:-:S03]  /*f130*/  IMAD R92, R210, UR23, RZ ;  /* 0x00000017d25c7c24 */ /* 0x008fc6000f8e02ff */
[----:B------:R-:W-:Y:S01]  /*f140*/  STL [R1+0x504], R98 ;  /* 0x0005046201007387 */ /* 0x000fe20000100800 */
[----:B--2---:R-:W-:Y:S02]  /*f150*/  IMAD.MOV.U32 R115, RZ, RZ, R3 ;  /* 0x000000ffff737224 */ /* 0x004fe400078e0003 */
[----:B----4-:R-:W-:Y:S01]  /*f160*/  IMAD R96, R211, UR24, RZ ;  /* 0x00000018d3607c24 */ /* 0x010fe2000f8e02ff */
[----:B------:R-:W-:Y:S01]  /*f170*/  STL [R1+0x50c], R92 ;  /* 0x00050c5c01007387 */ /* 0x000fe20000100800 */
[----:B------:R-:W-:-:S03]  /*f180*/  IMAD R3, R221, UR34, RZ ;  /* 0x00000022dd037c24 */ /* 0x000fc6000f8e02ff */
[----:B------:R-:W-:Y:S04]  /*f190*/  STL [R1+0x514], R96 ;  /* 0x0005146001007387 */ /* 0x000fe80000100800 */
[----:B------:R1:W-:Y:S04]  /*f1a0*/  STL [R1+0x55c], R108 ;  /* 0x00055c6c01007387 */ /* 0x0003e80000100800 */
[----:B------:R2:W-:Y:S01]  /*f1b0*/  STL [R1+0x564], R3 ;  /* 0x0005640301007387 */ /* 0x0005e20000100800 */
[----:B------:R-:W-:Y:S02]  /*f1c0*/  IMAD R110, R226, UR39, RZ ;  /* 0x00000027e26e7c24 */ /* 0x000fe4000f8e02ff */
[----:B-1----:R-:W-:-:S02]  /*f1d0*/  IMAD R108, R224, UR37, RZ ;  /* 0x00000025e06c7c24 */ /* 0x002fc4000f8e02ff */
[----:B--2---:R-:W-:-:S03]  /*f1e0*/  IMAD R3, R225, UR38, RZ ;  /* 0x00000026e1037c24 */ /* 0x004fc6000f8e02ff */
[----:B------:R1:W-:Y:S01]  /*f1f0*/  STL [R1+0x57c], R108 ;  /* 0x00057c6c01007387 */ /* 0x0003e20000100800 */
[----:B------:R-:W-:Y:S01]  /*f200*/  LEA R2, P0, R4, UR18, 0x2 ;  /* 0x0000001204027c11 */ /* 0x000fe2000f8010ff */
[----:B------:R-:W2:Y:S02]  /*f210*/  LDCU UR18, c[0x0][0x3b0] ;  /* 0x00007600ff1277ac */ /* 0x000ea40008000800 */
[----:B------:R3:W-:Y:S01]  /*f220*/  STL [R1+0x584], R3 ;  /* 0x0005840301007387 */ /* 0x0007e20000100800 */
[----:B-1----:R-:W-:-:S03]  /*f230*/  IMAD R108, R227, UR40, RZ ;  /* 0x00000028e36c7c24 */ /* 0x002fc6000f8e02ff */
[----:B------:R1:W-:Y:S01]  /*f240*/  STL [R1+0x58c], R110 ;  /* 0x00058c6e01007387 */ /* 0x0003e20000100800 */
[----:B---3--:R-:W-:-:S03]  /*f250*/  IMAD R3, R228, UR41, RZ ;  /* 0x00000029e4037c24 */ /* 0x008fc6000f8e02ff */
[----:B------:R3:W-:Y:S01]  /*f260*/  STL [R1+0x594], R108 ;  /* 0x0005946c01007387 */ /* 0x0007e20000100800 */
[----:B------:R-:W-:Y:S02]  /*f270*/  IMAD.MOV.U32 R92, RZ, RZ, R251 ;  /* 0x000000ffff5c7224 */ /* 0x000fe400078e00fb */
[----:B------:R-:W-:Y:S01]  /*f280*/  IMAD R251, R232, UR45, RZ ;  /* 0x0000002de8fb7c24 */ /* 0x000fe2000f8e02ff */
[----:B------:R4:W-:Y:S01]  /*f290*/  STL [R1+0x59c], R3 ;  /* 0x00059c0301007387 */ /* 0x0009e20000100800 */
[----:B-1----:R-:W-:Y:S02]  /*f2a0*/  IMAD R110, R229, UR42, RZ ;  /* 0x0000002ae56e7c24 */ /* 0x002fe4000f8e02ff */
[----:B---3--:R-:W-:-:S03]  /*f2b0*/  IMAD R108, R230, UR43, RZ ;  /* 0x0000002be66c7c24 */ /* 0x008fc6000f8e02ff */
[----:B------:R1:W-:Y:S01]  /*f2c0*/  STL [R1+0x5a4], R110 ;  /* 0x0005a46e01007387 */ /* 0x0003e20000100800 */
[----:B----4-:R-:W-:-:S03]  /*f2d0*/  IMAD R3, R231, UR44, RZ ;  /* 0x0000002ce7037c24 */ /* 0x010fc6000f8e02ff */
[----:B------:R-:W-:Y:S04]  /*f2e0*/  STL [R1+0x5ac], R108 ;  /* 0x0005ac6c01007387 */ /* 0x000fe80000100800 */
[----:B------:R-:W-:Y:S01]  /*f2f0*/  STL [R1+0xb78], R251 ;  /* 0x000b78fb01007387 */ /* 0x000fe20000100800 */
[----:B------:R-:W-:-:S03]  /*f300*/  IMAD R123, R238, UR51, RZ ;  /* 0x00000033ee7b7c24 */ /* 0x000fc6000f8e02ff */
[----:B------:R3:W-:Y:S01]  /*f310*/  STL [R1+0x5b4], R3 ;  /* 0x0005b40301007387 */ /* 0x0007e20000100800 */
[----:B-1----:R-:W-:Y:S01]  /*f320*/  IMAD R110, R234, UR47, RZ ;  /* 0x0000002fea6e7c24 */ /* 0x002fe2000f8e02ff */
[----:B------:R-:W-:Y:S02]  /*f330*/  LEA.HI.X.SX32 R4, R4, UR19, 0x2, P0 ;  /* 0x0000001304047c11 */ /* 0x000fe400080f16ff */
[----:B------:R-:W-:Y:S01]  /*f340*/  LEA R126, P0, R81, R2, 0x2 ;  /* 0x00000002517e7211 */ /* 0x000fe200078010ff */
[----:B---3--:R-:W-:-:S05]  /*f350*/  IMAD R3, R233, UR46, RZ ;  /* 0x0000002ee9037c24 */ /* 0x008fca000f8e02ff */
[----:B------:R-:W-:Y:S01]  /*f360*/  STL [R1+0xb7c], R3 ;  /* 0x000b7c0301007387 */ /* 0x000fe20000100800 */
[----:B------:R-:W-:-:S03]  /*f370*/  IMAD R117, R240, UR53, RZ ;  /* 0x00000035f0757c24 */ /* 0x000fc6000f8e02ff */
[----:B------:R-:W-:Y:S01]  /*f380*/  STL [R1+0x5cc], R110 ;  /* 0x0005cc6e01007387 */ /* 0x000fe20000100800 */
[----:B------:R-:W-:-:S03]  /*f390*/  LEA.HI.X.SX32 R127, R81, R4, 0x2, P0 ;  /* 0x00000004517f7211 */ /* 0x000fc600000f16ff */
[----:B------:R1:W-:Y:S01]  /*f3a0*/  STL [R1+0x5ec], R123 ;  /* 0x0005ec7b01007387 */ /* 0x0003e20000100800 */
[----:B------:R-:W-:-:S03]  /*f3b0*/  LEA R128, P1, R77, R2, 0x2 ;  /* 0x000000024d807211 */ /* 0x000fc600078210ff */
[----:B------:R-:W-:Y:S01]  /*f3c0*/  STL [R1+0x5fc], R117 ;  /* 0x0005fc7501007387 */ /* 0x000fe20000100800 */
[----:B-1----:R-:W-:Y:S02]  /*f3d0*/  IMAD.MOV.U32 R123, RZ, RZ, R92 ;  /* 0x000000ffff7b7224 */ /* 0x002fe400078e005c */
[----:B--2---:R-:W-:Y:S01]  /*f3e0*/  IMAD R92, R9, UR18, RZ ;  /* 0x00000012095c7c24 */ /* 0x004fe2000f8e02ff */
[----:B------:R1:W-:Y:S04]  /*f3f0*/  STL.64 [R1+0x190], R126 ;  /* 0x0001907e01007387 */ /* 0x0003e80000100a00 */
[----:B------:R-:W-:Y:S02]  /*f400*/  LEA R130, P2, R92, R2, 0x2 ;  /* 0x000000025c827211 */ /* 0x000fe400078410ff */
[----:B------:R-:W-:-:S02]  /*f410*/  LEA.HI.X.SX32 R129, R77, R4, 0x2, P1 ;  /* 0x000000044d817211 */ /* 0x000fc400008f16ff */
[----:B------:R-:W-:Y:S02]  /*f420*/  LEA.HI.X.SX32 R131, R92, R4, 0x2, P2 ;  /* 0x000000045c837211 */ /* 0x000fe400010f16ff */
[-C--:B-1----:R-:W-:Y:S02]  /*f430*/  LEA R126, P0, R76, R2.reuse, 0x2 ;  /* 0x000000024c7e7211 */ /* 0x082fe400078010ff */
[----:B------:R-:W-:Y:S02]  /*f440*/  LEA R136, P3, R74, R2, 0x2 ;  /* 0x000000024a887211 */ /* 0x000fe400078610ff */
[----:B------:R-:W-:Y:S02]  /*f450*/  LEA.HI.X.SX32 R127, R76, R4, 0x2, P0 ;  /* 0x000000044c7f7211 */ /* 0x000fe400000f16ff */
[-C--:B------:R-:W-:Y:S01]  /*f460*/  LEA R138, P4, R75, R2.reuse, 0x2 ;  /* 0x000000024b8a7211 */ /* 0x080fe200078810ff */
[----:B------:R1:W-:Y:S01]  /*f470*/  STL.64 [R1+0x660], R130 ;  /* 0x0006608201007387 */ /* 0x0003e20000100a00 */
[----:B------:R-:W-:-:S02]  /*f480*/  LEA R134, P6, R73, R2, 0x2 ;  /* 0x0000000249867211 */ /* 0x000fc400078c10ff */
[----:B------:R-:W-:Y:S01]  /*f490*/  LEA R132, P5, R72, R2, 0x2 ;  /* 0x0000000248847211 */ /* 0x000fe200078a10ff */
[----:B------:R2:W-:Y:S01]  /*f4a0*/  STL.64 [R1+0x188], R128 ;  /* 0x0001888001007387 */ /* 0x0005e20000100a00 */
[-C--:B------:R-:W-:Y:S01]  /*f4b0*/  LEA.HI.X.SX32 R137, R74, R4.reuse, 0x2, P3 ;  /* 0x000000044a897211 */ /* 0x080fe200018f16ff */
[----:B------:R-:W-:Y:S01]  /*f4c0*/  IMAD R67, R67, UR6, RZ ;  /* 0x0000000643437c24 */ /* 0x000fe2000f8e02ff */
[-C--:B------:R-:W-:Y:S01]  /*f4d0*/  LEA.HI.X.SX32 R139, R75, R4.reuse, 0x2, P4 ;  /* 0x000000044b8b7211 */ /* 0x080fe200020f16ff */
[----:B------:R3:W-:Y:S01]  /*f4e0*/  STL.64 [R1+0x180], R126 ;  /* 0x0001807e01007387 */ /* 0x0007e20000100a00 */
[----:B------:R-:W-:Y:S02]  /*f4f0*/  LEA.HI.X.SX32 R135, R73, R4, 0x2, P6 ;  /* 0x0000000449877211 */ /* 0x000fe400030f16ff */
[-C--:B-1----:R-:W-:Y:S01]  /*f500*/  LEA R130, P2, R71, R2.reuse, 0x2 ;  /* 0x0000000247827211 */ /* 0x082fe200078410ff */
[----:B------:R-:W-:Y:S01]  /*f510*/  IMAD R66, R66, UR6, RZ ;  /* 0x0000000642427c24 */ /* 0x000fe2000f8e02ff */
[----:B------:R-:W-:-:S02]  /*f520*/  LEA R76, P4, R68, R2, 0x2 ;  /* 0x00000002444c7211 */ /* 0x000fc400078810ff */
[----:B--2---:R-:W-:Y:S01]  /*f530*/  LEA R128, P1, R70, R2, 0x2 ;  /* 0x0000000246807211 */ /* 0x004fe200078210ff */
[----:B------:R-:W-:Y:S01]  /*f540*/  IMAD R65, R65, UR6, RZ ;  /* 0x0000000641417c24 */ /* 0x000fe2000f8e02ff */
[----:B------:R-:W-:Y:S02]  /*f550*/  LEA.HI.X.SX32 R133, R72, R4, 0x2, P5 ;  /* 0x0000000448857211 */ /* 0x000fe400028f16ff */
[----:B---3--:R-:W-:Y:S01]  /*f560*/  LEA R126, P0, R69, R2, 0x2 ;  /* 0x00000002457e7211 */ /* 0x008fe200078010ff */
[----:B------:R-:W-:Y:S01]  /*f570*/  IMAD R64, R64, UR6, RZ ;  /* 0x0000000640407c24 */ /* 0x000fe2000f8e02ff */
[-C--:B------:R-:W-:Y:S01]  /*f580*/  LEA.HI.X.SX32 R131, R71, R4.reuse, 0x2, P2 ;  /* 0x0000000447837211 */ /* 0x080fe200010f16ff */
[----:B------:R1:W-:Y:S01]  /*f590*/  STL.64 [R1+0x170], R136 ;  /* 0x0001708801007387 */ /* 0x0003e20000100a00 */
[-C--:B------:R-:W-:Y:S01]  /*f5a0*/  LEA.HI.X.SX32 R129, R70, R4.reuse, 0x2, P1 ;  /* 0x0000000446817211 */ /* 0x080fe200008f16ff */
[----:B------:R-:W-:Y:S01]  /*f5b0*/  IMAD R63, R63, UR6, RZ ;  /* 0x000000063f3f7c24 */ /* 0x000fe2000f8e02ff */
[-C--:B------:R-:W-:Y:S01]  /*f5c0*/  LEA.HI.X.SX32 R127, R69, R4.reuse, 0x2, P0 ;  /* 0x00000004457f7211 */ /* 0x080fe200000f16ff */
[----:B------:R-:W-:Y:S01]  /*f5d0*/  STL.64 [R1+0x178], R138 ;  /* 0x0001788a01007387 */ /* 0x000fe20000100a00 */
[----:B------:R-:W-:Y:S01]  /*f5e0*/  IMAD R62, R62, UR6, RZ ;  /* 0x000000063e3e7c24 */ /* 0x000fe2000f8e02ff */
[----:B------:R-:W-:Y:S01]  /*f5f0*/  LEA.HI.X.SX32 R77, R68, R4, 0x2, P4 ;  /* 0x00000004444d7211 */ /* 0x000fe200020f16ff */
[----:B------:R-:W-:Y:S01]  /*f600*/  IMAD R61, R61, UR6, RZ ;  /* 0x000000063d3d7c24 */ /* 0x000fe2000f8e02ff */
[----:B------:R2:W-:Y:S01]  /*f610*/  STL.64 [R1+0x168], R134 ;  /* 0x0001688601007387 */ /* 0x0005e20000100a00 */
[----:B------:R-:W-:Y:S01]  /*f620*/  IMAD R60, R60, UR6, RZ ;  /* 0x000000063c3c7c24 */ /* 0x000fe2000f8e02ff */
[----:B-1----:R-:W-:-:S02]  /*f630*/  LEA R136, P3, R67, R2, 0x2 ;  /* 0x0000000243887211 */ /* 0x002fc400078610ff */
[----:B------:R1:W-:Y:S01]  /*f640*/  STL.64 [R1+0x160], R132 ;  /* 0x0001608401007387 */ /* 0x0003e20000100a00 */
[----:B------:R-:W-:-:S03]  /*f650*/  IMAD R59, R59, UR6, RZ ;  /* 0x000000063b3b7c24 */ /* 0x000fc6000f8e02ff */
[----:B------:R3:W-:Y:S01]  /*f660*/  STL.64 [R1+0x158], R130 ;  /* 0x0001588201007387 */ /* 0x0007e20000100a00 */
[----:B--2---:R-:W-:-:S03]  /*f670*/  LEA R134, P6, R66, R2, 0x2 ;  /* 0x0000000242867211 */ /* 0x004fc600078c10ff */
[----:B------:R2:W-:Y:S01]  /*f680*/  STL.64 [R1+0x150], R128 ;  /* 0x0001508001007387 */ /* 0x0005e20000100a00 */
[----:B------:R-:W-:Y:S01]  /*f690*/  IMAD R58, R58, UR6, RZ ;  /* 0x000000063a3a7c24 */ /* 0x000fe2000f8e02ff */
[----:B------:R-:W-:Y:S02]  /*f6a0*/  LEA.HI.X.SX32 R137, R67, R4, 0x2, P3 ;  /* 0x0000000443897211 */ /* 0x000fe400018f16ff */
[-C--:B-1----:R-:W-:Y:S01]  /*f6b0*/  LEA R132, P5, R65, R2.reuse, 0x2 ;  /* 0x0000000241847211 */ /* 0x082fe200078a10ff */
[----:B------:R1:W-:Y:S01]  /*f6c0*/  STL.64 [R1+0x148], R126 ;  /* 0x0001487e01007387 */ /* 0x0003e20000100a00 */
[----:B------:R-:W-:Y:S01]  /*f6d0*/  IMAD R57, R57, UR6, RZ ;  /* 0x0000000639397c24 */ /* 0x000fe2000f8e02ff */
[----:B---3--:R-:W-:Y:S02]  /*f6e0*/  LEA R130, P2, R64, R2, 0x2 ;  /* 0x0000000240827211 */ /* 0x008fe400078410ff */
[----:B------:R3:W-:Y:S01]  /*f6f0*/  STL.64 [R1+0x140], R76 ;  /* 0x0001404c01007387 */ /* 0x0007e20000100a00 */
[----:B------:R-:W-:-:S02]  /*f700*/  LEA.HI.X.SX32 R135, R66, R4, 0x2, P6 ;  /* 0x0000000442877211 */ /* 0x000fc400030f16ff */
[----:B--2---:R-:W-:Y:S01]  /*f710*/  LEA R128, P1, R63, R2, 0x2 ;  /* 0x000000023f807211 */ /* 0x004fe200078210ff */
[----:B------:R-:W-:Y:S01]  /*f720*/  IMAD R56, R56, UR6, RZ ;  /* 0x0000000638387c24 */ /* 0x000fe2000f8e02ff */
[----:B------:R-:W-:Y:S01]  /*f730*/  LEA.HI.X.SX32 R133, R65, R4, 0x2, P5 ;  /* 0x0000000441857211 */ /* 0x000fe200028f16ff */
[----:B------:R-:W-:Y:S01]  /*f740*/  IMAD R55, R55, UR6, RZ ;  /* 0x0000000637377c24 */ /* 0x000fe2000f8e02ff */
[-C--:B-1----:R-:W-:Y:S02]  /*f750*/  LEA R126, P0, R62, R2.reuse, 0x2 ;  /* 0x000000023e7e7211 */ /* 0x082fe400078010ff */
[-C--:B------:R-:W-:Y:S02]  /*f760*/  LEA R74, P3, R60, R2.reuse, 0x2 ;  /* 0x000000023c4a7211 */ /* 0x080fe400078610ff */
[----:B---3--:R-:W-:Y:S02]  /*f770*/  LEA R76, P4, R61, R2, 0x2 ;  /* 0x000000023d4c7211 */ /* 0x008fe400078810ff */
[----:B------:R-:W-:Y:S01]  /*f780*/  LEA.HI.X.SX32 R131, R64, R4, 0x2, P2 ;  /* 0x0000000440837211 */ /* 0x000fe200010f16ff */
[----:B------:R-:W-:Y:S01]  /*f790*/  STL.64 [R1+0x138], R136 ;  /* 0x0001388801007387 */ /* 0x000fe20000100a00 */
[----:B------:R-:W-:-:S02]  /*f7a0*/  LEA R72, P6, R59, R2, 0x2 ;  /* 0x000000023b487211 */ /* 0x000fc400078c10ff */
[----:B------:R-:W-:Y:S01]  /*f7b0*/  LEA.HI.X.SX32 R129, R63, R4, 0x2, P1 ;  /* 0x000000043f817211 */ /* 0x000fe200008f16ff */
[----:B------:R-:W-:Y:S01]  /*f7c0*/  STL.64 [R1+0x130], R134 ;  /* 0x0001308601007387 */ /* 0x000fe20000100a00 */
[----:B------:R-:W-:Y:S02]  /*f7d0*/  LEA R70, P5, R58, R2, 0x2 ;  /* 0x000000023a467211 */ /* 0x000fe400078a10ff */
[----:B------:R-:W-:Y:S01]  /*f7e0*/  LEA.HI.X.SX32 R127, R62, R4, 0x2, P0 ;  /* 0x000000043e7f7211 */ /* 0x000fe200000f16ff */
[----:B------:R-:W-:Y:S01]  /*f7f0*/  STL.64 [R1+0x128], R132 ;  /* 0x0001288401007387 */ /* 0x000fe20000100a00 */
[----:B------:R-:W-:Y:S02]  /*f800*/  LEA R68, P2, R57, R2, 0x2 ;  /* 0x0000000239447211 */ /* 0x000fe400078410ff */
[----:B------:R-:W-:Y:S01]  /*f810*/  LEA.HI.X.SX32 R77, R61, R4, 0x2, P4 ;  /* 0x000000043d4d7211 */ /* 0x000fe200020f16ff */
[----:B------:R-:W-:Y:S01]  /*f820*/  STL.64 [R1+0x120], R130 ;  /* 0x0001208201007387 */ /* 0x000fe20000100a00 */
[----:B------:R-:W-:-:S02]  /*f830*/  LEA R66, P1, R56, R2, 0x2 ;  /* 0x0000000238427211 */ /* 0x000fc400078210ff */
[----:B------:R-:W-:Y:S01]  /*f840*/  LEA.HI.X.SX32 R75, R60, R4, 0x2, P3 ;  /* 0x000000043c4b7211 */ /* 0x000fe200018f16ff */
[----:B------:R-:W-:Y:S01]  /*f850*/  IMAD R125, R6, 0x2, R0 ;  /* 0x00000002067d7824 */ /* 0x000fe200078e0200 */
[----:B------:R-:W-:Y:S01]  /*f860*/  LEA R64, P0, R55, R2, 0x2 ;  /* 0x0000000237407211 */ /* 0x000fe200078010ff */
[----:B------:R-:W-:Y:S01]  /*f870*/  STL.64 [R1+0x118], R128 ;  /* 0x0001188001007387 */ /* 0x000fe20000100a00 */
[-C--:B------:R-:W-:Y:S02]  /*f880*/  LEA.HI.X.SX32 R73, R59, R4.reuse, 0x2, P6 ;  /* 0x000000043b497211 */ /* 0x080fe400030f16ff */
[-C--:B------:R-:W-:Y:S01]  /*f890*/  LEA.HI.X.SX32 R71, R58, R4.reuse, 0x2, P5 ;  /* 0x000000043a477211 */ /* 0x080fe200028f16ff */
[----:B------:R1:W-:Y:S01]  /*f8a0*/  STL.64 [R1+0x110], R126 ;  /* 0x0001107e01007387 */ /* 0x0003e20000100a00 */
[-C--:B------:R-:W-:Y:S02]  /*f8b0*/  LEA.HI.X.SX32 R69, R57, R4.reuse, 0x2, P2 ;  /* 0x0000000439457211 */ /* 0x080fe400010f16ff */
[-C--:B------:R-:W-:Y:S01]  /*f8c0*/  LEA.HI.X.SX32 R67, R56, R4.reuse, 0x2, P1 ;  /* 0x0000000438437211 */ /* 0x080fe200008f16ff */
[----:B------:R2:W-:Y:S01]  /*f8d0*/  STL.64 [R1+0x108], R76 ;  /* 0x0001084c01007387 */ /* 0x0005e20000100a00 */
[----:B------:R-:W-:Y:S01]  /*f8e0*/  LEA.HI.X.SX32 R65, R55, R4, 0x2, P0 ;  /* 0x0000000437417211 */ /* 0x000fe200000f16ff */
[----:B------:R-:W-:-:S02]  /*f8f0*/  IMAD R125, R6, 0x2, R125 ;  /* 0x00000002067d7824 */ /* 0x000fc400078e027d */
[----:B------:R-:W-:Y:S01]  /*f900*/  STL.64 [R1+0x100], R74 ;  /* 0x0001004a01007387 */ /* 0x000fe20000100a00 */
[----:B------:R-:W-:-:S03]  /*f910*/  IMAD R124, R180, UR6, RZ ;  /* 0x00000006b47c7c24 */ /* 0x000fc6000f8e02ff */
[----:B------:R3:W-:Y:S01]  /*f920*/  STL.64 [R1+0xf8], R72 ;  /* 0x0000f84801007387 */ /* 0x0007e20000100a00 */
[----:B------:R-:W-:-:S03]  /*f930*/  IMAD R53, R53, UR6, RZ ;  /* 0x0000000635357c24 */ /* 0x000fc6000f8e02ff */
[----:B------:R-:W-:Y:S01]  /*f940*/  STL.64 [R1+0xf0], R70 ;  /* 0x0000f04601007387 */ /* 0x000fe20000100a00 */
[----:B------:R-:W-:-:S03]  /*f950*/  IMAD R51, R51, UR6, RZ ;  /* 0x0000000633337c24 */ /* 0x000fc6000f8e02ff */
[----:B------:R-:W-:Y:S01]  /*f960*/  STL.64 [R1+0xe8], R68 ;  /* 0x0000e84401007387 */ /* 0x000fe20000100a00 */
[----:B------:R-:W-:-:S03]  /*f970*/  IMAD R114, R181, UR6, RZ ;  /* 0x00000006b5727c24 */ /* 0x000fc6000f8e02ff */
[----:B------:R-:W-:Y:S01]  /*f980*/  STL.64 [R1+0xe0], R66 ;  /* 0x0000e04201007387 */ /* 0x000fe20000100a00 */
[----:B------:R-:W-:Y:S02]  /*f990*/  IMAD R52, R52, UR6, RZ ;  /* 0x0000000634347c24 */ /* 0x000fe4000f8e02ff */
[----:B------:R-:W-:Y:S01]  /*f9a0*/  IMAD R113, R212, UR25, RZ ;  /* 0x00000019d4717c24 */ /* 0x000fe2000f8e02ff */
[----:B------:R4:W-:Y:S01]  /*f9b0*/  STL.64 [R1+0xd8], R64 ;  /* 0x0000d84001007387 */ /* 0x0009e20000100a00 */
[----:B------:R-:W-:Y:S02]  /*f9c0*/  IMAD R9, R6, 0x2, R125 ;  /* 0x0000000206097824 */ /* 0x000fe400078e027d */
[----:B------:R-:W-:Y:S01]  /*f9d0*/  IMAD R54, R54, UR6, RZ ;  /* 0x0000000636367c24 */ /* 0x000fe2000f8e02ff */
[----:B-1----:R-:W4:Y:S01]  /*f9e0*/  LDL.LU R126, [R1+0xc] ;  /* 0x00000c00017e7983 */ /* 0x002f220000300800 */
[----:B------:R-:W-:Y:S02]  /*f9f0*/  IMAD R112, R182, UR6, RZ ;  /* 0x00000006b6707c24 */ /* 0x000fe4000f8e02ff */
[----:B------:R-:W-:Y:S01]  /*fa00*/  IMAD.MOV.U32 R92, RZ, RZ, R124 ;  /* 0x000000ffff5c7224 */ /* 0x000fe200078e007c */
[----:B------:R-:W4:Y:S01]  /*fa10*/  LDL.LU R125, [R1+0x18] ;  /* 0x00001800017d7983 */ /* 0x000f220000300800 */
[----:B------:R-:W-:-:S02]  /*fa20*/  IMAD R50, R50, UR6, RZ ;  /* 0x0000000632327c24 */ /* 0x000fc4000f8e02ff */
[----:B------:R-:W-:Y:S01]  /*fa30*/  IMAD R111, R213, UR26, RZ ;  /* 0x0000001ad56f7c24 */ /* 0x000fe2000f8e02ff */
[----:B------:R-:W4:Y:S01]  /*fa40*/  LDL.LU R124, [R1+0x28] ;  /* 0x00002800017c7983 */ /* 0x000f220000300800 */
[----:B------:R-:W-:Y:S01]  /*fa50*/  IMAD R110, R237, UR50, RZ ;  /* 0x00000032ed6e7c24 */ /* 0x000fe2000f8e02ff */
[-C--:B------:R-:W-:Y:S01]  /*fa60*/  LEA R238, P3, R53, R2.reuse, 0x2 ;  /* 0x0000000235ee7211 */ /* 0x080fe200078610ff */
[----:B--2---:R-:W-:Y:S01]  /*fa70*/  IMAD.MOV.U32 R77, RZ, RZ, R115 ;  /* 0x000000ffff4d7224 */ /* 0x004fe200078e0073 */
[----:B---3--:R-:W2:Y:S01]  /*fa80*/  LDL.LU R72, [R1+0x24] ;  /* 0x0000240001487983 */ /* 0x008ea20000300800 */
[----:B------:R-:W-:Y:S01]  /*fa90*/  IMAD R46, R46, UR6, RZ ;  /* 0x000000062e2e7c24 */ /* 0x000fe2000f8e02ff */
[-C--:B------:R-:W-:Y:S01]  /*faa0*/  LEA R234, P5, R51, R2.reuse, 0x2 ;  /* 0x0000000233ea7211 */ /* 0x080fe200078a10ff */
[----:B------:R-:W-:Y:S01]  /*fab0*/  IMAD R44, R44, UR6, RZ ;  /* 0x000000062c2c7c24 */ /* 0x000fe2000f8e02ff */
[----:B------:R-:W3:Y:S01]  /*fac0*/  LDL.LU R115, [R1+0x20] ;  /* 0x0000200001737983 */ /* 0x000ee20000300800 */
[----:B------:R-:W-:Y:S01]  /*fad0*/  IMAD R108, R236, UR49, RZ ;  /* 0x00000031ec6c7c24 */ /* 0x000fe2000f8e02ff */
[-C--:B------:R-:W-:Y:S01]  /*fae0*/  LEA R236, P6, R52, R2.reuse, 0x2 ;  /* 0x0000000234ec7211 */ /* 0x080fe200078c10ff */
[----:B------:R-:W-:Y:S01]  /*faf0*/  IMAD.MOV.U32 R76, RZ, RZ, R114 ;  /* 0x000000ffff4c7224 */ /* 0x000fe200078e0072 */
[-C--:B------:R-:W-:Y:S01]  /*fb00*/  LEA R240, P4, R54, R2.reuse, 0x2 ;  /* 0x0000000236f07211 */ /* 0x080fe200078810ff */
[----:B------:R-:W-:Y:S01]  /*fb10*/  IMAD R45, R45, UR6, RZ ;  /* 0x000000062d2d7c24 */ /* 0x000fe2000f8e02ff */
[----:B------:R-:W3:Y:S01]  /*fb20*/  LDL.LU R114, [R1+0x1c] ;  /* 0x00001c0001727983 */ /* 0x000ee20000300800 */
[----:B------:R-:W-:Y:S01]  /*fb30*/  IMAD.MOV.U32 R75, RZ, RZ, R113 ;  /* 0x000000ffff4b7224 */ /* 0x000fe200078e0071 */
[----:B------:R-:W-:Y:S01]  /*fb40*/  LEA R232, P2, R50, R2, 0x2 ;  /* 0x0000000232e87211 */ /* 0x000fe200078410ff */
[----:B------:R-:W-:Y:S01]  /*fb50*/  IMAD R47, R47, UR6, RZ ;  /* 0x000000062f2f7c24 */ /* 0x000fe2000f8e02ff */
[----:B------:R-:W3:Y:S01]  /*fb60*/  LDL.LU R113, [R1+0x14] ;  /* 0x0000140001717983 */ /* 0x000ee20000300800 */
[----:B------:R-:W-:-:S02]  /*fb70*/  IMAD.MOV.U32 R74, RZ, RZ, R112 ;  /* 0x000000ffff4a7224 */ /* 0x000fc400078e0070 */
[----:B------:R-:W-:Y:S01]  /*fb80*/  IMAD R43, R43, UR6, RZ ;  /* 0x000000062b2b7c24 */ /* 0x000fe2000f8e02ff */
[----:B------:R-:W3:Y:S01]  /*fb90*/  LDL.LU R112, [R1+0x10] ;  /* 0x0000100001707983 */ /* 0x000ee20000300800 */
[----:B------:R-:W-:Y:S01]  /*fba0*/  IMAD R3, R235, UR48, RZ ;  /* 0x00000030eb037c24 */ /* 0x000fe2000f8e02ff */
[-C--:B------:R-:W-:Y:S01]  /*fbb0*/  LEA.HI.X.SX32 R235, R51, R4.reuse, 0x2, P5 ;  /* 0x0000000433eb7211 */ /* 0x080fe200028f16ff */
[----:B------:R-:W-:Y:S01]  /*fbc0*/  IMAD R251, R239, UR52, RZ ;  /* 0x00000034effb7c24 */ /* 0x000fe2000f8e02ff */
[----:B------:R-:W-:Y:S01]  /*fbd0*/  LEA.HI.X.SX32 R239, R53, R4, 0x2, P3 ;  /* 0x0000000435ef7211 */ /* 0x000fe200018f16ff */
[----:B------:R-:W-:Y:S01]  /*fbe0*/  IMAD.MOV.U32 R73, RZ, RZ, R111 ;  /* 0x000000ffff497224 */ /* 0x000fe200078e006f */
[----:B------:R-:W-:Y:S01]  /*fbf0*/  LEA R224, P3, R46, R2, 0x2 ;  /* 0x000000022ee07211 */ /* 0x000fe200078610ff */
[----:B------:R-:W-:Y:S01]  /*fc00*/  IMAD R48, R48, UR6, RZ ;  /* 0x0000000630307c24 */ /* 0x000fe2000f8e02ff */
[----:B------:R-:W3:Y:S01]  /*fc10*/  LDL.LU R111, [R1+0x8] ;  /* 0x00000800016f7983 */ /* 0x000ee20000300800 */
[----:B------:R-:W-:Y:S01]  /*fc20*/  IMAD.MOV.U32 R117, RZ, RZ, R5 ;  /* 0x000000ffff757224 */ /* 0x000fe200078e0005 */
[----:B------:R-:W-:Y:S01]  /*fc30*/  LEA.HI.X.SX32 R237, R52, R4, 0x2, P6 ;  /* 0x0000000434ed7211 */ /* 0x000fe200030f16ff */
[----:B------:R-:W-:Y:S01]  /*fc40*/  IMAD.MOV.U32 R81, RZ, RZ, R110 ;  /* 0x000000ffff517224 */ /* 0x000fe200078e006e */
[-C--:B------:R-:W-:Y:S01]  /*fc50*/  LEA R220, P5, R44, R2.reuse, 0x2 ;  /* 0x000000022cdc7211 */ /* 0x080fe200078a10ff */
[----:B------:R-:W-:Y:S01]  /*fc60*/  IMAD R39, R39, UR6, RZ ;  /* 0x0000000627277c24 */ /* 0x000fe2000f8e02ff */
[----:B------:R-:W3:Y:S01]  /*fc70*/  LDL.LU R110, [R1+0x4] ;  /* 0x00000400016e7983 */ /* 0x000ee20000300800 */
[----:B------:R-:W-:Y:S01]  /*fc80*/  IMAD R119, R222, UR35, RZ ;  /* 0x00000023de777c24 */ /* 0x000fe2000f8e02ff */
[----:B------:R-:W-:Y:S01]  /*fc90*/  LEA R222, P6, R45, R2, 0x2 ;  /* 0x000000022dde7211 */ /* 0x000fe200078c10ff */
[----:B------:R-:W-:Y:S01]  /*fca0*/  IMAD R5, R241, UR54, RZ ;  /* 0x00000036f1057c24 */ /* 0x000fe2000f8e02ff */
[----:B------:R-:W-:Y:S01]  /*fcb0*/  LEA.HI.X.SX32 R241, R54, R4, 0x2, P4 ;  /* 0x0000000436f17211 */ /* 0x000fe200020f16ff */
[----:B------:R-:W-:Y:S01]  /*fcc0*/  IMAD R49, R49, UR6, RZ ;  /* 0x0000000631317c24 */ /* 0x000fe2000f8e02ff */
[----:B----4-:R-:W4:Y:S01]  /*fcd0*/  LDL.LU R64, [R1] ;  /* 0x0000000001407983 */ /* 0x010f220000300800 */
[----:B------:R-:W-:Y:S01]  /*fce0*/  IMAD R40, R40, UR6, RZ ;  /* 0x0000000628287c24 */ /* 0x000fe2000f8e02ff */
[----:B------:R-:W-:Y:S01]  /*fcf0*/  LEA R226, P4, R47, R2, 0x2 ;  /* 0x000000022fe27211 */ /* 0x000fe200078810ff */
[----:B------:R-:W-:Y:S01]  /*fd00*/  IMAD R101, R218, UR31, RZ ;  /* 0x0000001fda657c24 */ /* 0x000fe2000f8e02ff */
[----:B------:R-:W-:Y:S01]  /*fd10*/  LEA.HI.X.SX32 R233, R50, R4, 0x2, P2 ;  /* 0x0000000432e97211 */ /* 0x000fe200010f16ff */
[----:B------:R-:W-:Y:S01]  /*fd20*/  IMAD R41, R41, UR6, RZ ;  /* 0x0000000629297c24 */ /* 0x000fe2000f8e02ff */
[-C--:B------:R-:W-:Y:S01]  /*fd30*/  LEA R218, P2, R43, R2.reuse, 0x2 ;  /* 0x000000022bda7211 */ /* 0x080fe200078410ff */
[----:B------:R-:W-:Y:S01]  /*fd40*/  IMAD R121, R223, UR36, RZ ;  /* 0x00000024df797c24 */ /* 0x000fe2000f8e02ff */
[----:B------:R-:W-:Y:S01]  /*fd50*/  LEA R228, P0, R48, R2, 0x2 ;  /* 0x0000000230e47211 */ /* 0x000fe200078010ff */
[----:B------:R-:W-:Y:S01]  /*fd60*/  IMAD R32, R32, UR6, RZ ;  /* 0x0000000620207c24 */ /* 0x000fe2000f8e02ff */
[----:B------:R-:W-:-:S02]  /*fd70*/  LEA.HI.X.SX32 R225, R46, R4, 0x2, P3 ;  /* 0x000000042ee17211 */ /* 0x000fc400018f16ff */
[----:B------:R-:W-:Y:S01]  /*fd80*/  LEA.HI.X.SX32 R221, R44, R4, 0x2, P5 ;  /* 0x000000042cdd7211 */ /* 0x000fe200028f16ff */
[----:B------:R-:W-:Y:S01]  /*fd90*/  IMAD R42, R42, UR6, RZ ;  /* 0x000000062a2a7c24 */ /* 0x000fe2000f8e02ff */
[----:B------:R-:W-:Y:S01]  /*fda0*/  LEA R210, P3, R39, R2, 0x2 ;  /* 0x0000000227d27211 */ /* 0x000fe200078610ff */
[----:B------:R-:W4:Y:S01]  /*fdb0*/  LDL.LU R44, [R1+0x30] ;  /* 0x00003000012c7983 */ /* 0x000f220000300800 */
        /* <DEDUP_REMOVED lines=8> */
[-C--:B------:R-:W-:Y:S01]  /*fe40*/  LEA.HI.X.SX32 R219, R43, R4.reuse, 0x2, P2 ;  /* 0x000000042bdb7211 */ /* 0x080fe200010f16ff */
[----:B------:R-:W-:Y:S01]  /*fe50*/  IMAD R98, R214, UR27, RZ ;  /* 0x0000001bd6627c24 */ /* 0x000fe2000f8e02ff */
[----:B------:R-:W-:Y:S01]  /*fe60*/  LEA.HI.X.SX32 R229, R48, R4, 0x2, P0 ;  /* 0x0000000430e57211 */ /* 0x000fe200000f16ff */
[----:B------:R-:W4:Y:S01]  /*fe70*/  LDL.LU R43, [R1+0x2c] ;  /* 0x00002c00012b7983 */ /* 0x000f220000300800 */
[----:B------:R-:W-:Y:S01]  /*fe80*/  IMAD R34, R34, UR6, RZ ;  /* 0x0000000622227c24 */ /* 0x000fe2000f8e02ff */
[----:B------:R-:W-:Y:S01]  /*fe90*/  LEA R214, P0, R41, R2, 0x2 ;  /* 0x0000000229d67211 */ /* 0x000fe200078010ff */
[----:B------:R-:W-:Y:S01]  /*fea0*/  IMAD R104, R216, UR29, RZ ;  /* 0x0000001dd8687c24 */ /* 0x000fe2000f8e02ff */
[-C--:B------:R-:W-:Y:S01]  /*feb0*/  LEA.HI.X.SX32 R211, R39, R4.reuse, 0x2, P3 ;  /* 0x0000000427d37211 */ /* 0x080fe200018f16ff */
[----:B------:R-:W-:Y:S01]  /*fec0*/  IMAD R35, R35, UR6, RZ ;  /* 0x0000000623237c24 */ /* 0x000fe2000f8e02ff */
[----:B------:R-:W-:Y:S01]  /*fed0*/  LEA.HI.X.SX32 R231, R49, R4, 0x2, P1 ;  /* 0x0000000431e77211 */ /* 0x000fe200008f16ff */
[----:B------:R-:W-:Y:S01]  /*fee0*/  IMAD R96, R215, UR28, RZ ;  /* 0x0000001cd7607c24 */ /* 0x000fe2000f8e02ff */
[-C--:B------:R-:W-:Y:S01]  /*fef0*/  LEA R196, P3, R32, R2.reuse, 0x2 ;  /* 0x0000000220c47211 */ /* 0x080fe200078610ff */
[----:B------:R-:W4:Y:S01]  /*ff00*/  LDL.LU R47, [R1+0x3c] ;  /* 0x00003c00012f7983 */ /* 0x000f220000300800 */
[----:B------:R-:W-:-:S02]  /*ff10*/  LEA R216, P1, R42, R2, 0x2 ;  /* 0x000000022ad87211 */ /* 0x000fc400078210ff */
[----:B------:R-:W-:Y:S01]  /*ff20*/  LEA.HI.X.SX32 R213, R40, R4, 0x2, P4 ;  /* 0x0000000428d57211 */ /* 0x000fe200020f16ff */
[----:B------:R-:W-:Y:S01]  /*ff30*/  IMAD R103, R217, UR30, RZ ;  /* 0x0000001ed9677c24 */ /* 0x000fe2000f8e02ff */
[----:B------:R-:W-:Y:S01]  /*ff40*/  LEA R198, P4, R33, R2, 0x2 ;  /* 0x0000000221c67211 */ /* 0x000fe200078810ff */
[----:B------:R-:W4:Y:S01]  /*ff50*/  LDL.LU R48, [R1+0x40] ;  /* 0x0000400001307983 */ /* 0x000f220000300800 */
[----:B------:R-:W-:Y:S02]  /*ff60*/  LEA.HI.X.SX32 R215, R41, R4, 0x2, P0 ;  /* 0x0000000429d77211 */ /* 0x000fe400000f16ff */
[----:B------:R-:W-:Y:S02]  /*ff70*/  LEA R200, P0, R34, R2, 0x2 ;  /* 0x0000000222c87211 */ /* 0x000fe400078010ff */
[-C--:B------:R-:W-:Y:S02]  /*ff80*/  LEA.HI.X.SX32 R197, R32, R4.reuse, 0x2, P3 ;  /* 0x0000000420c57211 */ /* 0x080fe400018f16ff */
[----:B------:R-:W-:Y:S01]  /*ff90*/  LEA.HI.X.SX32 R217, R42, R4, 0x2, P1 ;  /* 0x000000042ad97211 */ /* 0x000fe200008f16ff */
[----:B------:R-:W4:Y:S01]  /*ffa0*/  LDL.LU R32, [R1+0x44] ;  /* 0x0000440001207983 */ /* 0x000f220000300800 */
[----:B------:R-:W-:-:S02]  /*ffb0*/  LEA R202, P1, R35, R2, 0x2 ;  /* 0x0000000223ca7211 */ /* 0x000fc400078210ff */
[-C--:B------:R-:W-:Y:S02]  /*ffc0*/  LEA.HI.X.SX32 R199, R33, R4.reuse, 0x2, P4 ;  /* 0x0000000421c77211 */ /* 0x080fe400020f16ff */
[----:B------:R-:W4:Y:S01]  /*ffd0*/  LDL.LU R33, [R1+0x48] ;  /* 0x0000480001217983 */ /* 0x000f220000300800 */
[-C--:B------:R-:W-:Y:S02]  /*ffe0*/  LEA.HI.X.SX32 R201, R34, R4.reuse, 0x2, P0 ;  /* 0x0000000422c97211 */ /* 0x080fe400000f16ff */
[----:B------:R-:W-:Y:S01]  /*fff0*/  LEA.HI.X.SX32 R203, R35, R4, 0x2, P1 ;  /* 0x0000000423cb7211 */ /* 0x000fe200008f16ff */
[----:B------:R-:W4:Y:S04]  /*10000*/  LDL.LU R34, [R1+0x4c] ;  /* 0x00004c0001227983 */ /* 0x000f280000300800 */
[----:B------:R-:W4:Y:S01]  /*10010*/  LDL.LU R35, [R1+0x50] ;  /* 0x0000500001237983 */ /* 0x000f220000300800 */
[----:B------:R-:W-:-:S02]  /*10020*/  IMAD R38, R38, UR6, RZ ;  /* 0x0000000626267c24 */ /* 0x000fc4000f8e02ff */
[----:B------:R-:W-:Y:S02]  /*10030*/  IMAD R37, R37, UR6, RZ ;  /* 0x0000000625257c24 */ /* 0x000fe4000f8e02ff */
[----:B------:R-:W-:Y:S01]  /*10040*/  IMAD R36, R36, UR6, RZ ;  /* 0x0000000624247c24 */ /* 0x000fe2000f8e02ff */
[-C--:B------:R-:W-:Y:S01]  /*10050*/  LEA R208, P6, R38, R2.reuse, 0x2 ;  /* 0x0000000226d07211 */ /* 0x080fe200078c10ff */
[----:B------:R-:W-:Y:S01]  /*10060*/  IMAD R31, R31, UR6, RZ ;  /* 0x000000061f1f7c24 */ /* 0x000fe2000f8e02ff */
[-C--:B------:R-:W-:Y:S01]  /*10070*/  LEA R206, P5, R37, R2.reuse, 0x2 ;  /* 0x0000000225ce7211 */ /* 0x080fe200078a10ff */
[----:B------:R-:W-:Y:S01]  /*10080*/  IMAD R30, R30, UR6, RZ ;  /* 0x000000061e1e7c24 */ /* 0x000fe2000f8e02ff */
[----:B------:R-:W-:Y:S01]  /*10090*/  LEA R204, P2, R36, R2, 0x2 ;  /* 0x0000000224cc7211 */ /* 0x000fe200078410ff */
[----:B------:R-:W-:Y:S01]  /*100a0*/  IMAD R29, R29, UR6, RZ ;  /* 0x000000061d1d7c24 */ /* 0x000fe2000f8e02ff */
[----:B------:R-:W-:Y:S01]  /*100b0*/  LEA.HI.X.SX32 R209, R38, R4, 0x2, P6 ;  /* 0x0000000426d17211 */ /* 0x000fe200030f16ff */
[----:B------:R-:W-:-:S02]  /*100c0*/  IMAD R28, R28, UR6, RZ ;  /* 0x000000061c1c7c24 */ /* 0x000fc4000f8e02ff */
[----:B------:R-:W-:Y:S01]  /*100d0*/  IMAD R26, R26, UR6, RZ ;  /* 0x000000061a1a7c24 */ /* 0x000fe2000f8e02ff */
[----:B------:R-:W-:Y:S01]  /*100e0*/  LEA R194, P6, R31, R2, 0x2 ;  /* 0x000000021fc27211 */ /* 0x000fe200078c10ff */
[----:B------:R-:W-:Y:S01]  /*100f0*/  IMAD R25, R25, UR6, RZ ;  /* 0x0000000619197c24 */ /* 0x000fe2000f8e02ff */
[----:B------:R-:W-:Y:S01]  /*10100*/  LEA.HI.X.SX32 R207, R37, R4, 0x2, P5 ;  /* 0x0000000425cf7211 */ /* 0x000fe200028f16ff */
[----:B------:R-:W-:Y:S01]  /*10110*/  IMAD R24, R24, UR6, RZ ;  /* 0x0000000618187c24 */ /* 0x000fe2000f8e02ff */
[----:B------:R-:W-:Y:S01]  /*10120*/  LEA R192, P5, R30, R2, 0x2 ;  /* 0x000000021ec07211 */ /* 0x000fe200078a10ff */
[----:B------:R-:W-:Y:S01]  /*10130*/  IMAD R27, R27, UR6, RZ ;  /* 0x000000061b1b7c24 */ /* 0x000fe2000f8e02ff */
[----:B------:R-:W-:Y:S01]  /*10140*/  LEA.HI.X.SX32 R205, R36, R4, 0x2, P2 ;  /* 0x0000000424cd7211 */ /* 0x000fe200010f16ff */
        /* <DEDUP_REMOVED lines=28> */
[----:B------:R-:W-:Y:S01]  /*10310*/  IMAD R14, R14, UR6, RZ ;  /* 0x000000060e0e7c24 */ /* 0x000fe2000f8e02ff */
[----:B------:R-:W-:Y:S01]  /*10320*/  LEA R170, P4, R19, R2, 0x2 ;  /* 0x0000000213aa7211 */ /* 0x000fe200078810ff */
[----:B------:R-:W-:Y:S01]  /*10330*/  IMAD R12, R12, UR6, RZ ;  /* 0x000000060c0c7c24 */ /* 0x000fe2000f8e02ff */
[-C--:B------:R-:W-:Y:S01]  /*10340*/  LEA.HI.X.SX32 R181, R24, R4.reuse, 0x2, P6 ;  /* 0x0000000418b57211 */ /* 0x080fe200030f16ff */
        /* <DEDUP_REMOVED lines=38> */
[-C--:B------:R-:W-:Y:S01]  /*105b0*/  LEA R158, P0, R13, R2.reuse, 0x2 ;  /* 0x000000020d9e7211 */ /* 0x080fe200078010ff */
[----:B------:R-:W-:Y:S01]  /*105c0*/  IMAD R87, R87, UR6, RZ ;  /* 0x0000000657577c24 */ /* 0x000fe2000f8e02ff */
[----:B------:R-:W-:Y:S01]  /*105d0*/  LEA R150, P5, R8, R2, 0x2 ;  /* 0x0000000208967211 */ /* 0x000fe200078a10ff */
[----:B------:R-:W-:Y:S01]  /*105e0*/  IMAD.MOV.U32 R65, RZ, RZ, R73 ;  /* 0x000000ffff417224 */ /* 0x000fe200078e0049 */
[----:B------:R-:W-:Y:S01]  /*105f0*/  LEA.HI.X.SX32 R163, R15, R4, 0x2, P2 ;  /* 0x000000040fa37211 */ /* 0x000fe200010f16ff */
[----:B------:R-:W-:Y:S01]  /*10600*/  IMAD R84, R84, UR6, RZ ;  /* 0x0000000654547c24 */ /* 0x000fe2000f8e02ff */
[----:B------:R-:W-:Y:S01]  /*10610*/  LEA R148, P2, R7, R2, 0x2 ;  /* 0x0000000207947211 */ /* 0x000fe200078410ff */
[----:B------:R-:W-:Y:S01]  /*10620*/  IMAD.MOV.U32 R66, RZ, RZ, R74 ;  /* 0x000000ffff427224 */ /* 0x000fe200078e004a */
[-C--:B------:R-:W-:Y:S01]  /*10630*/  LEA.HI.X.SX32 R161, R14, R4.reuse, 0x2, P1 ;  /* 0x000000040ea17211 */ /* 0x080fe200008f16ff */
[----:B------:R-:W4:Y:S01]  /*10640*/  LDL.LU R37, [R1+0x58] ;  /* 0x0000580001257983 */ /* 0x000f220000300800 */
[----:B------:R-:W-:-:S02]  /*10650*/  LEA.HI.X.SX32 R157, R12, R4, 0x2, P4 ;  /* 0x000000040c9d7211 */ /* 0x000fc400020f16ff */
[----:B------:R-:W-:Y:S02]  /*10660*/  LEA R146, P1, R80, R2, 0x2 ;  /* 0x0000000250927211 */ /* 0x000fe400078210ff */
[-C--:B------:R-:W-:Y:S02]  /*10670*/  LEA.HI.X.SX32 R155, R11, R4.reuse, 0x2, P3 ;  /* 0x000000040b9b7211 */ /* 0x080fe400018f16ff */
[-C--:B------:R-:W-:Y:S02]  /*10680*/  LEA.HI.X.SX32 R153, R10, R4.reuse, 0x2, P6 ;  /* 0x000000040a997211 */ /* 0x080fe400030f16ff */
[-C--:B------:R-:W-:Y:S02]  /*10690*/  LEA.HI.X.SX32 R159, R13, R4.reuse, 0x2, P0 ;  /* 0x000000040d9f7211 */ /* 0x080fe400000f16ff */
[-C--:B------:R-:W-:Y:S02]  /*106a0*/  LEA.HI.X.SX32 R151, R8, R4.reuse, 0x2, P5 ;  /* 0x0000000408977211 */ /* 0x080fe400028f16ff */
[----:B------:R-:W-:Y:S01]  /*106b0*/  LEA.HI.X.SX32 R149, R7, R4, 0x2, P2 ;  /* 0x0000000407957211 */ /* 0x000fe200010f16ff */
[----:B------:R-:W-:Y:S01]  /*106c0*/  IMAD.MOV.U32 R73, RZ, RZ, R120 ;  /* 0x000000ffff497224 */ /* 0x000fe200078e0078 */
[----:B------:R-:W-:Y:S01]  /*106d0*/  LEA R144, P0, R250, R2, 0x2 ;  /* 0x00000002fa907211 */ /* 0x000fe200078010ff */
[----:B------:R-:W-:Y:S01]  /*106e0*/  IMAD R89, R89, UR6, RZ ;  /* 0x0000000659597c24 */ /* 0x000fe2000f8e02ff */
[-C--:B------:R-:W-:Y:S01]  /*106f0*/  LEA.HI.X.SX32 R147, R80, R4.reuse, 0x2, P1 ;  /* 0x0000000450937211 */ /* 0x080fe200008f16ff */
[----:B------:R-:W-:Y:S01]  /*10700*/  IMAD.MOV.U32 R74, RZ, RZ, R118 ;  /* 0x000000ffff4a7224 */ /* 0x000fe200078e0076 */
[----:B------:R-:W-:Y:S01]  /*10710*/  LEA.HI.X.SX32 R145, R250, R4, 0x2, P0 ;  /* 0x00000004fa917211 */ /* 0x000fe200000f16ff */
[----:B------:R-:W4:Y:S01]  /*10720*/  LDL.LU R38, [R1+0x5c] ;  /* 0x00005c0001267983 */ /* 0x000f220000300800 */
[----:B------:R-:W-:-:S02]  /*10730*/  IMAD R88, R88, UR6, RZ ;  /* 0x0000000658587c24 */ /* 0x000fc4000f8e02ff */
[----:B------:R-:W-:Y:S01]  /*10740*/  IMAD R90, R90, UR6, RZ ;  /* 0x000000065a5a7c24 */ /* 0x000fe2000f8e02ff */
[----:B------:R-:W4:Y:S01]  /*10750*/  LDL.LU R39, [R1+0x60] ;  /* 0x0000600001277983 */ /* 0x000f220000300800 */
[----:B------:R-:W-:Y:S02]  /*10760*/  IMAD.MOV.U32 R68, RZ, RZ, R76 ;  /* 0x000000ffff447224 */ /* 0x000fe400078e004c */
[----:B------:R-:W-:Y:S01]  /*10770*/  IMAD.MOV.U32 R71, RZ, RZ, R77 ;  /* 0x000000ffff477224 */ /* 0x000fe200078e004d */
[----:B------:R-:W4:Y:S01]  /*10780*/  LDL.LU R40, [R1+0x64] ;  /* 0x0000640001287983 */ /* 0x000f220000300800 */
[----:B------:R-:W-:Y:S02]  /*10790*/  IMAD.MOV.U32 R69, RZ, RZ, R92 ;  /* 0x000000ffff457224 */ /* 0x000fe400078e005c */
[----:B------:R-:W-:Y:S01]  /*107a0*/  IMAD R93, R93, UR6, RZ ;  /* 0x000000065d5d7c24 */ /* 0x000fe2000f8e02ff */
[----:B------:R-:W4:Y:S01]  /*107b0*/  LDL.LU R41, [R1+0x68] ;  /* 0x0000680001297983 */ /* 0x000f220000300800 */
[----:B------:R-:W-:-:S02]  /*107c0*/  IMAD.MOV.U32 R70, RZ, RZ, R123 ;  /* 0x000000ffff467224 */ /* 0x000fc400078e007b */
[----:B------:R-:W-:Y:S01]  /*107d0*/  IMAD.MOV.U32 R77, RZ, RZ, R121 ;  /* 0x000000ffff4d7224 */ /* 0x000fe200078e0079 */
[----:B------:R-:W4:Y:S01]  /*107e0*/  LDL.LU R42, [R1+0x6c] ;  /* 0x00006c00012a7983 */ /* 0x000f220000300800 */
[----:B------:R-:W-:Y:S02]  /*107f0*/  IMAD.MOV.U32 R92, RZ, RZ, R116 ;  /* 0x000000ffff5c7224 */ /* 0x000fe400078e0074 */
[----:B------:R-:W-:Y:S02]  /*10800*/  IMAD.MOV.U32 R60, RZ, RZ, R66 ;  /* 0x000000ffff3c7224 */ /* 0x000fe400078e0042 */
[----:B------:R-:W-:Y:S02]  /*10810*/  IMAD R91, R91, UR6, RZ ;  /* 0x000000065b5b7c24 */ /* 0x000fe4000f8e02ff */
[----:B------:R-:W-:Y:S02]  /*10820*/  IMAD.MOV.U32 R66, RZ, RZ, R106 ;  /* 0x000000ffff427224 */ /* 0x000fe400078e006a */
[----:B------:R-:W-:-:S02]  /*10830*/  IMAD.MOV.U32 R76, RZ, RZ, R119 ;  /* 0x000000ffff4c7224 */ /* 0x000fc400078e0077 */
[----:B------:R-:W-:Y:S02]  /*10840*/  IMAD.MOV.U32 R55, RZ, RZ, R74 ;  /* 0x000000ffff377224 */ /* 0x000fe400078e004a */
[----:B------:R-:W-:Y:S02]  /*10850*/  IMAD.MOV.U32 R50, RZ, RZ, R100 ;  /* 0x000000ffff327224 */ /* 0x000fe400078e0064 */
[----:B------:R-:W-:Y:S02]  /*10860*/  IMAD.MOV.U32 R67, RZ, RZ, R75 ;  /* 0x000000ffff437224 */ /* 0x000fe400078e004b */
[----:B------:R-:W-:Y:S02]  /*10870*/  IMAD.MOV.U32 R59, RZ, RZ, R68 ;  /* 0x000000ffff3b7224 */ /* 0x000fe400078e0044 */
[----:B------:R-:W-:Y:S02]  /*10880*/  IMAD.MOV.U32 R56, RZ, RZ, R73 ;  /* 0x000000ffff387224 */ /* 0x000fe400078e0049 */
[----:B------:R-:W-:-:S02]  /*10890*/  IMAD.MOV.U32 R74, RZ, RZ, R108 ;  /* 0x000000ffff4a7224 */ /* 0x000fc400078e006c */
[----:B------:R-:W-:Y:S02]  /*108a0*/  IMAD R95, R95, UR6, RZ ;  /* 0x000000065f5f7c24 */ /* 0x000fe4000f8e02ff */
[----:B------:R-:W-:Y:S02]  /*108b0*/  IMAD.MOV.U32 R75, RZ, RZ, R117 ;  /* 0x000000ffff4b7224 */ /* 0x000fe400078e0075 */
[----:B------:R-:W-:Y:S02]  /*108c0*/  IMAD.MOV.U32 R58, RZ, RZ, R69 ;  /* 0x000000ffff3a7224 */ /* 0x000fe400078e0045 */
[----:B------:R-:W-:Y:S02]  /*108d0*/  IMAD.MOV.U32 R68, RZ, RZ, R98 ;  /* 0x000000ffff447224 */ /* 0x000fe400078e0062 */
[----:B------:R-:W-:Y:S01]  /*108e0*/  IMAD.MOV.U32 R73, RZ, RZ, R96 ;  /* 0x000000ffff497224 */ /* 0x000fe200078e0060 */
[-C--:B------:R-:W-:Y:S02]  /*108f0*/  LEA R142, P4, R126, R2.reuse, 0x2 ;  /* 0x000000027e8e7211 */ /* 0x080fe400078810ff */
[----:B------:R-:W-:-:S02]  /*10900*/  LEA R140, P3, R125, R2, 0x2 ;  /* 0x000000027d8c7211 */ /* 0x000fc400078610ff */
[----:B------:R-:W-:Y:S02]  /*10910*/  LEA.HI.X.SX32 R143, R126, R4, 0x2, P4 ;  /* 0x000000047e8f7211 */ /* 0x000fe400020f16ff */
[-C--:B------:R-:W-:Y:S02]  /*10920*/  LEA R138, P6, R124, R2.reuse, 0x2 ;  /* 0x000000027c8a7211 */ /* 0x080fe400078c10ff */
[----:B--2---:R-:W-:Y:S02]  /*10930*/  LEA R136, P5, R72, R2, 0x2 ;  /* 0x0000000248887211 */ /* 0x004fe400078a10ff */
[----:B------:R-:W-:Y:S02]  /*10940*/  LEA.HI.X.SX32 R141, R125, R4, 0x2, P3 ;  /* 0x000000047d8d7211 */ /* 0x000fe400018f16ff */
[----:B---3--:R-:W-:Y:S02]  /*10950*/  LEA R134, P2, R115, R2, 0x2 ;  /* 0x0000000273867211 */ /* 0x008fe400078410ff */
[----:B------:R-:W-:-:S02]  /*10960*/  LEA.HI.X.SX32 R139, R124, R4, 0x2, P6 ;  /* 0x000000047c8b7211 */ /* 0x000fc400030f16ff */
[----:B------:R-:W-:Y:S02]  /*10970*/  LEA.HI.X.SX32 R137, R72, R4, 0x2, P5 ;  /* 0x0000000448897211 */ /* 0x000fe400028f16ff */
[----:B------:R-:W-:Y:S01]  /*10980*/  LEA R132, P1, R114, R2, 0x2 ;  /* 0x0000000272847211 */ /* 0x000fe200078210ff */
[----:B------:R-:W-:Y:S01]  /*10990*/  IMAD.MOV.U32 R72, RZ, RZ, R122 ;  /* 0x000000ffff487224 */ /* 0x000fe200078e007a */
[----:B------:R-:W-:Y:S02]  /*109a0*/  LEA.HI.X.SX32 R135, R115, R4, 0x2, P2 ;  /* 0x0000000473877211 */ /* 0x000fe400010f16ff */
[-C--:B------:R-:W-:Y:S02]  /*109b0*/  LEA R130, P0, R113, R2.reuse, 0x2 ;  /* 0x0000000271827211 */ /* 0x080fe400078010ff */
[-C--:B------:R-:W-:Y:S02]  /*109c0*/  LEA R128, P4, R112, R2.reuse, 0x2 ;  /* 0x0000000270807211 */ /* 0x080fe400078810ff */
[----:B------:R-:W-:-:S02]  /*109d0*/  LEA R120, P2, R82, R2, 0x2 ;  /* 0x0000000252787211 */ /* 0x000fc400078410ff */
[-C--:B------:R-:W-:Y:S02]  /*109e0*/  LEA.HI.X.SX32 R133, R114, R4.reuse, 0x2, P1 ;  /* 0x0000000472857211 */ /* 0x080fe400008f16ff */
[----:B------:R-:W-:Y:S02]  /*109f0*/  LEA.HI.X.SX32 R129, R112, R4, 0x2, P4 ;  /* 0x0000000470817211 */ /* 0x000fe400020f16ff */
[-C--:B------:R-:W-:Y:S02]  /*10a00*/  LEA R126, P3, R111, R2.reuse, 0x2 ;  /* 0x000000026f7e7211 */ /* 0x080fe400078610ff */
[-C--:B------:R-:W-:Y:S02]  /*10a10*/  LEA R114, P4, R85, R2.reuse, 0x2 ;  /* 0x0000000255727211 */ /* 0x080fe400078810ff */
[-C--:B------:R-:W-:Y:S02]  /*10a20*/  LEA R124, P6, R110, R2.reuse, 0x2 ;  /* 0x000000026e7c7211 */ /* 0x080fe400078c10ff */
[----:B------:R-:W-:-:S02]  /*10a30*/  LEA R118, P1, R83, R2, 0x2 ;  /* 0x0000000253767211 */ /* 0x000fc400078210ff */
[----:B------:R-:W-:Y:S02]  /*10a40*/  LEA.HI.X.SX32 R127, R111, R4, 0x2, P3 ;  /* 0x000000046f7f7211 */ /* 0x000fe400018f16ff */
[----:B----4-:R-:W-:Y:S02]  /*10a50*/  LEA R122, P5, R64, R2, 0x2 ;  /* 0x00000002407a7211 */ /* 0x010fe400078a10ff */
[-C--:B------:R-:W-:Y:S02]  /*10a60*/  LEA.HI.X.SX32 R125, R110, R4.reuse, 0x2, P6 ;  /* 0x000000046e7d7211 */ /* 0x080fe400030f16ff */
[----:B------:R-:W-:Y:S02]  /*10a70*/  LEA.HI.X.SX32 R131, R113, R4, 0x2, P0 ;  /* 0x0000000471837211 */ /* 0x000fe400000f16ff */
[-C--:B------:R-:W-:Y:S02]  /*10a80*/  LEA R112, P3, R86, R2.reuse, 0x2 ;  /* 0x0000000256707211 */ /* 0x080fe400078610ff */
[----:B------:R-:W-:-:S02]  /*10a90*/  LEA R110, P6, R87, R2, 0x2 ;  /* 0x00000002576e7211 */ /* 0x000fc400078c10ff */
[----:B------:R-:W-:Y:S02]  /*10aa0*/  LEA R116, P0, R84, R2, 0x2 ;  /* 0x0000000254747211 */ /* 0x000fe400078010ff */
[-C--:B------:R-:W-:Y:S01]  /*10ab0*/  LEA.HI.X.SX32 R123, R64, R4.reuse, 0x2, P5 ;  /* 0x00000004407b7211 */ /* 0x080fe200028f16ff */
[----:B------:R-:W-:Y:S01]  /*10ac0*/  IMAD.MOV.U32 R64, RZ, RZ, R65 ;  /* 0x000000ffff407224 */ /* 0x000fe200078e0041 */
[----:B------:R-:W-:Y:S01]  /*10ad0*/  LEA.HI.X.SX32 R121, R82, R4, 0x2, P2 ;  /* 0x0000000452797211 */ /* 0x000fe200010f16ff */
[----:B------:R-:W-:Y:S01]  /*10ae0*/  IMAD.MOV.U32 R65, RZ, RZ, R104 ;  /* 0x000000ffff417224 */ /* 0x000fe200078e0068 */
[----:B------:R-:W-:Y:S02]  /*10af0*/  LEA R106, P2, R89, R2, 0x2 ;  /* 0x00000002596a7211 */ /* 0x000fe400078410ff */
[-C--:B------:R-:W-:Y:S02]  /*10b00*/  LEA.HI.X.SX32 R115, R85, R4.reuse, 0x2, P4 ;  /* 0x0000000455737211 */ /* 0x080fe400020f16ff */
[----:B------:R-:W-:Y:S01]  /*10b10*/  LEA.HI.X.SX32 R119, R83, R4, 0x2, P1 ;  /* 0x0000000453777211 */ /* 0x000fe200008f16ff */
[----:B------:R-:W-:Y:S01]  /*10b20*/  IMAD.MOV.U32 R69, RZ, RZ, R81 ;  /* 0x000000ffff457224 */ /* 0x000fe200078e0051 */
[-C--:B------:R-:W-:Y:S01]  /*10b30*/  LEA R108, P5, R88, R2.reuse, 0x2 ;  /* 0x00000002586c7211 */ /* 0x080fe200078a10ff */
[----:B------:R-:W-:Y:S01]  /*10b40*/  IMAD.MOV.U32 R52, RZ, RZ, R107 ;  /* 0x000000ffff347224 */ /* 0x000fe200078e006b */
[----:B------:R-:W-:Y:S01]  /*10b50*/  LEA R104, P1, R90, R2, 0x2 ;  /* 0x000000025a687211 */ /* 0x000fe200078210ff */
[----:B------:R-:W-:Y:S01]  /*10b60*/  IMAD.MOV.U32 R49, RZ, RZ, R102 ;  /* 0x000000ffff317224 */ /* 0x000fe200078e0066 */
[----:B------:R-:W-:-:S02]  /*10b70*/  LEA.HI.X.SX32 R113, R86, R4, 0x2, P3 ;  /* 0x0000000456717211 */ /* 0x000fc400018f16ff */
[----:B------:R-:W-:Y:S02]  /*10b80*/  LEA R100, P4, R43, R2, 0x2 ;  /* 0x000000022b647211 */ /* 0x000fe400078810ff */
[-C--:B------:R-:W-:Y:S01]  /*10b90*/  LEA.HI.X.SX32 R111, R87, R4.reuse, 0x2, P6 ;  /* 0x00000004576f7211 */ /* 0x080fe200030f16ff */
[----:B------:R-:W-:Y:S01]  /*10ba0*/  IMAD.MOV.U32 R54, RZ, RZ, R92 ;  /* 0x000000ffff367224 */ /* 0x000fe200078e005c */
[----:B------:R-:W-:Y:S01]  /*10bb0*/  LEA.HI.X.SX32 R117, R84, R4, 0x2, P0 ;  /* 0x0000000454757211 */ /* 0x000fe200000f16ff */
[----:B------:R-:W-:Y:S01]  /*10bc0*/  IMAD.MOV.U32 R81, RZ, RZ, R101 ;  /* 0x000000ffff517224 */ /* 0x000fe200078e0065 */
[-C--:B------:R-:W-:Y:S02]  /*10bd0*/  LEA R98, P3, R93, R2.reuse, 0x2 ;  /* 0x000000025d627211 */ /* 0x080fe400078610ff */
[-C--:B------:R-:W-:Y:S01]  /*10be0*/  LEA R96, P6, R44, R2.reuse, 0x2 ;  /* 0x000000022c607211 */ /* 0x080fe200078c10ff */
[----:B------:R-:W-:Y:S01]  /*10bf0*/  IMAD.MOV.U32 R57, RZ, RZ, R72 ;  /* 0x000000ffff397224 */ /* 0x000fe200078e0048 */
[----:B------:R-:W-:Y:S01]  /*10c00*/  LEA R102, P0, R91, R2, 0x2 ;  /* 0x000000025b667211 */ /* 0x000fe200078010ff */
[----:B------:R-:W-:Y:S01]  /*10c10*/  IMAD.MOV.U32 R53, RZ, RZ, R109 ;  /* 0x000000ffff357224 */ /* 0x000fe200078e006d */
[----:B------:R-:W-:Y:S01]  /*10c20*/  LEA.HI.X.SX32 R107, R89, R4, 0x2, P2 ;  /* 0x00000004596b7211 */ /* 0x000fe200010f16ff */
[----:B------:R-:W-:Y:S01]  /*10c30*/  IMAD.MOV.U32 R51, RZ, RZ, R105 ;  /* 0x000000ffff337224 */ /* 0x000fe200078e0069 */
[----:B------:R-:W-:Y:S01]  /*10c40*/  LEA R92, P2, R45, R2, 0x2 ;  /* 0x000000022d5c7211 */ /* 0x000fe200078410ff */
[----:B------:R-:W-:Y:S01]  /*10c50*/  IMAD.MOV.U32 R72, RZ, RZ, R75 ;  /* 0x000000ffff487224 */ /* 0x000fe200078e004b */
[-C--:B------:R-:W-:Y:S01]  /*10c60*/  LEA.HI.X.SX32 R101, R43, R4.reuse, 0x2, P4 ;  /* 0x000000042b657211 */ /* 0x080fe200020f16ff */
[----:B------:R-:W-:Y:S01]  /*10c70*/  IMAD.MOV.U32 R61, RZ, RZ, R99 ;  /* 0x000000ffff3d7224 */ /* 0x000fe200078e0063 */
[-C--:B------:R-:W-:Y:S01]  /*10c80*/  LEA.HI.X.SX32 R109, R88, R4.reuse, 0x2, P5 ;  /* 0x00000004586d7211 */ /* 0x080fe200028f16ff */
[----:B------:R-:W-:Y:S01]  /*10c90*/  IMAD.MOV.U32 R62, RZ, RZ, R97 ;  /* 0x000000ffff3e7224 */ /* 0x000fe200078e0061 */
[----:B------:R-:W-:Y:S01]  /*10ca0*/  LEA.HI.X.SX32 R105, R90, R4, 0x2, P1 ;  /* 0x000000045a697211 */ /* 0x000fe200008f16ff */
[----:B------:R-:W-:Y:S01]  /*10cb0*/  IMAD.MOV.U32 R63, RZ, RZ, R94 ;  /* 0x000000ffff3f7224 */ /* 0x000fe200078e005e */
[----:B------:R-:W2:Y:S01]  /*10cc0*/  LDL.LU R43, [R1+0x70] ;  /* 0x00007000012b7983 */ /* 0x000ea20000300800 */
[----:B------:R-:W-:Y:S01]  /*10cd0*/  IMAD.MOV.U32 R75, RZ, RZ, R103 ;  /* 0x000000ffff4b7224 */ /* 0x000fe200078e0067 */
[----:B------:R-:W-:-:S02]  /*10ce0*/  LEA R94, P5, R95, R2, 0x2 ;  /* 0x000000025f5e7211 */ /* 0x000fc400078a10ff */
[----:B------:R-:W-:Y:S02]  /*10cf0*/  LEA R90, P1, R46, R2, 0x2 ;  /* 0x000000022e5a7211 */ /* 0x000fe400078210ff */
[-C--:B------:R-:W-:Y:S02]  /*10d00*/  LEA.HI.X.SX32 R99, R93, R4.reuse, 0x2, P3 ;  /* 0x000000045d637211 */ /* 0x080fe400018f16ff */
[-C--:B------:R-:W-:Y:S02]  /*10d10*/  LEA.HI.X.SX32 R97, R44, R4.reuse, 0x2, P6 ;  /* 0x000000042c617211 */ /* 0x080fe400030f16ff */
[----:B------:R-:W-:Y:S01]  /*10d20*/  LEA.HI.X.SX32 R103, R91, R4, 0x2, P0 ;  /* 0x000000045b677211 */ /* 0x000fe200000f16ff */
[----:B------:R-:W3:Y:S01]  /*10d30*/  LDL.LU R44, [R1+0x74] ;  /* 0x00007400012c7983 */ /* 0x000ee20000300800 */
[-C--:B------:R-:W-:Y:S02]  /*10d40*/  LEA R20, P3, R32, R2.reuse, 0x2 ;  /* 0x0000000220147211 */ /* 0x080fe400078610ff */
[----:B------:R-:W-:-:S02]  /*10d50*/  LEA R88, P0, R47, R2, 0x2 ;  /* 0x000000022f587211 */ /* 0x000fc400078010ff */
[----:B------:R-:W-:Y:S02]  /*10d60*/  LEA.HI.X.SX32 R93, R45, R4, 0x2, P2 ;  /* 0x000000042d5d7211 */ /* 0x000fe400010f16ff */
[-C--:B------:R-:W-:Y:S01]  /*10d70*/  LEA R18, P6, R33, R2.reuse, 0x2 ;  /* 0x0000000221127211 */ /* 0x080fe200078c10ff */
[----:B------:R-:W4:Y:S01]  /*10d80*/  LDL.LU R45, [R1+0x78] ;  /* 0x00007800012d7983 */ /* 0x000f220000300800 */
[----:B------:R-:W-:Y:S02]  /*10d90*/  LEA R86, P4, R48, R2, 0x2 ;  /* 0x0000000230567211 */ /* 0x000fe400078810ff */
[-C--:B------:R-:W-:Y:S02]  /*10da0*/  LEA.HI.X.SX32 R95, R95, R4.reuse, 0x2, P5 ;  /* 0x000000045f5f7211 */ /* 0x080fe400028f16ff */
[----:B------:R-:W-:Y:S02]  /*10db0*/  LEA.HI.X.SX32 R91, R46, R4, 0x2, P1 ;  /* 0x000000042e5b7211 */ /* 0x000fe400008f16ff */
[----:B------:R-:W-:Y:S01]  /*10dc0*/  LEA R16, P5, R34, R2, 0x2 ;  /* 0x0000000222107211 */ /* 0x000fe200078a10ff */
[----:B------:R-:W4:Y:S01]  /*10dd0*/  LDL.LU R46, [R1+0x7c] ;  /* 0x00007c00012e7983 */ /* 0x000f220000300800 */
[----:B------:R-:W-:-:S02]  /*10de0*/  LEA.HI.X.SX32 R21, R32, R4, 0x2, P3 ;  /* 0x0000000420157211 */ /* 0x000fc400018f16ff */
[----:B------:R-:W-:Y:S02]  /*10df0*/  LEA.HI.X.SX32 R89, R47, R4, 0x2, P0 ;  /* 0x000000042f597211 */ /* 0x000fe400000f16ff */
[----:B------:R-:W-:Y:S01]  /*10e00*/  LEA R14, P2, R35, R2, 0x2 ;  /* 0x00000002230e7211 */ /* 0x000fe200078410ff */
[----:B------:R-:W4:Y:S01]  /*10e10*/  LDL.LU R47, [R1+0x80] ;  /* 0x00008000012f7983 */ /* 0x000f220000300800 */
[-C--:B------:R-:W-:Y:S02]  /*10e20*/  LEA.HI.X.SX32 R19, R33, R4.reuse, 0x2, P6 ;  /* 0x0000000421137211 */ /* 0x080fe400030f16ff */
[-C--:B------:R-:W-:Y:S02]  /*10e30*/  LEA.HI.X.SX32 R87, R48, R4.reuse, 0x2, P4 ;  /* 0x0000000430577211 */ /* 0x080fe400020f16ff */
[----:B------:R-:W4:Y:S01]  /*10e40*/  LDL.LU R48, [R1+0x84] ;  /* 0x0000840001307983 */ /* 0x000f220000300800 */
[-C--:B------:R-:W-:Y:S02]  /*10e50*/  LEA.HI.X.SX32 R17, R34, R4.reuse, 0x2, P5 ;  /* 0x0000000422117211 */ /* 0x080fe400028f16ff */
[----:B------:R-:W-:Y:S01]  /*10e60*/  LEA.HI.X.SX32 R15, R35, R4, 0x2, P2 ;  /* 0x00000004230f7211 */ /* 0x000fe200010f16ff */
[----:B------:R1:W-:Y:S04]  /*10e70*/  STL.64 [R1+0x198], R20 ;  /* 0x0001981401007387 */ /* 0x0003e80000100a00 */
[----:B------:R-:W4:Y:S04]  /*10e80*/  LDL.LU R32, [R1+0x88] ;  /* 0x0000880001207983 */ /* 0x000f280000300800 */
[----:B------:R1:W-:Y:S04]  /*10e90*/  STL.64 [R1+0x1a0], R18 ;  /* 0x0001a01201007387 */ /* 0x0003e80000100a00 */
[----:B------:R-:W4:Y:S04]  /*10ea0*/  LDL.LU R33, [R1+0x8c] ;  /* 0x00008c0001217983 */ /* 0x000f280000300800 */
[----:B------:R1:W-:Y:S04]  /*10eb0*/  STL.64 [R1+0x1a8], R16 ;  /* 0x0001a81001007387 */ /* 0x0003e80000100a00 */
[----:B------:R-:W4:Y:S04]  /*10ec0*/  LDL.LU R34, [R1+0x90] ;  /* 0x0000900001227983 */ /* 0x000f280000300800 */
[----:B------:R1:W-:Y:S04]  /*10ed0*/  STL.64 [R1+0x1b0], R14 ;  /* 0x0001b00e01007387 */ /* 0x0003e80000100a00 */
[----:B------:R-:W4:Y:S01]  /*10ee0*/  LDL.LU R35, [R1+0x94] ;  /* 0x0000940001237983 */ /* 0x000f220000300800 */
[----:B------:R-:W-:-:S04]  /*10ef0*/  LEA R12, P1, R36, R2, 0x2 ;  /* 0x00000002240c7211 */ /* 0x000fc800078210ff */
[----:B------:R-:W-:Y:S02]  /*10f00*/  LEA.HI.X.SX32 R13, R36, R4, 0x2, P1 ;  /* 0x00000004240d7211 */ /* 0x000fe400008f16ff */
[----:B------:R-:W-:-:S03]  /*10f10*/  LEA R10, P0, R37, R2, 0x2 ;  /* 0x00000002250a7211 */ /* 0x000fc600078010ff */
[----:B------:R2:W-:Y:S01]  /*10f20*/  STL.64 [R1+0x1b8], R12 ;  /* 0x0001b80c01007387 */ /* 0x0005e20000100a00 */
[----:B------:R-:W-:-:S03]  /*10f30*/  LEA.HI.X.SX32 R11, R37, R4, 0x2, P0 ;  /* 0x00000004250b7211 */ /* 0x000fc600000f16ff */
[----:B------:R-:W4:Y:S04]  /*10f40*/  LDL.LU R36, [R1+0x98] ;  /* 0x0000980001247983 */ /* 0x000f280000300800 */
[----:B------:R3:W-:Y:S04]  /*10f50*/  STL.64 [R1+0x1c0], R10 ;  /* 0x0001c00a01007387 */ /* 0x0007e80000100a00 */
[----:B------:R-:W4:Y:S01]  /*10f60*/  LDL.LU R37, [R1+0x9c] ;  /* 0x00009c0001257983 */ /* 0x000f220000300800 */
[-C--:B------:R-:W-:Y:S02]  /*10f70*/  LEA R22, P4, R38, R2.reuse, 0x2 ;  /* 0x0000000226167211 */ /* 0x080fe400078810ff */
[----:B-1----:R-:W-:-:S02]  /*10f80*/  LEA R20, P3, R39, R2, 0x2 ;  /* 0x0000000227147211 */ /* 0x002fc400078610ff */
[----:B------:R-:W-:Y:S02]  /*10f90*/  LEA.HI.X.SX32 R23, R38, R4, 0x2, P4 ;  /* 0x0000000426177211 */ /* 0x000fe400020f16ff */
[C---:B------:R-:W-:Y:S02]  /*10fa0*/  LEA R18, P6, R40.reuse, R2, 0x2 ;  /* 0x0000000228127211 */ /* 0x040fe400078c10ff */
[----:B------:R-:W-:Y:S02]  /*10fb0*/  LEA.HI.X.SX32 R21, R39, R4, 0x2, P3 ;  /* 0x0000000427157211 */ /* 0x000fe400018f16ff */
[C---:B------:R-:W-:Y:S01]  /*10fc0*/  LEA R16, P5, R41.reuse, R2, 0x2 ;  /* 0x0000000229107211 */ /* 0x040fe200078a10ff */
[----:B------:R4:W-:Y:S01]  /*10fd0*/  STL.64 [R1+0x1c8], R22 ;  /* 0x0001c81601007387 */ /* 0x0009e20000100a00 */
[----:B------:R-:W-:Y:S02]  /*10fe0*/  LEA.HI.X.SX32 R19, R40, R4, 0x2, P6 ;  /* 0x0000000428137211 */ /* 0x000fe400030f16ff */
[----:B------:R-:W-:Y:S01]  /*10ff0*/  LEA R14, P2, R42, R2, 0x2 ;  /* 0x000000022a0e7211 */ /* 0x000fe200078410ff */
[----:B------:R-:W4:Y:S01]  /*11000*/  LDL.LU R38, [R1+0xa0] ;  /* 0x0000a00001267983 */ /* 0x000f220000300800 */
[----:B------:R-:W-:-:S02]  /*11010*/  LEA.HI.X.SX32 R17, R41, R4, 0x2, P5 ;  /* 0x0000000429117211 */ /* 0x000fc400028f16ff */
        /* <DEDUP_REMOVED lines=9> */
[----:B--2---:R-:W-:-:S04]  /*110b0*/  LEA R12, P1, R43, R2, 0x2 ;  /* 0x000000022b0c7211 */ /* 0x004fc800078210ff */
[----:B------:R-:W-:Y:S02]  /*110c0*/  LEA.HI.X.SX32 R13, R43, R4, 0x2, P1 ;  /* 0x000000042b0d7211 */ /* 0x000fe400008f16ff */
[----:B---3--:R-:W-:-:S03]  /*110d0*/  LEA R10, P0, R44, R2, 0x2 ;  /* 0x000000022c0a7211 */ /* 0x008fc600078010ff */
[----:B------:R2:W-:Y:S01]  /*110e0*/  STL.64 [R1+0x1f0], R12 ;  /* 0x0001f00c01007387 */ /* 0x0005e20000100a00 */
[----:B------:R-:W-:-:S03]  /*110f0*/  LEA.HI.X.SX32 R11, R44, R4, 0x2, P0 ;  /* 0x000000042c0b7211 */ /* 0x000fc600000f16ff */
[----:B------:R-:W3:Y:S01]  /*11100*/  LDL.LU R43, [R1+0xb4] ;  /* 0x0000b400012b7983 */ /* 0x000ee20000300800 */
[----:B----4-:R-:W-:-:S03]  /*11110*/  LEA R22, P4, R45, R2, 0x2 ;  /* 0x000000022d167211 */ /* 0x010fc600078810ff */
[----:B------:R4:W-:Y:S01]  /*11120*/  STL.64 [R1+0x1f8], R10 ;  /* 0x0001f80a01007387 */ /* 0x0009e20000100a00 */
[----:B------:R-:W-:-:S03]  /*11130*/  LEA.HI.X.SX32 R23, R45, R4, 0x2, P4 ;  /* 0x000000042d177211 */ /* 0x000fc600020f16ff */
[----:B------:R-:W3:Y:S01]  /*11140*/  LDL.LU R44, [R1+0xb8] ;  /* 0x0000b800012c7983 */ /* 0x000ee20000300800 */
[----:B-1----:R-:W-:-:S03]  /*11150*/  LEA R20, P3, R46, R2, 0x2 ;  /* 0x000000022e147211 */ /* 0x002fc600078610ff */
[----:B------:R1:W-:Y:S01]  /*11160*/  STL.64 [R1+0x200], R22 ;  /* 0x0002001601007387 */ /* 0x0003e20000100a00 */
[----:B------:R-:W-:-:S03]  /*11170*/  LEA.HI.X.SX32 R21, R46, R4, 0x2, P3 ;  /* 0x000000042e157211 */ /* 0x000fc600018f16ff */
[----:B------:R-:W3:Y:S01]  /*11180*/  LDL.LU R45, [R1+0xbc] ;  /* 0x0000bc00012d7983 */ /* 0x000ee20000300800 */
[CC--:B------:R-:W-:Y:S02]  /*11190*/  LEA R18, P6, R47.reuse, R2.reuse, 0x2 ;  /* 0x000000022f127211 */ /* 0x0c0fe400078c10ff */
[C---:B------:R-:W-:Y:S02]  /*111a0*/  LEA R16, P5, R48.reuse, R2, 0x2 ;  /* 0x0000000230107211 */ /* 0x040fe400078a10ff */
[-C--:B------:R-:W-:Y:S01]  /*111b0*/  LEA.HI.X.SX32 R19, R47, R4.reuse, 0x2, P6 ;  /* 0x000000042f137211 */ /* 0x080fe200030f16ff */
[----:B------:R1:W-:Y:S01]  /*111c0*/  STL.64 [R1+0x208], R20 ;  /* 0x0002081401007387 */ /* 0x0003e20000100a00 */
[----:B------:R-:W-:-:S03]  /*111d0*/  LEA.HI.X.SX32 R17, R48, R4, 0x2, P5 ;  /* 0x0000000430117211 */ /* 0x000fc600028f16ff */
[----:B------:R-:W3:Y:S01]  /*111e0*/  LDL.LU R46, [R1+0xc0] ;  /* 0x0000c000012e7983 */ /* 0x000ee20000300800 */
[----:B------:R-:W-:-:S03]  /*111f0*/  LEA R14, P2, R32, R2, 0x2 ;  /* 0x00000002200e7211 */ /* 0x000fc600078410ff */
[----:B------:R1:W-:Y:S01]  /*11200*/  STL.64 [R1+0x210], R18 ;  /* 0x0002101201007387 */ /* 0x0003e20000100a00 */
[----:B------:R-:W-:-:S03]  /*11210*/  LEA.HI.X.SX32 R15, R32, R4, 0x2, P2 ;  /* 0x00000004200f7211 */ /* 0x000fc600010f16ff */
[----:B------:R-:W3:Y:S01]  /*11220*/  LDL.LU R47, [R1+0xc4] ;  /* 0x0000c400012f7983 */ /* 0x000ee20000300800 */
[----:B--2---:R-:W-:-:S03]  /*11230*/  LEA R12, P1, R33, R2, 0x2 ;  /* 0x00000002210c7211 */ /* 0x004fc600078210ff */
        /* <DEDUP_REMOVED lines=10> */
[----:B------:R-:W3:Y:S04]  /*112e0*/  LDL.LU R33, [R1+0xd0] ;  /* 0x0000d00001217983 */ /* 0x000ee80000300800 */
[----:B------:R1:W-:Y:S04]  /*112f0*/  STL.64 [R1+0x230], R10 ;  /* 0x0002300a01007387 */ /* 0x0003e80000100a00 */
[----:B------:R-:W3:Y:S04]  /*11300*/  LDL.LU R34, [R1+0xd4] ;  /* 0x0000d40001227983 */ /* 0x000ee80000300800 */
[----:B------:R1:W-:Y:S04]  /*11310*/  STL.64 [R1+0x238], R22 ;  /* 0x0002381601007387 */ /* 0x0003e80000100a00 */
[----:B------:R-:W3:Y:S01]  /*11320*/  LDL.LU R35, [R1+0x2c4] ;  /* 0x0002c40001237983 */ /* 0x000ee20000300800 */
[----:B------:R-:W-:-:S04]  /*11330*/  LEA R20, P3, R36, R2, 0x2 ;  /* 0x0000000224147211 */ /* 0x000fc800078610ff */
[----:B------:R-:W-:Y:S02]  /*11340*/  LEA.HI.X.SX32 R21, R36, R4, 0x2, P3 ;  /* 0x0000000424157211 */ /* 0x000fe400018f16ff */
[----:B------:R-:W-:-:S03]  /*11350*/  LEA R18, P6, R37, R2, 0x2 ;  /* 0x0000000225127211 */ /* 0x000fc600078c10ff */
[----:B------:R3:W-:Y:S01]  /*11360*/  STL.64 [R1+0x240], R20 ;  /* 0x0002401401007387 */ /* 0x0007e20000100a00 */
[----:B------:R-:W-:-:S03]  /*11370*/  LEA.HI.X.SX32 R19, R37, R4, 0x2, P6 ;  /* 0x0000000425137211 */ /* 0x000fc600030f16ff */
[----:B------:R-:W3:Y:S04]  /*11380*/  LDL.LU R36, [R1+0x2cc] ;  /* 0x0002cc0001247983 */ /* 0x000ee80000300800 */
[----:B------:R1:W-:Y:S04]  /*11390*/  STL.64 [R1+0x248], R18 ;  /* 0x0002481201007387 */ /* 0x0003e80000100a00 */
[----:B------:R-:W3:Y:S01]  /*113a0*/  LDL.LU R37, [R1+0x2d4] ;  /* 0x0002d40001257983 */ /* 0x000ee20000300800 */
[----:B--2---:R-:W-:-:S04]  /*113b0*/  LEA R16, P5, R38, R2, 0x2 ;  /* 0x0000000226107211 */ /* 0x004fc800078a10ff */
[----:B------:R-:W-:Y:S02]  /*113c0*/  LEA.HI.X.SX32 R17, R38, R4, 0x2, P5 ;  /* 0x0000000426117211 */ /* 0x000fe400028f16ff */
[----:B----4-:R-:W-:-:S03]  /*113d0*/  LEA R14, P2, R39, R2, 0x2 ;  /* 0x00000002270e7211 */ /* 0x010fc600078410ff */
[----:B------:R2:W-:Y:S01]  /*113e0*/  STL.64 [R1+0x250], R16 ;  /* 0x0002501001007387 */ /* 0x0005e20000100a00 */
[----:B------:R-:W-:-:S03]  /*113f0*/  LEA.HI.X.SX32 R15, R39, R4, 0x2, P2 ;  /* 0x00000004270f7211 */ /* 0x000fc600010f16ff */
[----:B------:R-:W4:Y:S01]  /*11400*/  LDL.LU R38, [R1+0x2dc] ;  /* 0x0002dc0001267983 */ /* 0x000f220000300800 */
[----:B-1----:R-:W-:-:S03]  /*11410*/  LEA R12, P1, R40, R2, 0x2 ;  /* 0x00000002280c7211 */ /* 0x002fc600078210ff */
[----:B------:R1:W-:Y:S01]  /*11420*/  STL.64 [R1+0x258], R14 ;  /* 0x0002580e01007387 */ /* 0x0003e20000100a00 */
[----:B------:R-:W-:-:S03]  /*11430*/  LEA.HI.X.SX32 R13, R40, R4, 0x2, P1 ;  /* 0x00000004280d7211 */ /* 0x000fc600008f16ff */
[----:B------:R-:W4:Y:S01]  /*11440*/  LDL.LU R39, [R1+0x2e4] ;  /* 0x0002e40001277983 */ /* 0x000f220000300800 */
[----:B------:R-:W-:-:S03]  /*11450*/  LEA R10, P0, R41, R2, 0x2 ;  /* 0x00000002290a7211 */ /* 0x000fc600078010ff */
[----:B------:R1:W-:Y:S01]  /*11460*/  STL.64 [R1+0x260], R12 ;  /* 0x0002600c01007387 */ /* 0x0003e20000100a00 */
[----:B------:R-:W-:-:S03]  /*11470*/  LEA.HI.X.SX32 R11, R41, R4, 0x2, P0 ;  /* 0x00000004290b7211 */ /* 0x000fc600000f16ff */
[----:B------:R-:W4:Y:S01]  /*11480*/  LDL.LU R40, [R1+0x2ec] ;  /* 0x0002ec0001287983 */ /* 0x000f220000300800 */
[----:B------:R-:W-:-:S03]  /*11490*/  LEA R22, P4, R42, R2, 0x2 ;  /* 0x000000022a167211 */ /* 0x000fc600078810ff */
[----:B------:R1:W-:Y:S01]  /*114a0*/  STL.64 [R1+0x268], R10 ;  /* 0x0002680a01007387 */ /* 0x0003e20000100a00 */
[----:B------:R-:W-:-:S03]  /*114b0*/  LEA.HI.X.SX32 R23, R42, R4, 0x2, P4 ;  /* 0x000000042a177211 */ /* 0x000fc600020f16ff */
[----:B------:R-:W4:Y:S04]  /*114c0*/  LDL.LU R41, [R1+0x2f4] ;  /* 0x0002f40001297983 */ /* 0x000f280000300800 */
[----:B------:R1:W-:Y:S04]  /*114d0*/  STL.64 [R1+0x270], R22 ;  /* 0x0002701601007387 */ /* 0x0003e80000100a00 */
[----:B------:R-:W4:Y:S01]  /*114e0*/  LDL.LU R42, [R1+0x2fc] ;  /* 0x0002fc00012a7983 */ /* 0x000f220000300800 */
[----:B---3--:R-:W-:-:S04]  /*114f0*/  LEA R20, P3, R43, R2, 0x2 ;  /* 0x000000022b147211 */ /* 0x008fc800078610ff */
[----:B------:R-:W-:Y:S02]  /*11500*/  LEA.HI.X.SX32 R21, R43, R4, 0x2, P3 ;  /* 0x000000042b157211 */ /* 0x000fe400018f16ff */
[----:B------:R-:W-:-:S03]  /*11510*/  LEA R18, P6, R44, R2, 0x2 ;  /* 0x000000022c127211 */ /* 0x000fc600078c10ff */
[----:B------:R3:W-:Y:S01]  /*11520*/  STL.64 [R1+0x278], R20 ;  /* 0x0002781401007387 */ /* 0x0007e20000100a00 */
[----:B------:R-:W-:-:S03]  /*11530*/  LEA.HI.X.SX32 R19, R44, R4, 0x2, P6 ;  /* 0x000000042c137211 */ /* 0x000fc600030f16ff */
[----:B------:R-:W4:Y:S01]  /*11540*/  LDL.LU R43, [R1+0x304] ;  /* 0x00030400012b7983 */ /* 0x000f220000300800 */
[----:B--2---:R-:W-:-:S03]  /*11550*/  LEA R16, P5, R45, R2, 0x2 ;  /* 0x000000022d107211 */ /* 0x004fc600078a10ff */
        /* <DEDUP_REMOVED lines=19> */
[----:B---3--:R-:W-:-:S03]  /*11690*/  LEA R20, P3, R33, R2, 0x2 ;  /* 0x0000000221147211 */ /* 0x008fc600078610ff */
        /* <DEDUP_REMOVED lines=20> */
[----:B------:R-:W4:Y:S02]  /*117e0*/  LDL.LU R37, [R1+0x35c] ;  /* 0x00035c0001257983 */ /* 0x000f240000300800 */
[----:B----4-:R-:W-:-:S04]  /*117f0*/  LEA R10, P0, R38, R2, 0x2 ;  /* 0x00000002260a7211 */ /* 0x010fc800078010ff */
[----:B------:R-:W-:Y:S02]  /*11800*/  LEA.HI.X.SX32 R11, R38, R4, 0x2, P0 ;  /* 0x00000004260b7211 */ /* 0x000fe400000f16ff */
        /* <DEDUP_REMOVED lines=48> */
[-C--:B---3--:R-:W-:Y:S02]  /*11b10*/  LEA R12, P1, R34, R2.reuse, 0x2 ;  /* 0x00000002220c7211 */ /* 0x088fe400078210ff */
[----:B--2---:R-:W-:-:S04]  /*11b20*/  LEA R10, P0, R35, R2, 0x2 ;  /* 0x00000002230a7211 */ /* 0x004fc800078010ff */
[-C--:B------:R-:W-:Y:S01]  /*11b30*/  LEA.HI.X.SX32 R11, R35, R4.reuse, 0x2, P0 ;  /* 0x00000004230b7211 */ /* 0x080fe200000f16ff */
[----:B------:R-:W-:Y:S02]  /*11b40*/  IMAD.MOV.U32 R35, RZ, RZ, R49 ;  /* 0x000000ffff237224 */ /* 0x000fe400078e0031 */
[----:B------:R-:W-:Y:S02]  /*11b50*/  IMAD.MOV.U32 R49, RZ, RZ, R50 ;  /* 0x000000ffff317224 */ /* 0x000fe400078e0032 */
[----:B------:R-:W-:Y:S02]  /*11b60*/  IMAD.MOV.U32 R50, RZ, RZ, R51 ;  /* 0x000000ffff327224 */ /* 0x000fe400078e0033 */
[----:B------:R-:W-:Y:S02]  /*11b70*/  IMAD.MOV.U32 R51, RZ, RZ, R52 ;  /* 0x000000ffff337224 */ /* 0x000fe400078e0034 */
[----:B------:R-:W-:Y:S02]  /*11b80*/  IMAD.MOV.U32 R52, RZ, RZ, R53 ;  /* 0x000000ffff347224 */ /* 0x000fe400078e0035 */
[----:B------:R-:W-:Y:S01]  /*11b90*/  IMAD.MOV.U32 R53, RZ, RZ, R54 ;  /* 0x000000ffff357224 */ /* 0x000fe200078e0036 */
[----:B------:R-:W-:Y:S01]  /*11ba0*/  LEA.HI.X.SX32 R13, R34, R4, 0x2, P1 ;  /* 0x00000004220d7211 */ /* 0x000fe200008f16ff */
[----:B------:R-:W-:-:S02]  /*11bb0*/  IMAD.MOV.U32 R54, RZ, RZ, R55 ;  /* 0x000000ffff367224 */ /* 0x000fc400078e0037 */
[----:B------:R-:W-:Y:S02]  /*11bc0*/  IMAD.MOV.U32 R55, RZ, RZ, R56 ;  /* 0x000000ffff377224 */ /* 0x000fe400078e0038 */
[----:B------:R-:W-:Y:S01]  /*11bd0*/  IMAD.MOV.U32 R56, RZ, RZ, R57 ;  /* 0x000000ffff387224 */ /* 0x000fe200078e0039 */
[----:B------:R2:W-:Y:S01]  /*11be0*/  STL.64 [R1+0x338], R14 ;  /* 0x0003380e01007387 */ /* 0x0005e20000100a00 */
[----:B------:R-:W-:Y:S02]  /*11bf0*/  IMAD.MOV.U32 R57, RZ, RZ, R58 ;  /* 0x000000ffff397224 */ /* 0x000fe400078e003a */
[----:B------:R-:W-:Y:S01]  /*11c00*/  IMAD.MOV.U32 R58, RZ, RZ, R59 ;  /* 0x000000ffff3a7224 */ /* 0x000fe200078e003b */
[----:B------:R-:W3:Y:S01]  /*11c10*/  LDL.LU R33, [R1+0x3c4] ;  /* 0x0003c40001217983 */ /* 0x000ee20000300800 */
[----:B------:R-:W-:Y:S02]  /*11c20*/  IMAD.MOV.U32 R59, RZ, RZ, R60 ;  /* 0x000000ffff3b7224 */ /* 0x000fe400078e003c */
[----:B------:R-:W-:Y:S01]  /*11c30*/  IMAD.MOV.U32 R60, RZ, RZ, R61 ;  /* 0x000000ffff3c7224 */ /* 0x000fe200078e003d */
[----:B------:R1:W-:Y:S01]  /*11c40*/  STL.64 [R1+0x340], R12 ;  /* 0x0003400c01007387 */ /* 0x0003e20000100a00 */
[----:B------:R-:W-:-:S02]  /*11c50*/  IMAD.MOV.U32 R61, RZ, RZ, R62 ;  /* 0x000000ffff3d7224 */ /* 0x000fc400078e003e */
[----:B------:R-:W-:Y:S01]  /*11c60*/  IMAD.MOV.U32 R62, RZ, RZ, R63 ;  /* 0x000000ffff3e7224 */ /* 0x000fe200078e003f */
[----:B------:R-:W2:Y:S04]  /*11c70*/  LDL.LU R34, [R1+0x3cc] ;  /* 0x0003cc0001227983 */ /* 0x000ea80000300800 */
[----:B------:R2:W-:Y:S04]  /*11c80*/  STL.64 [R1+0x348], R10 ;  /* 0x0003480a01007387 */ /* 0x0005e80000100a00 */
[----:B------:R-:W2:Y:S01]  /*11c90*/  LDL.LU R63, [R1+0x44c] ;  /* 0x00044c00013f7983 */ /* 0x000ea20000300800 */
[----:B-1----:R-:W-:-:S04]  /*11ca0*/  LEA R22, P4, R36, R2, 0x2 ;  /* 0x0000000224167211 */ /* 0x002fc800078810ff */
[----:B------:R-:W-:Y:S01]  /*11cb0*/  LEA.HI.X.SX32 R23, R36, R4, 0x2, P4 ;  /* 0x0000000424177211 */ /* 0x000fe200020f16ff */
[----:B------:R-:W-:Y:S02]  /*11cc0*/  IMAD.MOV.U32 R36, RZ, RZ, R49 ;  /* 0x000000ffff247224 */ /* 0x000fe400078e0031 */
[----:B------:R-:W-:Y:S02]  /*11cd0*/  IMAD.MOV.U32 R49, RZ, RZ, R50 ;  /* 0x000000ffff317224 */ /* 0x000fe400078e0032 */
[----:B------:R-:W-:Y:S02]  /*11ce0*/  IMAD.MOV.U32 R50, RZ, RZ, R51 ;  /* 0x000000ffff327224 */ /* 0x000fe400078e0033 */
[----:B------:R-:W-:Y:S02]  /*11cf0*/  IMAD.MOV.U32 R51, RZ, RZ, R52 ;  /* 0x000000ffff337224 */ /* 0x000fe400078e0034 */
        /* <DEDUP_REMOVED lines=8> */
[----:B------:R-:W-:Y:S01]  /*11d80*/  IMAD.MOV.U32 R60, RZ, RZ, R61 ;  /* 0x000000ffff3c7224 */ /* 0x000fe200078e003d */
[----:B------:R1:W-:Y:S01]  /*11d90*/  STL.64 [R1+0x350], R22 ;  /* 0x0003501601007387 */ /* 0x0003e20000100a00 */
[----:B------:R-:W-:Y:S02]  /*11da0*/  IMAD.MOV.U32 R61, RZ, RZ, R62 ;  /* 0x000000ffff3d7224 */ /* 0x000fe400078e003e */
[----:B--2---:R-:W-:Y:S02]  /*11db0*/  IMAD.MOV.U32 R62, RZ, RZ, R63 ;  /* 0x000000ffff3e7224 */ /* 0x004fe400078e003f */
[----:B------:R-:W2:Y:S01]  /*11dc0*/  LDL.LU R63, [R1+0x454] ;  /* 0x00045400013f7983 */ /* 0x000ea20000300800 */
[----:B------:R-:W-:-:S04]  /*11dd0*/  LEA R20, P3, R37, R2, 0x2 ;  /* 0x0000000225147211 */ /* 0x000fc800078610ff */
        /* <DEDUP_REMOVED lines=18> */
[----:B----4-:R-:W-:-:S04]  /*11f00*/  LEA R18, P6, R38, R2, 0x2 ;  /* 0x0000000226127211 */ /* 0x010fc800078c10ff */
        /* <DEDUP_REMOVED lines=227> */
[----:B---3--:R-:W-:-:S04]  /*12d40*/  LEA R22, P4, R33, R2, 0x2 ;  /* 0x0000000221167211 */ /* 0x008fc800078810ff */
        /* <DEDUP_REMOVED lines=208> */
[CC--:B------:R-:W-:Y:S02]  /*13a50*/  LEA R14, P2, R44.reuse, R2.reuse, 0x2 ;  /* 0x000000022c0e7211 */ /* 0x0c0fe400078410ff */
[----:B------:R-:W-:Y:S02]  /*13a60*/  LEA R12, P1, R45, R2, 0x2 ;  /* 0x000000022d0c7211 */ /* 0x000fe400078210ff */
[----:B------:R-:W-:Y:S01]  /*13a70*/  LEA.HI.X.SX32 R15, R44, R4, 0x2, P2 ;  /* 0x000000042c0f7211 */ /* 0x000fe200010f16ff */
[----:B------:R-:W-:-:S02]  /*13a80*/  IMAD.MOV.U32 R44, RZ, RZ, R49 ;  /* 0x000000ffff2c7224 */ /* 0x000fc400078e0031 */
[----:B------:R-:W-:Y:S02]  /*13a90*/  IMAD.MOV.U32 R49, RZ, RZ, R50 ;  /* 0x000000ffff317224 */ /* 0x000fe400078e0032 */
[----:B------:R-:W-:Y:S01]  /*13aa0*/  IMAD.MOV.U32 R50, RZ, RZ, R51 ;  /* 0x000000ffff327224 */ /* 0x000fe200078e0033 */
[----:B------:R-:W-:Y:S01]  /*13ab0*/  LEA.HI.X.SX32 R13, R45, R4, 0x2, P1 ;  /* 0x000000042d0d7211 */ /* 0x000fe200008f16ff */
        /* <DEDUP_REMOVED lines=26> */
[----:B------:R-:W-:Y:S02]  /*13c60*/  IMAD.MOV.U32 R63, RZ, RZ, R67 ;  /* 0x000000ffff3f7224 */ /* 0x000fe400078e0043 */
[----:B------:R-:W-:Y:S01]  /*13c70*/  IMAD.MOV.U32 R61, RZ, RZ, R62 ;  /* 0x000000ffff3d7224 */ /* 0x000fe200078e003e */
[----:B------:R-:W2:Y:S01]  /*13c80*/  LDL.LU R67, [R1+0x58c] ;  /* 0x00058c0001437983 */ /* 0x000ea20000300800 */
[----:B------:R-:W-:-:S02]  /*13c90*/  IMAD.MOV.U32 R62, RZ, RZ, R63 ;  /* 0x000000ffff3e7224 */ /* 0x000fc400078e003f */
[----:B------:R-:W-:Y:S01]  /*13ca0*/  IMAD.MOV.U32 R63, RZ, RZ, R64 ;  /* 0x000000ffff3f7224 */ /* 0x000fe200078e0040 */
[----:B------:R1:W-:Y:S04]  /*13cb0*/  STL.64 [R1+0x420], R12 ;  /* 0x0004200c01007387 */ /* 0x0003e80000100a00 */
[----:B------:R-:W2:Y:S01]  /*13cc0*/  LDL.LU R64, [R1+0x594] ;  /* 0x0005940001407983 */ /* 0x000ea20000300800 */
[CC--:B------:R-:W-:Y:S02]  /*13cd0*/  LEA R10, P0, R46.reuse, R2.reuse, 0x2 ;  /* 0x000000022e0a7211 */ /* 0x0c0fe400078010ff */
[----:B---3--:R-:W-:Y:S02]  /*13ce0*/  LEA R22, P4, R47, R2, 0x2 ;  /* 0x000000022f167211 */ /* 0x008fe400078810ff */
[----:B------:R-:W-:Y:S01]  /*13cf0*/  LEA.HI.X.SX32 R11, R46, R4, 0x2, P0 ;  /* 0x000000042e0b7211 */ /* 0x000fe200000f16ff */
[----:B------:R-:W-:-:S02]  /*13d00*/  IMAD.MOV.U32 R46, RZ, RZ, R49 ;  /* 0x000000ffff2e7224 */ /* 0x000fc400078e0031 */
[----:B------:R-:W-:Y:S02]  /*13d10*/  IMAD.MOV.U32 R49, RZ, RZ, R50 ;  /* 0x000000ffff317224 */ /* 0x000fe400078e0032 */
[----:B------:R-:W-:Y:S01]  /*13d20*/  IMAD.MOV.U32 R50, RZ, RZ, R51 ;  /* 0x000000ffff327224 */ /* 0x000fe200078e0033 */
[----:B------:R-:W-:Y:S01]  /*13d30*/  LEA.HI.X.SX32 R23, R47, R4, 0x2, P4 ;  /* 0x000000042f177211 */ /* 0x000fe200020f16ff */
[----:B------:R-:W-:Y:S02]  /*13d40*/  IMAD.MOV.U32 R51, RZ, RZ, R52 ;  /* 0x000000ffff337224 */ /* 0x000fe400078e0034 */
[----:B------:R-:W-:Y:S01]  /*13d50*/  IMAD.MOV.U32 R52, RZ, RZ, R53 ;  /* 0x000000ffff347224 */ /* 0x000fe200078e0035 */
[----:B-1----:R-:W-:Y:S01]  /*13d60*/  LEA R20, P3, R48, R2, 0x2 ;  /* 0x0000000230147211 */ /* 0x002fe200078610ff */
[----:B------:R-:W-:Y:S02]  /*13d70*/  IMAD.MOV.U32 R53, RZ, RZ, R54 ;  /* 0x000000ffff357224 */ /* 0x000fe400078e0036 */
[----:B------:R-:W-:-:S02]  /*13d80*/  IMAD.MOV.U32 R47, RZ, RZ, R49 ;  /* 0x000000ffff2f7224 */ /* 0x000fc400078e0031 */
        /* <DEDUP_REMOVED lines=35> */
[----:B------:R-:W-:Y:S02]  /*13fc0*/  IMAD.MOV.U32 R59, RZ, RZ, R60 ;  /* 0x000000ffff3b7224 */ /* 0x000fe400078e003c */
[----:B------:R-:W-:Y:S02]  /*13fd0*/  IMAD.MOV.U32 R60, RZ, RZ, R61 ;  /* 0x000000ffff3c7224 */ /* 0x000fe400078e003d */
[----:B--2---:R-:W-:Y:S02]  /*13fe0*/  IMAD.MOV.U32 R63, RZ, RZ, R64 ;  /* 0x000000ffff3f7224 */ /* 0x004fe400078e0040 */
[----:B------:R-:W-:-:S02]  /*13ff0*/  IMAD.MOV.U32 R64, RZ, RZ, R68 ;  /* 0x000000ffff407224 */ /* 0x000fc400078e0044 */
[----:B------:R-:W-:Y:S01]  /*14000*/  IMAD.MOV.U32 R62, RZ, RZ, R63 ;  /* 0x000000ffff3e7224 */ /* 0x000fe200078e003f */
[----:B------:R-:W2:Y:S01]  /*14010*/  LDL.LU R68, [R1+0x744] ;  /* 0x0007440001447983 */ /* 0x000ea20000300800 */
[----:B------:R-:W-:Y:S02]  /*14020*/  IMAD.MOV.U32 R63, RZ, RZ, R64 ;  /* 0x000000ffff3f7224 */ /* 0x000fe400078e0040 */
[----:B------:R-:W-:Y:S01]  /*14030*/  IMAD.MOV.U32 R64, RZ, RZ, R73 ;  /* 0x000000ffff407224 */ /* 0x000fe200078e0049 */
[----:B------:R3:W-:Y:S01]  /*14040*/  STL.64 [R1+0x430], R22 ;  /* 0x0004301601007387 */ /* 0x0007e20000100a00 */
[----:B------:R-:W-:Y:S02]  /*14050*/  IMAD.MOV.U32 R61, RZ, RZ, R63 ;  /* 0x000000ffff3d7224 */ /* 0x000fe400078e003f */
[----:B------:R-:W-:Y:S01]  /*14060*/  IMAD.MOV.U32 R63, RZ, RZ, R64 ;  /* 0x000000ffff3f7224 */ /* 0x000fe200078e0040 */
[----:B------:R-:W2:Y:S01]  /*14070*/  LDL.LU R73, [R1+0x5ac] ;  /* 0x0005ac0001497983 */ /* 0x000ea20000300800 */
[----:B------:R-:W-:-:S03]  /*14080*/  IMAD.MOV.U32 R64, RZ, RZ, R65 ;  /* 0x000000ffff407224 */ /* 0x000fc600078e0041 */
[----:B------:R1:W-:Y:S04]  /*14090*/  STL.64 [R1+0x438], R20 ;  /* 0x0004381401007387 */ /* 0x0003e80000100a00 */
[----:B------:R-:W2:Y:S01]  /*140a0*/  LDL.LU R65, [R1+0x5b4] ;  /* 0x0005b40001417983 */ /* 0x000ea20000300800 */
[C---:B----4-:R-:W-:Y:S01]  /*140b0*/  LEA R18, P6, R32.reuse, R2, 0x2 ;  /* 0x0000000220127211 */ /* 0x050fe200078c10ff */
[----:B------:R-:W-:Y:S02]  /*140c0*/  IMAD.MOV.U32 R31, RZ, RZ, R49 ;  /* 0x000000ffff1f7224 */ /* 0x000fe400078e0031 */
[----:B------:R-:W-:Y:S02]  /*140d0*/  IMAD.MOV.U32 R49, RZ, RZ, R50 ;  /* 0x000000ffff317224 */ /* 0x000fe400078e0032 */
[----:B------:R-:W-:Y:S01]  /*140e0*/  IMAD.MOV.U32 R50, RZ, RZ, R51 ;  /* 0x000000ffff327224 */ /* 0x000fe200078e0033 */
[----:B------:R-:W-:Y:S01]  /*140f0*/  LEA.HI.X.SX32 R19, R32, R4, 0x2, P6 ;  /* 0x0000000420137211 */ /* 0x000fe200030f16ff */
[----:B------:R-:W-:-:S02]  /*14100*/  IMAD.MOV.U32 R51, RZ, RZ, R52 ;  /* 0x000000ffff337224 */ /* 0x000fc400078e0034 */
[----:B------:R-:W-:Y:S01]  /*14110*/  IMAD.MOV.U32 R52, RZ, RZ, R53 ;  /* 0x000000ffff347224 */ /* 0x000fe200078e0035 */
[----:B------:R-:W-:Y:S01]  /*14120*/  LEA R16, P5, R33, R2, 0x2 ;  /* 0x0000000221107211 */ /* 0x000fe200078a10ff */
[----:B------:R-:W-:Y:S02]  /*14130*/  IMAD.MOV.U32 R53, RZ, RZ, R54 ;  /* 0x000000ffff357224 */ /* 0x000fe400078e0036 */
[----:B------:R-:W-:Y:S02]  /*14140*/  IMAD.MOV.U32 R32, RZ, RZ, R49 ;  /* 0x000000ffff207224 */ /* 0x000fe400078e0031 */
[----:B------:R-:W-:Y:S02]  /*14150*/  IMAD.MOV.U32 R54, RZ, RZ, R55 ;  /* 0x000000ffff367224 */ /* 0x000fe400078e0037 */
[----:B------:R-:W-:Y:S02]  /*14160*/  IMAD.MOV.U32 R49, RZ, RZ, R50 ;  /* 0x000000ffff317224 */ /* 0x000fe400078e0032 */
[----:B------:R-:W-:-:S02]  /*14170*/  IMAD.MOV.U32 R55, RZ, RZ, R56 ;  /* 0x000000ffff377224 */ /* 0x000fc400078e0038 */
[----:B------:R-:W-:Y:S02]  /*14180*/  IMAD.MOV.U32 R50, RZ, RZ, R51 ;  /* 0x000000ffff327224 */ /* 0x000fe400078e0033 */
[----:B------:R-:W-:Y:S02]  /*14190*/  IMAD.MOV.U32 R56, RZ, RZ, R57 ;  /* 0x000000ffff387224 */ /* 0x000fe400078e0039 */
[----:B------:R-:W-:Y:S01]  /*141a0*/  IMAD.MOV.U32 R51, RZ, RZ, R52 ;  /* 0x000000ffff337224 */ /* 0x000fe200078e0034 */
[----:B------:R-:W-:Y:S01]  /*141b0*/  LEA.HI.X.SX32 R17, R33, R4, 0x2, P5 ;  /* 0x0000000421117211 */ /* 0x000fe200028f16ff */
[----:B------:R-:W-:Y:S02]  /*141c0*/  IMAD.MOV.U32 R57, RZ, RZ, R58 ;  /* 0x000000ffff397224 */ /* 0x000fe400078e003a */
[----:B------:R-:W-:Y:S02]  /*141d0*/  IMAD.MOV.U32 R52, RZ, RZ, R53 ;  /* 0x000000ffff347224 */ /* 0x000fe400078e0035 */
        /* <DEDUP_REMOVED lines=15> */
[----:B------:R-:W-:Y:S01]  /*142d0*/  LEA.HI.X.SX32 R15, R34, R4, 0x2, P2 ;  /* 0x00000004220f7211 */ /* 0x000fe200010f16ff */
        /* <DEDUP_REMOVED lines=15> */
[----:B------:R-:W-:Y:S01]  /*143d0*/  IMAD.MOV.U32 R52, RZ, RZ, R53 ;  /* 0x000000ffff347224 */ /* 0x000fe200078e0035 */
[----:B------:R-:W-:Y:S01]  /*143e0*/  LEA R12, P1, R35, R2, 0x2 ;  /* 0x00000002230c7211 */ /* 0x000fe200078210ff */
[----:B------:R-:W-:-:S02]  /*143f0*/  IMAD.MOV.U32 R59, RZ, RZ, R60 ;  /* 0x000000ffff3b7224 */ /* 0x000fc400078e003c */
[----:B------:R-:W-:Y:S02]  /*14400*/  IMAD.MOV.U32 R53, RZ, RZ, R54 ;  /* 0x000000ffff357224 */ /* 0x000fe400078e0036 */
[----:B------:R-:W-:Y:S02]  /*14410*/  IMAD.MOV.U32 R60, RZ, RZ, R61 ;  /* 0x000000ffff3c7224 */ /* 0x000fe400078e003d */
[----:B------:R-:W-:Y:S02]  /*14420*/  IMAD.MOV.U32 R54, RZ, RZ, R55 ;  /* 0x000000ffff367224 */ /* 0x000fe400078e0037 */
[----:B------:R-:W-:Y:S01]  /*14430*/  IMAD.MOV.U32 R55, RZ, RZ, R56 ;  /* 0x000000ffff377224 */ /* 0x000fe200078e0038 */
[----:B------:R4:W-:Y:S01]  /*14440*/  STL.64 [R1+0x440], R18 ;  /* 0x0004401201007387 */ /* 0x0009e20000100a00 */
[----:B------:R-:W-:Y:S01]  /*14450*/  IMAD.MOV.U32 R56, RZ, RZ, R57 ;  /* 0x000000ffff387224 */ /* 0x000fe200078e0039 */
[----:B------:R-:W-:Y:S01]  /*14460*/  LEA.HI.X.SX32 R13, R35, R4, 0x2, P1 ;  /* 0x00000004230d7211 */ /* 0x000fe200008f16ff */
[----:B------:R-:W-:-:S02]  /*14470*/  IMAD.MOV.U32 R57, RZ, RZ, R58 ;  /* 0x000000ffff397224 */ /* 0x000fc400078e003a */
[----:B------:R-:W-:Y:S02]  /*14480*/  IMAD.MOV.U32 R58, RZ, RZ, R59 ;  /* 0x000000ffff3a7224 */ /* 0x000fe400078e003b */
[----:B------:R-:W-:Y:S02]  /*14490*/  IMAD.MOV.U32 R59, RZ, RZ, R60 ;  /* 0x000000ffff3b7224 */ /* 0x000fe400078e003c */
[----:B--2---:R-:W-:Y:S02]  /*144a0*/  IMAD.MOV.U32 R64, RZ, RZ, R65 ;  /* 0x000000ffff407224 */ /* 0x004fe400078e0041 */
[----:B------:R-:W-:Y:S02]  /*144b0*/  IMAD.MOV.U32 R65, RZ, RZ, R75 ;  /* 0x000000ffff417224 */ /* 0x000fe400078e004b */
[----:B------:R-:W-:Y:S01]  /*144c0*/  IMAD.MOV.U32 R63, RZ, RZ, R64 ;  /* 0x000000ffff3f7224 */ /* 0x000fe200078e0040 */
[----:B------:R-:W2:Y:S01]  /*144d0*/  LDL.LU R75, [R1+0x720] ;  /* 0x00072000014b7983 */ /* 0x000ea20000300800 */
[----:B------:R-:W-:-:S02]  /*144e0*/  IMAD.MOV.U32 R64, RZ, RZ, R65 ;  /* 0x000000ffff407224 */ /* 0x000fc400078e0041 */
[----:B------:R-:W-:Y:S02]  /*144f0*/  IMAD.MOV.U32 R65, RZ, RZ, R81 ;  /* 0x000000ffff417224 */ /* 0x000fe400078e0051 */
[----:B------:R-:W-:Y:S02]  /*14500*/  IMAD.MOV.U32 R61, RZ, RZ, R64 ;  /* 0x000000ffff3d7224 */ /* 0x000fe400078e0040 */
[----:B------:R-:W-:Y:S02]  /*14510*/  IMAD.MOV.U32 R64, RZ, RZ, R65 ;  /* 0x000000ffff407224 */ /* 0x000fe400078e0041 */
[----:B------:R-:W-:Y:S01]  /*14520*/  IMAD.MOV.U32 R65, RZ, RZ, R66 ;  /* 0x000000ffff417224 */ /* 0x000fe200078e0042 */
[----:B------:R1:W-:Y:S01]  /*14530*/  STL.64 [R1+0x448], R16 ;  /* 0x0004481001007387 */ /* 0x0003e20000100a00 */
[----:B------:R-:W-:Y:S02]  /*14540*/  IMAD.MOV.U32 R66, RZ, RZ, R3 ;  /* 0x000000ffff427224 */ /* 0x000fe400078e0003 */
[----:B------:R-:W-:Y:S01]  /*14550*/  IMAD.MOV.U32 R60, RZ, RZ, R61 ;  /* 0x000000ffff3c7224 */ /* 0x000fe200078e003d */
[----:B------:R-:W2:Y:S01]  /*14560*/  LDL.LU R81, [R1+0x5cc] ;  /* 0x0005cc0001517983 */ /* 0x000ea20000300800 */
[----:B------:R-:W-:-:S02]  /*14570*/  IMAD.MOV.U32 R61, RZ, RZ, R64 ;  /* 0x000000ffff3d7224 */ /* 0x000fc400078e0040 */
[----:B------:R-:W-:Y:S01]  /*14580*/  IMAD.MOV.U32 R64, RZ, RZ, R65 ;  /* 0x000000ffff407224 */ /* 0x000fe200078e0041 */
[----:B------:R1:W-:Y:S01]  /*14590*/  STL.64 [R1+0x450], R14 ;  /* 0x0004500e01007387 */ /* 0x0003e20000100a00 */
[----:B------:R-:W-:-:S03]  /*145a0*/  IMAD.MOV.U32 R65, RZ, RZ, R66 ;  /* 0x000000ffff417224 */ /* 0x000fc600078e0042 */
[----:B------:R-:W2:Y:S04]  /*145b0*/  LDL.LU R3, [R1+0xb7c] ;  /* 0x000b7c0001037983 */ /* 0x000ea80000300800 */
[----:B------:R1:W-:Y:S04]  /*145c0*/  STL.64 [R1+0x458], R12 ;  /* 0x0004580c01007387 */ /* 0x0003e80000100a00 */
[----:B------:R-:W2:Y:S01]  /*145d0*/  LDL.LU R66, [R1+0x55c] ;  /* 0x00055c0001427983 */ /* 0x000ea20000300800 */
[----:B------:R-:W-:Y:S02]  /*145e0*/  IMAD.MOV.U32 R35, RZ, RZ, R49 ;  /* 0x000000ffff237224 */ /* 0x000fe400078e0031 */
[----:B------:R-:W-:-:S02]  /*145f0*/  IMAD.MOV.U32 R49, RZ, RZ, R50 ;  /* 0x000000ffff317224 */ /* 0x000fc400078e0032 */
[----:B------:R-:W-:Y:S02]  /*14600*/  IMAD.MOV.U32 R50, RZ, RZ, R51 ;  /* 0x000000ffff327224 */ /* 0x000fe400078e0033 */
[----:B------:R-:W-:Y:S02]  /*14610*/  IMAD.MOV.U32 R51, RZ, RZ, R52 ;  /* 0x000000ffff337224 */ /* 0x000fe400078e0034 */
[----:B------:R-:W-:Y:S02]  /*14620*/  IMAD.MOV.U32 R52, RZ, RZ, R53 ;  /* 0x000000ffff347224 */ /* 0x000fe400078e0035 */
[----:B------:R-:W-:Y:S01]  /*14630*/  IMAD.MOV.U32 R53, RZ, RZ, R54 ;  /* 0x000000ffff357224 */ /* 0x000fe200078e0036 */
[----:B-1----:R-:W-:Y:S01]  /*14640*/  LEA R10, P0, R36, R2, 0x2 ;  /* 0x00000002240a7211 */ /* 0x002fe200078010ff */
[----:B------:R-:W-:Y:S02]  /*14650*/  IMAD.MOV.U32 R54, RZ, RZ, R55 ;  /* 0x000000ffff367224 */ /* 0x000fe400078e0037 */
        /* <DEDUP_REMOVED lines=8> */
[----:B------:R-:W-:Y:S01]  /*146e0*/  IMAD.MOV.U32 R64, RZ, RZ, R65 ;  /* 0x000000ffff407224 */ /* 0x000fe200078e0041 */
[----:B------:R1:W-:Y:S01]  /*146f0*/  STL.64 [R1+0x460], R10 ;  /* 0x0004600a01007387 */ /* 0x0003e20000100a00 */
[----:B--2---:R-:W-:Y:S02]  /*14700*/  IMAD.MOV.U32 R65, RZ, RZ, R66 ;  /* 0x000000ffff417224 */ /* 0x004fe400078e0042 */
[----:B------:R-:W-:Y:S02]  /*14710*/  IMAD.MOV.U32 R66, RZ, RZ, R69 ;  /* 0x000000ffff427224 */ /* 0x000fe400078e0045 */
[----:B------:R-:W2:Y:S01]  /*14720*/  LDL.LU R69, [R1+0x564] ;  /* 0x0005640001457983 */ /* 0x000ea20000300800 */
[----:B------:R-:W-:Y:S01]  /*14730*/  IMAD.MOV.U32 R36, RZ, RZ, R49 ;  /* 0x000000ffff247224 */ /* 0x000fe200078e0031 */
[----:B---3--:R-:W-:Y:S01]  /*14740*/  LEA R22, P4, R37, R2, 0x2 ;  /* 0x0000000225167211 */ /* 0x008fe200078810ff */
[----:B------:R-:W-:Y:S02]  /*14750*/  IMAD.MOV.U32 R49, RZ, RZ, R50 ;  /* 0x000000ffff317224 */ /* 0x000fe400078e0032 */
[----:B------:R-:W-:-:S02]  /*14760*/  IMAD.MOV.U32 R50, RZ, RZ, R51 ;  /* 0x000000ffff327224 */ /* 0x000fc400078e0033 */
[----:B------:R-:W-:Y:S01]  /*14770*/  IMAD.MOV.U32 R51, RZ, RZ, R52 ;  /* 0x000000ffff337224 */ /* 0x000fe200078e0034 */
[----:B------:R-:W-:Y:S01]  /*14780*/  LEA.HI.X.SX32 R23, R37, R4, 0x2, P4 ;  /* 0x0000000425177211 */ /* 0x000fe200020f16ff */
[----:B------:R-:W-:Y:S02]  /*14790*/  IMAD.MOV.U32 R52, RZ, RZ, R53 ;  /* 0x000000ffff347224 */ /* 0x000fe400078e0035 */
[----:B------:R-:W-:Y:S01]  /*147a0*/  IMAD.MOV.U32 R53, RZ, RZ, R54 ;  /* 0x000000ffff357224 */ /* 0x000fe200078e0036 */
[----:B------:R-:W-:Y:S01]  /*147b0*/  LEA R20, P3, R38, R2, 0x2 ;  /* 0x0000000226147211 */ /* 0x000fe200078610ff */
        /* <DEDUP_REMOVED lines=8> */
[----:B------:R-:W-:Y:S01]  /*14840*/  LEA.HI.X.SX32 R21, R38, R4, 0x2, P3 ;  /* 0x0000000426157211 */ /* 0x000fe200018f16ff */
[----:B------:R-:W-:-:S02]  /*14850*/  IMAD.MOV.U32 R58, RZ, RZ, R59 ;  /* 0x000000ffff3a7224 */ /* 0x000fc400078e003b */
[----:B------:R-:W-:Y:S01]  /*14860*/  IMAD.MOV.U32 R52, RZ, RZ, R53 ;  /* 0x000000ffff347224 */ /* 0x000fe200078e0035 */
[----:B----4-:R-:W-:Y:S01]  /*14870*/  LEA R18, P6, R39, R2, 0x2 ;  /* 0x0000000227127211 */ /* 0x010fe200078c10ff */
        /* <DEDUP_REMOVED lines=32> */
[----:B------:R-:W-:Y:S01]  /*14a80*/  IMAD.MOV.U32 R54, RZ, RZ, R55 ;  /* 0x000000ffff367224 */ /* 0x000fe200078e0037 */
[----:B------:R3:W-:Y:S01]  /*14a90*/  STL.64 [R1+0x468], R22 ;  /* 0x0004681601007387 */ /* 0x0007e20000100a00 */
[----:B------:R-:W-:Y:S01]  /*14aa0*/  IMAD.MOV.U32 R55, RZ, RZ, R56 ;  /* 0x000000ffff377224 */ /* 0x000fe200078e0038 */
[----:B------:R-:W-:Y:S01]  /*14ab0*/  LEA.HI.X.SX32 R17, R40, R4, 0x2, P5 ;  /* 0x0000000428117211 */ /* 0x000fe200028f16ff */
[----:B------:R-:W-:Y:S01]  /*14ac0*/  IMAD.MOV.U32 R56, RZ, RZ, R57 ;  /* 0x000000ffff387224 */ /* 0x000fe200078e0039 */
[C---:B------:R-:W-:Y:S01]  /*14ad0*/  LEA R14, P2, R41.reuse, R2, 0x2 ;  /* 0x00000002290e7211 */ /* 0x040fe200078410ff */
        /* <DEDUP_REMOVED lines=13> */
[----:B------:R-:W-:Y:S02]  /*14bb0*/  IMAD.MOV.U32 R69, RZ, RZ, R76 ;  /* 0x000000ffff457224 */ /* 0x000fe400078e004c */
[----:B------:R-:W-:Y:S02]  /*14bc0*/  IMAD.MOV.U32 R60, RZ, RZ, R61 ;  /* 0x000000ffff3c7224 */ /* 0x000fe400078e003d */
[----:B------:R-:W-:Y:S01]  /*14bd0*/  IMAD.MOV.U32 R61, RZ, RZ, R69 ;  /* 0x000000ffff3d7224 */ /* 0x000fe200078e0045 */
[----:B------:R4:W-:Y:S01]  /*14be0*/  STL.64 [R1+0x470], R20 ;  /* 0x0004701401007387 */ /* 0x0009e20000100a00 */
[----:B------:R-:W-:-:S02]  /*14bf0*/  IMAD.MOV.U32 R69, RZ, RZ, R77 ;  /* 0x000000ffff457224 */ /* 0x000fc400078e004d */
[----:B------:R-:W-:Y:S01]  /*14c00*/  IMAD.MOV.U32 R59, RZ, RZ, R60 ;  /* 0x000000ffff3b7224 */ /* 0x000fe200078e003c */
[----:B------:R-:W2:Y:S01]  /*14c10*/  LDL.LU R76, [R1+0x6ac] ;  /* 0x0006ac00014c7983 */ /* 0x000ea20000300800 */
[----:B------:R-:W-:Y:S02]  /*14c20*/  IMAD.MOV.U32 R60, RZ, RZ, R61 ;  /* 0x000000ffff3c7224 */ /* 0x000fe400078e003d */
[----:B------:R-:W-:Y:S01]  /*14c30*/  IMAD.MOV.U32 R61, RZ, RZ, R69 ;  /* 0x000000ffff3d7224 */ /* 0x000fe200078e0045 */
[----:B------:R1:W-:Y:S01]  /*14c40*/  STL.64 [R1+0x478], R18 ;  /* 0x0004781201007387 */ /* 0x0003e20000100a00 */
[----:B------:R-:W-:-:S03]  /*14c50*/  IMAD.MOV.U32 R69, RZ, RZ, R70 ;  /* 0x000000ffff457224 */ /* 0x000fc600078e0046 */
[----:B------:R-:W2:Y:S04]  /*14c60*/  LDL.LU R77, [R1+0x688] ;  /* 0x00068800014d7983 */ /* 0x000ea80000300800 */
[----:B------:R1:W-:Y:S01]  /*14c70*/  STL.64 [R1+0x480], R16 ;  /* 0x0004801001007387 */ /* 0x0003e20000100a00 */
[----:B------:R-:W-:-:S03]  /*14c80*/  IMAD.MOV.U32 R57, RZ, RZ, R59 ;  /* 0x000000ffff397224 */ /* 0x000fc600078e003b */
[----:B------:R-:W2:Y:S01]  /*14c90*/  LDL.LU R70, [R1+0x57c] ;  /* 0x00057c0001467983 */ /* 0x000ea20000300800 */
[----:B------:R-:W-:-:S03]  /*14ca0*/  IMAD.MOV.U32 R59, RZ, RZ, R61 ;  /* 0x000000ffff3b7224 */ /* 0x000fc600078e003d */
[----:B------:R2:W-:Y:S04]  /*14cb0*/  STL.64 [R1+0x488], R14 ;  /* 0x0004880e01007387 */ /* 0x0005e80000100a00 */
[----:B------:R-:W3:Y:S01]  /*14cc0*/  LDL.LU R61, [R1+0x584] ;  /* 0x00058400013d7983 */ /* 0x000ee20000300800 */
[C---:B------:R-:W-:Y:S01]  /*14cd0*/  LEA R12, P1, R42.reuse, R2, 0x2 ;  /* 0x000000022a0c7211 */ /* 0x040fe200078210ff */
[----:B------:R-:W-:Y:S02]  /*14ce0*/  IMAD.MOV.U32 R41, RZ, RZ, R50 ;  /* 0x000000ffff297224 */ /* 0x000fe400078e0032 */
[----:B------:R-:W-:Y:S01]  /*14cf0*/  IMAD.MOV.U32 R50, RZ, RZ, R52 ;  /* 0x000000ffff327224 */ /* 0x000fe200078e0034 */
[----:B------:R-:W-:Y:S01]  /*14d00*/  LEA.HI.X.SX32 R13, R42, R4, 0x2, P1 ;  /* 0x000000042a0d7211 */ /* 0x000fe200008f16ff */
[----:B------:R-:W-:Y:S01]  /*14d10*/  IMAD.MOV.U32 R52, RZ, RZ, R54 ;  /* 0x000000ffff347224 */ /* 0x000fe200078e0036 */
[----:B-1----:R-:W-:Y:S01]  /*14d20*/  LEA R10, P0, R43, R2, 0x2 ;  /* 0x000000022b0a7211 */ /* 0x002fe200078010ff */
        /* <DEDUP_REMOVED lines=25> */
[----:B--2---:R-:W-:-:S04]  /*14ec0*/  IMAD.MOV.U32 R60, RZ, RZ, R70 ;  /* 0x000000ffff3c7224 */ /* 0x004fc800078e0046 */
[----:B------:R-:W-:Y:S02]  /*14ed0*/  IMAD.MOV.U32 R59, RZ, RZ, R60 ;  /* 0x000000ffff3b7224 */ /* 0x000fe400078e003c */
[----:B------:R-:W-:Y:S02]  /*14ee0*/  IMAD.MOV.U32 R70, RZ, RZ, R71 ;  /* 0x000000ffff467224 */ /* 0x000fe400078e0047 */
[----:B---3--:R-:W-:Y:S01]  /*14ef0*/  IMAD.MOV.U32 R60, RZ, RZ, R61 ;  /* 0x000000ffff3c7224 */ /* 0x008fe200078e003d */
[----:B------:R-:W2:Y:S01]  /*14f00*/  LDL.LU R71, [R1+0x6d4] ;  /* 0x0006d40001477983 */ /* 0x000ea20000300800 */
[----:B------:R-:W-:Y:S02]  /*14f10*/  IMAD.MOV.U32 R61, RZ, RZ, R67 ;  /* 0x000000ffff3d7224 */ /* 0x000fe400078e0043 */
[----:B------:R-:W-:Y:S01]  /*14f20*/  IMAD.MOV.U32 R58, RZ, RZ, R59 ;  /* 0x000000ffff3a7224 */ /* 0x000fe200078e003b */
[----:B------:R1:W-:Y:S01]  /*14f30*/  STL.64 [R1+0x490], R12 ;  /* 0x0004900c01007387 */ /* 0x0003e20000100a00 */
[----:B------:R-:W-:-:S02]  /*14f40*/  IMAD.MOV.U32 R59, RZ, RZ, R60 ;  /* 0x000000ffff3b7224 */ /* 0x000fc400078e003c */
[----:B------:R-:W-:Y:S01]  /*14f50*/  IMAD.MOV.U32 R60, RZ, RZ, R61 ;  /* 0x000000ffff3c7224 */ /* 0x000fe200078e003d */
[----:B------:R-:W3:Y:S01]  /*14f60*/  LDL.LU R67, [R1+0x694] ;  /* 0x0006940001437983 */ /* 0x000ee20000300800 */
[----:B------:R-:W-:-:S03]  /*14f70*/  IMAD.MOV.U32 R61, RZ, RZ, R62 ;  /* 0x000000ffff3d7224 */ /* 0x000fc600078e003e */
[----:B------:R1:W-:Y:S04]  /*14f80*/  STL.64 [R1+0x498], R10 ;  /* 0x0004980a01007387 */ /* 0x0003e80000100a00 */
        /* <DEDUP_REMOVED lines=15> */
[----:B------:R1:W-:Y:S01]  /*15080*/  STL.64 [R1+0x4a0], R22 ;  /* 0x0004a01601007387 */ /* 0x0003e20000100a00 */
[----:B------:R-:W-:-:S02]  /*15090*/  IMAD.MOV.U32 R60, RZ, RZ, R61 ;  /* 0x000000ffff3c7224 */ /* 0x000fc400078e003d */
[----:B--2---:R-:W-:Y:S02]  /*150a0*/  IMAD.MOV.U32 R61, RZ, RZ, R62 ;  /* 0x000000ffff3d7224 */ /* 0x004fe400078e003e */
[----:B------:R-:W2:Y:S01]  /*150b0*/  LDL.LU R62, [R1+0x5a4] ;  /* 0x0005a400013e7983 */ /* 0x000ea20000300800 */
[CC--:B----4-:R-:W-:Y:S02]  /*150c0*/  LEA R20, P3, R45.reuse, R2.reuse, 0x2 ;  /* 0x000000022d147211 */ /* 0x0d0fe400078610ff */
[----:B------:R-:W-:Y:S02]  /*150d0*/  LEA R18, P6, R46, R2, 0x2 ;  /* 0x000000022e127211 */ /* 0x000fe400078c10ff */
[----:B------:R-:W-:Y:S01]  /*150e0*/  LEA.HI.X.SX32 R21, R45, R4, 0x2, P3 ;  /* 0x000000042d157211 */ /* 0x000fe200018f16ff */
[----:B------:R-:W-:Y:S02]  /*150f0*/  IMAD.MOV.U32 R45, RZ, RZ, R49 ;  /* 0x000000ffff2d7224 */ /* 0x000fe400078e0031 */
[----:B------:R-:W-:-:S02]  /*15100*/  IMAD.MOV.U32 R49, RZ, RZ, R50 ;  /* 0x000000ffff317224 */ /* 0x000fc400078e0032 */
[----:B------:R-:W-:Y:S01]  /*15110*/  IMAD.MOV.U32 R50, RZ, RZ, R51 ;  /* 0x000000ffff327224 */ /* 0x000fe200078e0033 */
[----:B------:R-:W-:Y:S01]  /*15120*/  LEA.HI.X.SX32 R19, R46, R4, 0x2, P6 ;  /* 0x000000042e137211 */ /* 0x000fe200030f16ff */
[----:B------:R-:W-:Y:S01]  /*15130*/  IMAD.MOV.U32 R51, RZ, RZ, R52 ;  /* 0x000000ffff337224 */ /* 0x000fe200078e0034 */
[----:B------:R-:W-:Y:S01]  /*15140*/  LEA R16, P5, R47, R2, 0x2 ;  /* 0x000000022f107211 */ /* 0x000fe200078a10ff */
        /* <DEDUP_REMOVED lines=9> */
[----:B------:R-:W-:Y:S01]  /*151e0*/  IMAD.MOV.U32 R51, RZ, RZ, R52 ;  /* 0x000000ffff337224 */ /* 0x000fe200078e0034 */
[----:B------:R-:W-:Y:S01]  /*151f0*/  LEA R14, P2, R48, R2, 0x2 ;  /* 0x00000002300e7211 */ /* 0x000fe200078410ff */
        /* <DEDUP_REMOVED lines=10> */
[----:B------:R-:W-:Y:S01]  /*152a0*/  IMAD.MOV.U32 R50, RZ, RZ, R51 ;  /* 0x000000ffff327224 */ /* 0x000fe200078e0033 */
[----:B------:R-:W-:Y:S01]  /*152b0*/  LEA.HI.X.SX32 R15, R48, R4, 0x2, P2 ;  /* 0x00000004300f7211 */ /* 0x000fe200010f16ff */
        /* <DEDUP_REMOVED lines=33> */
[-C--:B-1----:R-:W-:Y:S01]  /*154d0*/  LEA R12, P1, R31, R2.reuse, 0x2 ;  /* 0x000000021f0c7211 */ /* 0x082fe200078210ff */
[----:B------:R-:W-:Y:S02]  /*154e0*/  IMAD.MOV.U32 R56, RZ, RZ, R57 ;  /* 0x000000ffff387224 */ /* 0x000fe400078e0039 */
[----:B------:R-:W-:Y:S01]  /*154f0*/  IMAD.MOV.U32 R51, RZ, RZ, R52 ;  /* 0x000000ffff337224 */ /* 0x000fe200078e0034 */
[CC--:B------:R-:W-:Y:S01]  /*15500*/  LEA R10, P0, R32.reuse, R2.reuse, 0x2 ;  /* 0x00000002200a7211 */ /* 0x0c0fe200078010ff */
[----:B------:R-:W-:Y:S01]  /*15510*/  IMAD.MOV.U32 R52, RZ, RZ, R53 ;  /* 0x000000ffff347224 */ /* 0x000fe200078e0035 */
[----:B------:R1:W-:Y:S01]  /*15520*/  STL.64 [R1+0x4a8], R20 ;  /* 0x0004a81401007387 */ /* 0x0003e20000100a00 */
[----:B------:R-:W-:Y:S01]  /*15530*/  IMAD.MOV.U32 R53, RZ, RZ, R54 ;  /* 0x000000ffff357224 */ /* 0x000fe200078e0036 */
[----:B------:R-:W-:Y:S01]  /*15540*/  LEA R22, P4, R33, R2, 0x2 ;  /* 0x0000000221167211 */ /* 0x000fe200078810ff */
[----:B------:R-:W-:Y:S01]  /*15550*/  IMAD.MOV.U32 R54, RZ, RZ, R55 ;  /* 0x000000ffff367224 */ /* 0x000fe200078e0037 */
[-C--:B------:R-:W-:Y:S01]  /*15560*/  LEA.HI.X.SX32 R13, R31, R4.reuse, 0x2, P1 ;  /* 0x000000041f0d7211 */ /* 0x080fe200008f16ff */
[----:B------:R-:W-:Y:S01]  /*15570*/  IMAD.MOV.U32 R55, RZ, RZ, R56 ;  /* 0x000000ffff377224 */ /* 0x000fe200078e0038 */
[----:B------:R-:W-:-:S02]  /*15580*/  LEA.HI.X.SX32 R11, R32, R4, 0x2, P0 ;  /* 0x00000004200b7211 */ /* 0x000fc400000f16ff */
[----:B------:R-:W-:Y:S01]  /*15590*/  LEA.HI.X.SX32 R23, R33, R4, 0x2, P4 ;  /* 0x0000000421177211 */ /* 0x000fe200020f16ff */
[----:B--2---:R-:W-:Y:S02]  /*155a0*/  IMAD.MOV.U32 R61, RZ, RZ, R62 ;  /* 0x000000ffff3d7224 */ /* 0x004fe400078e003e */
[----:B------:R-:W-:Y:S02]  /*155b0*/  IMAD.MOV.U32 R62, RZ, RZ, R73 ;  /* 0x000000ffff3e7224 */ /* 0x000fe400078e0049 */
[----:B------:R-:W-:Y:S01]  /*155c0*/  IMAD.MOV.U32 R60, RZ, RZ, R61 ;  /* 0x000000ffff3c7224 */ /* 0x000fe200078e003d */
[----:B------:R-:W2:Y:S01]  /*155d0*/  LDL.LU R73, [R1+0x730] ;  /* 0x0007300001497983 */ /* 0x000ea20000300800 */
        /* <DEDUP_REMOVED lines=18> */
[----:B------:R-:W-:Y:S01]  /*15700*/  IMAD.MOV.U32 R60, RZ, RZ, R61 ;  /* 0x000000ffff3c7224 */ /* 0x000fe200078e003d */
[----:B------:R-:W2:Y:S01]  /*15710*/  LDL.LU R251, [R1+0xb74] ;  /* 0x000b740001fb7983 */ /* 0x000ea20000300800 */
        /* <DEDUP_REMOVED lines=15> */
[----:B------:R-:W-:Y:S02]  /*15810*/  IMAD.MOV.U32 R62, RZ, RZ, R63 ;  /* 0x000000ffff3e7224 */ /* 0x000fe400078e003f */
        /* <DEDUP_REMOVED lines=12> */
[-C--:B-1----:R-:W-:Y:S01]  /*158e0*/  LEA R20, P3, R34, R2.reuse, 0x2 ;  /* 0x0000000222147211 */ /* 0x082fe200078610ff */
[----:B------:R-:W-:Y:S01]  /*158f0*/  IMAD.MOV.U32 R54, RZ, RZ, R55 ;  /* 0x000000ffff367224 */ /* 0x000fe200078e0037 */
[----:B----4-:R-:W-:Y:S01]  /*15900*/  LEA R18, P6, R35, R2, 0x2 ;  /* 0x0000000223127211 */ /* 0x010fe200078c10ff */
[----:B------:R-:W-:-:S02]  /*15910*/  IMAD.MOV.U32 R55, RZ, RZ, R56 ;  /* 0x000000ffff377224 */ /* 0x000fc400078e0038 */
[----:B------:R-:W-:Y:S02]  /*15920*/  IMAD.MOV.U32 R56, RZ, RZ, R57 ;  /* 0x000000ffff387224 */ /* 0x000fe400078e0039 */
[----:B------:R-:W-:Y:S01]  /*15930*/  IMAD.MOV.U32 R57, RZ, RZ, R58 ;  /* 0x000000ffff397224 */ /* 0x000fe200078e003a */
[-C--:B------:R-:W-:Y:S01]  /*15940*/  LEA.HI.X.SX32 R21, R34, R4.reuse, 0x2, P3 ;  /* 0x0000000422157211 */ /* 0x080fe200018f16ff */
[----:B------:R-:W-:Y:S01]  /*15950*/  IMAD.MOV.U32 R58, RZ, RZ, R59 ;  /* 0x000000ffff3a7224 */ /* 0x000fe200078e003b */
[----:B------:R-:W-:Y:S01]  /*15960*/  LEA.HI.X.SX32 R19, R35, R4, 0x2, P6 ;  /* 0x0000000423137211 */ /* 0x000fe200030f16ff */
[----:B------:R-:W-:Y:S02]  /*15970*/  IMAD.MOV.U32 R59, RZ, RZ, R60 ;  /* 0x000000ffff3b7224 */ /* 0x000fe400078e003c */
[----:B------:R-:W-:Y:S02]  /*15980*/  IMAD.MOV.U32 R60, RZ, RZ, R61 ;  /* 0x000000ffff3c7224 */ /* 0x000fe400078e003d */
[----:B------:R-:W-:-:S02]  /*15990*/  IMAD.MOV.U32 R61, RZ, RZ, R62 ;  /* 0x000000ffff3d7224 */ /* 0x000fc400078e003e */
[----:B------:R-:W-:Y:S01]  /*159a0*/  IMAD.MOV.U32 R62, RZ, RZ, R63 ;  /* 0x000000ffff3e7224 */ /* 0x000fe200078e003f */
[----:B------:R1:W-:Y:S01]  /*159b0*/  STL.64 [R1+0x4e0], R20 ;  /* 0x0004e01401007387 */ /* 0x0003e20000100a00 */
[----:B------:R-:W-:-:S03]  /*159c0*/  IMAD.MOV.U32 R63, RZ, RZ, R64 ;  /* 0x000000ffff3f7224 */ /* 0x000fc600078e0040 */
[----:B------:R4:W-:Y:S01]  /*159d0*/  STL.64 [R1+0x4e8], R18 ;  /* 0x0004e81201007387 */ /* 0x0009e20000100a00 */
[----:B--2---:R-:W-:Y:S02]  /*159e0*/  IMAD.MOV.U32 R64, RZ, RZ, R65 ;  /* 0x000000ffff407224 */ /* 0x004fe400078e0041 */
[----:B------:R-:W-:Y:S02]  /*159f0*/  IMAD.MOV.U32 R65, RZ, RZ, R66 ;  /* 0x000000ffff417224 */ /* 0x000fe400078e0042 */
        /* <DEDUP_REMOVED lines=17> */
[----:B------:R-:W-:Y:S01]  /*15b10*/  IMAD.MOV.U32 R53, RZ, RZ, R54 ;  /* 0x000000ffff357224 */ /* 0x000fe200078e0036 */
[-C--:B------:R-:W-:Y:S01]  /*15b20*/  LEA R16, P5, R36, R2.reuse, 0x2 ;  /* 0x0000000224107211 */ /* 0x080fe200078a10ff */
[----:B------:R-:W-:Y:S02]  /*15b30*/  IMAD.MOV.U32 R59, RZ, RZ, R60 ;  /* 0x000000ffff3b7224 */ /* 0x000fe400078e003c */
[----:B------:R-:W-:Y:S01]  /*15b40*/  IMAD.MOV.U32 R54, RZ, RZ, R55 ;  /* 0x000000ffff367224 */ /* 0x000fe200078e0037 */
[-C--:B------:R-:W-:Y:S01]  /*15b50*/  LEA R14, P2, R37, R2.reuse, 0x2 ;  /* 0x00000002250e7211 */ /* 0x080fe200078410ff */
[----:B------:R-:W-:Y:S02]  /*15b60*/  IMAD.MOV.U32 R60, RZ, RZ, R61 ;  /* 0x000000ffff3c7224 */ /* 0x000fe400078e003d */
[----:B------:R-:W-:Y:S01]  /*15b70*/  IMAD.MOV.U32 R55, RZ, RZ, R56 ;  /* 0x000000ffff377224 */ /* 0x000fe200078e0038 */
[----:B------:R-:W-:Y:S01]  /*15b80*/  LEA R12, P1, R38, R2, 0x2 ;  /* 0x00000002260c7211 */ /* 0x000fe200078210ff */
[----:B------:R-:W-:-:S02]  /*15b90*/  IMAD.MOV.U32 R61, RZ, RZ, R62 ;  /* 0x000000ffff3d7224 */ /* 0x000fc400078e003e */
[----:B------:R-:W-:Y:S02]  /*15ba0*/  IMAD.MOV.U32 R56, RZ, RZ, R57 ;  /* 0x000000ffff387224 */ /* 0x000fe400078e0039 */
[----:B------:R-:W-:Y:S02]  /*15bb0*/  IMAD.MOV.U32 R62, RZ, RZ, R63 ;  /* 0x000000ffff3e7224 */ /* 0x000fe400078e003f */
[----:B------:R-:W-:Y:S01]  /*15bc0*/  IMAD.MOV.U32 R57, RZ, RZ, R58 ;  /* 0x000000ffff397224 */ /* 0x000fe200078e003a */
[-C--:B------:R-:W-:Y:S01]  /*15bd0*/  LEA.HI.X.SX32 R17, R36, R4.reuse, 0x2, P5 ;  /* 0x0000000424117211 */ /* 0x080fe200028f16ff */
[----:B------:R-:W-:Y:S02]  /*15be0*/  IMAD.MOV.U32 R63, RZ, RZ, R64 ;  /* 0x000000ffff3f7224 */ /* 0x000fe400078e0040 */
[----:B------:R-:W-:Y:S01]  /*15bf0*/  IMAD.MOV.U32 R58, RZ, RZ, R59 ;  /* 0x000000ffff3a7224 */ /* 0x000fe200078e003b */
[----:B------:R-:W-:Y:S01]  /*15c00*/  LEA.HI.X.SX32 R15, R37, R4, 0x2, P2 ;  /* 0x00000004250f7211 */ /* 0x000fe200010f16ff */
[----:B------:R-:W-:-:S02]  /*15c10*/  IMAD.MOV.U32 R64, RZ, RZ, R65 ;  /* 0x000000ffff407224 */ /* 0x000fc400078e0041 */
[----:B------:R-:W-:Y:S01]  /*15c20*/  IMAD.MOV.U32 R59, RZ, RZ, R60 ;  /* 0x000000ffff3b7224 */ /* 0x000fe200078e003c */
[----:B------:R-:W-:Y:S01]  /*15c30*/  LEA.HI.X.SX32 R13, R38, R4, 0x2, P1 ;  /* 0x00000004260d7211 */ /* 0x000fe200008f16ff */
[----:B------:R-:W-:Y:S02]  /*15c40*/  IMAD.MOV.U32 R60, RZ, RZ, R61 ;  /* 0x000000ffff3c7224 */ /* 0x000fe400078e003d */
[----:B------:R-:W-:Y:S02]  /*15c50*/  IMAD.MOV.U32 R61, RZ, RZ, R62 ;  /* 0x000000ffff3d7224 */ /* 0x000fe400078e003e */
[----:B------:R-:W-:Y:S01]  /*15c60*/  IMAD.MOV.U32 R62, RZ, RZ, R63 ;  /* 0x000000ffff3e7224 */ /* 0x000fe200078e003f */
[----:B------:R1:W-:Y:S01]  /*15c70*/  STL.64 [R1+0x4f0], R16 ;  /* 0x0004f01001007387 */ /* 0x0003e20000100a00 */
[----:B------:R-:W-:-:S03]  /*15c80*/  IMAD.MOV.U32 R63, RZ, RZ, R64 ;  /* 0x000000ffff3f7224 */ /* 0x000fc600078e0040 */
[----:B------:R1:W-:Y:S04]  /*15c90*/  STL.64 [R1+0x4f8], R14 ;  /* 0x0004f80e01007387 */ /* 0x0003e80000100a00 */
[----:B------:R1:W-:Y:S01]  /*15ca0*/  STL.64 [R1+0x500], R12 ;  /* 0x0005000c01007387 */ /* 0x0003e20000100a00 */
[----:B--2---:R-:W-:Y:S02]  /*15cb0*/  IMAD.MOV.U32 R65, RZ, RZ, R66 ;  /* 0x000000ffff417224 */ /* 0x004fe400078e0042 */
[----:B------:R-:W-:Y:S02]  /*15cc0*/  IMAD.MOV.U32 R66, RZ, RZ, R5 ;  /* 0x000000ffff427224 */ /* 0x000fe400078e0005 */
[----:B------:R-:W-:Y:S02]  /*15cd0*/  IMAD.MOV.U32 R64, RZ, RZ, R65 ;  /* 0x000000ffff407224 */ /* 0x000fe400078e0041 */
[----:B------:R-:W-:Y:S01]  /*15ce0*/  IMAD.MOV.U32 R32, RZ, RZ, R49 ;  /* 0x000000ffff207224 */ /* 0x000fe200078e0031 */
[-C--:B------:R-:W-:Y:S01]  /*15cf0*/  LEA R10, P0, R39, R2.reuse, 0x2 ;  /* 0x00000002270a7211 */ /* 0x080fe200078010ff */
[----:B------:R-:W-:Y:S01]  /*15d00*/  IMAD.MOV.U32 R65, RZ, RZ, R66 ;  /* 0x000000ffff417224 */ /* 0x000fe200078e0042 */
[-C--:B------:R-:W-:Y:S01]  /*15d10*/  LEA R22, P4, R40, R2.reuse, 0x2 ;  /* 0x0000000228167211 */ /* 0x080fe200078810ff */
[----:B------:R-:W-:Y:S01]  /*15d20*/  IMAD.MOV.U32 R66, RZ, RZ, R69 ;  /* 0x000000ffff427224 */ /* 0x000fe200078e0045 */
[-C--:B-1----:R-:W-:Y:S01]  /*15d30*/  LEA R20, P3, R41, R2.reuse, 0x2 ;  /* 0x0000000229147211 */ /* 0x082fe200078610ff */
[----:B------:R-:W2:Y:S01]  /*15d40*/  LDL.LU R69, [R1+0x754] ;  /* 0x0007540001457983 */ /* 0x000ea20000300800 */
[----:B------:R-:W-:Y:S01]  /*15d50*/  IMAD.MOV.U32 R49, RZ, RZ, R50 ;  /* 0x000000ffff317224 */ /* 0x000fe200078e0032 */
[-C--:B----4-:R-:W-:Y:S01]  /*15d60*/  LEA R18, P6, R42, R2.reuse, 0x2 ;  /* 0x000000022a127211 */ /* 0x090fe200078c10ff */
[----:B------:R-:W-:Y:S01]  /*15d70*/  IMAD.MOV.U32 R50, RZ, RZ, R51 ;  /* 0x000000ffff327224 */ /* 0x000fe200078e0033 */
[-C--:B------:R-:W-:Y:S01]  /*15d80*/  LEA R16, P5, R43, R2.reuse, 0x2 ;  /* 0x000000022b107211 */ /* 0x080fe200078a10ff */
[----:B------:R-:W-:Y:S01]  /*15d90*/  IMAD.MOV.U32 R51, RZ, RZ, R52 ;  /* 0x000000ffff337224 */ /* 0x000fe200078e0034 */
[-C--:B------:R-:W-:Y:S01]  /*15da0*/  LEA R14, P2, R44, R2.reuse, 0x2 ;  /* 0x000000022c0e7211 */ /* 0x080fe200078410ff */
[----:B------:R-:W-:Y:S01]  /*15db0*/  IMAD.MOV.U32 R52, RZ, RZ, R53 ;  /* 0x000000ffff347224 */ /* 0x000fe200078e0035 */
[----:B------:R-:W-:Y:S01]  /*15dc0*/  LEA R12, P1, R45, R2, 0x2 ;  /* 0x000000022d0c7211 */ /* 0x000fe200078210ff */
[----:B------:R-:W-:Y:S01]  /*15dd0*/  IMAD.MOV.U32 R53, RZ, RZ, R54 ;  /* 0x000000ffff357224 */ /* 0x000fe200078e0036 */
[----:B------:R-:W1:Y:S01]  /*15de0*/  LDC R5, c[0x0][0x3a0] ;  /* 0x0000e800ff057b82 */ /* 0x000e620000000800 */
        /* <DEDUP_REMOVED lines=12> */
[----:B------:R-:W-:Y:S01]  /*15eb0*/  IMAD.MOV.U32 R65, RZ, RZ, R66 ;  /* 0x000000ffff417224 */ /* 0x000fe200078e0042 */
[----:B------:R4:W-:Y:S01]  /*15ec0*/  STL.64 [R1+0x508], R10 ;  /* 0x0005080a01007387 */ /* 0x0009e20000100a00 */
[----:B--2---:R-:W-:Y:S02]  /*15ed0*/  IMAD.MOV.U32 R66, RZ, RZ, R69 ;  /* 0x000000ffff427224 */ /* 0x004fe400078e0045 */
[----:B------:R-:W-:-:S02]  /*15ee0*/  IMAD.MOV.U32 R69, RZ, RZ, R70 ;  /* 0x000000ffff457224 */ /* 0x000fc400078e0046 */
[----:B------:R-:W2:Y:S01]  /*15ef0*/  LDL.LU R70, [R1+0x748] ;  /* 0x0007480001467983 */ /* 0x000ea20000300800 */
        /* <DEDUP_REMOVED lines=30> */
[----:B------:R1:W-:Y:S01]  /*160e0*/  STL.64 [R1+0x510], R22 ;  /* 0x0005101601007387 */ /* 0x0003e20000100a00 */
        /* <DEDUP_REMOVED lines=8> */
[----:B---3--:R-:W-:Y:S02]  /*16170*/  IMAD.MOV.U32 R64, RZ, RZ, R67 ;  /* 0x000000ffff407224 */ /* 0x008fe400078e0043 */
[----:B--2---:R-:W-:Y:S02]  /*16180*/  IMAD.MOV.U32 R69, RZ, RZ, R70 ;  /* 0x000000ffff457224 */ /* 0x004fe400078e0046 */
[----:B------:R-:W-:Y:S02]  /*16190*/  IMAD.MOV.U32 R70, RZ, RZ, R71 ;  /* 0x000000ffff467224 */ /* 0x000fe400078e0047 */
[----:B------:R-:W2:Y:S04]  /*161a0*/  LDL.LU R71, [R1+0x6ec] ;  /* 0x0006ec0001477983 */ /* 0x000ea80000300800 */
[----:B------:R3:W-:Y:S04]  /*161b0*/  STL.64 [R1+0x518], R20 ;  /* 0x0005181401007387 */ /* 0x0007e80000100a00 */
[----:B------:R-:W2:Y:S04]  /*161c0*/  LDL.LU R65, [R1+0x740] ;  /* 0x0007400001417983 */ /* 0x000ea80000300800 */
[----:B------:R-:W3:Y:S01]  /*161d0*/  LDL.LU R67, [R1+0x738] ;  /* 0x0007380001437983 */ /* 0x000ee20000300800 */
        /* <DEDUP_REMOVED lines=18> */
[----:B--2---:R-:W-:Y:S02]  /*16300*/  IMAD.MOV.U32 R63, RZ, RZ, R65 ;  /* 0x000000ffff3f7224 */ /* 0x004fe400078e0041 */
[----:B------:R-:W-:Y:S02]  /*16310*/  IMAD.MOV.U32 R65, RZ, RZ, R68 ;  /* 0x000000ffff417224 */ /* 0x000fe400078e0044 */
[----:B---3--:R-:W-:-:S02]  /*16320*/  IMAD.MOV.U32 R64, RZ, RZ, R67 ;  /* 0x000000ffff407224 */ /* 0x008fc400078e0043 */
[----:B------:R-:W2:Y:S04]  /*16330*/  LDL.LU R67, [R1+0x734] ;  /* 0x0007340001437983 */ /* 0x000ea80000300800 */
[----:B------:R-:W3:Y:S01]  /*16340*/  LDL.LU R68, [R1+0x73c] ;  /* 0x00073c0001447983 */ /* 0x000ee20000300800 */
        /* <DEDUP_REMOVED lines=16> */
[----:B------:R1:W-:Y:S01]  /*16450*/  STL.64 [R1+0x528], R16 ;  /* 0x0005281001007387 */ /* 0x0003e20000100a00 */
[----:B------:R-:W-:-:S02]  /*16460*/  IMAD.MOV.U32 R62, RZ, RZ, R64 ;  /* 0x000000ffff3e7224 */ /* 0x000fc400078e0040 */
[----:B------:R-:W-:Y:S02]  /*16470*/  IMAD.MOV.U32 R63, RZ, RZ, R65 ;  /* 0x000000ffff3f7224 */ /* 0x000fe400078e0041 */
[----:B--2---:R-:W-:Y:S02]  /*16480*/  IMAD.MOV.U32 R64, RZ, RZ, R67 ;  /* 0x000000ffff407224 */ /* 0x004fe400078e0043 */
[----:B------:R-:W-:Y:S02]  /*16490*/  IMAD.MOV.U32 R67, RZ, RZ, R73 ;  /* 0x000000ffff437224 */ /* 0x000fe400078e0049 */
[----:B---3--:R-:W-:Y:S02]  /*164a0*/  IMAD.MOV.U32 R65, RZ, RZ, R68 ;  /* 0x000000ffff417224 */ /* 0x008fe400078e0044 */
        /* <DEDUP_REMOVED lines=21> */
[----:B------:R-:W-:Y:S02]  /*16600*/  IMAD.MOV.U32 R63, RZ, RZ, R65 ;  /* 0x000000ffff3f7224 */ /* 0x000fe400078e0041 */
[----:B--2---:R-:W-:-:S02]  /*16610*/  IMAD.MOV.U32 R65, RZ, RZ, R68 ;  /* 0x000000ffff417224 */ /* 0x004fc400078e0044 */
[----:B---3--:R-:W-:Y:S02]  /*16620*/  IMAD.MOV.U32 R67, RZ, RZ, R73 ;  /* 0x000000ffff437224 */ /* 0x008fe400078e0049 */
[----:B------:R-:W2:Y:S01]  /*16630*/  LDL.LU R73, [R1+0x6c0] ;  /* 0x0006c00001497983 */ /* 0x000ea20000300800 */
[----:B------:R-:W-:-:S03]  /*16640*/  IMAD.MOV.U32 R68, RZ, RZ, R75 ;  /* 0x000000ffff447224 */ /* 0x000fc600078e004b */
[----:B------:R-:W3:Y:S01]  /*16650*/  LDL.LU R75, [R1+0x6dc] ;  /* 0x0006dc00014b7983 */ /* 0x000ee20000300800 */
        /* <DEDUP_REMOVED lines=31> */
[----:B------:R-:W-:Y:S01]  /*16850*/  IMAD.MOV.U32 R56, RZ, RZ, R58 ;  /* 0x000000ffff387224 */ /* 0x000fe200078e003a */
[----:B------:R1:W-:Y:S01]  /*16860*/  STL.64 [R1+0x538], R12 ;  /* 0x0005380c01007387 */ /* 0x0003e20000100a00 */
[----:B------:R-:W-:Y:S02]  /*16870*/  IMAD.MOV.U32 R68, RZ, RZ, R81 ;  /* 0x000000ffff447224 */ /* 0x000fe400078e0051 */
[----:B------:R-:W-:Y:S01]  /*16880*/  IMAD.MOV.U32 R55, RZ, RZ, R57 ;  /* 0x000000ffff377224 */ /* 0x000fe200078e0039 */
[----:B------:R-:W4:Y:S01]  /*16890*/  LDL.LU R81, [R1+0x6a8] ;  /* 0x0006a80001517983 */ /* 0x000f220000300800 */
        /* <DEDUP_REMOVED lines=12> */
[----:B--2---:R-:W-:Y:S02]  /*16960*/  IMAD.MOV.U32 R67, RZ, RZ, R73 ;  /* 0x000000ffff437224 */ /* 0x004fe400078e0049 */
[----:B---3--:R-:W-:Y:S02]  /*16970*/  IMAD.MOV.U32 R73, RZ, RZ, R75 ;  /* 0x000000ffff497224 */ /* 0x008fe400078e004b */
[----:B------:R-:W2:Y:S01]  /*16980*/  LDL.LU R75, [R1+0x6b0] ;  /* 0x0006b000014b7983 */ /* 0x000ea20000300800 */
[----:B------:R-:W-:-:S02]  /*16990*/  IMAD.MOV.U32 R64, RZ, RZ, R67 ;  /* 0x000000ffff407224 */ /* 0x000fc400078e0043 */
[----:B------:R-:W-:Y:S01]  /*169a0*/  IMAD.MOV.U32 R67, RZ, RZ, R74 ;  /* 0x000000ffff437224 */ /* 0x000fe200078e004a */
[----:B------:R3:W-:Y:S04]  /*169b0*/  STL.64 [R1+0x540], R10 ;  /* 0x0005400a01007387 */ /* 0x0007e80000100a00 */
[----:B------:R-:W2:Y:S04]  /*169c0*/  LDL.LU R74, [R1+0x680] ;  /* 0x00068000014a7983 */ /* 0x000ea80000300800 */
[----:B------:R-:W2:Y:S04]  /*169d0*/  LDL.LU R68, [R1+0x6e8] ;  /* 0x0006e80001447983 */ /* 0x000ea80000300800 */
[----:B------:R1:W-:Y:S04]  /*169e0*/  STL.64 [R1+0x548], R22 ;  /* 0x0005481601007387 */ /* 0x0003e80000100a00 */
[----:B------:R-:W4:Y:S01]  /*169f0*/  LDL.LU R53, [R1+0x714] ;  /* 0x0007140001357983 */ /* 0x000f220000300800 */
[----:B------:R-:W-:-:S02]  /*16a00*/  IMAD.MOV.U32 R47, RZ, RZ, R50 ;  /* 0x000000ffff2f7224 */ /* 0x000fc400078e0032 */
[----:B------:R-:W-:Y:S02]  /*16a10*/  IMAD.MOV.U32 R50, RZ, RZ, R52 ;  /* 0x000000ffff327224 */ /* 0x000fe400078e0034 */
[----:B------:R-:W-:Y:S02]  /*16a20*/  IMAD.MOV.U32 R52, RZ, RZ, R54 ;  /* 0x000000ffff347224 */ /* 0x000fe400078e0036 */
[----:B------:R-:W-:Y:S02]  /*16a30*/  IMAD.MOV.U32 R54, RZ, RZ, R55 ;  /* 0x000000ffff367224 */ /* 0x000fe400078e0037 */
[----:B------:R-:W-:Y:S02]  /*16a40*/  IMAD.MOV.U32 R55, RZ, RZ, R56 ;  /* 0x000000ffff377224 */ /* 0x000fe400078e0038 */
[----:B------:R-:W-:Y:S02]  /*16a50*/  IMAD.MOV.U32 R56, RZ, RZ, R57 ;  /* 0x000000ffff387224 */ /* 0x000fe400078e0039 */
[----:B------:R-:W-:Y:S01]  /*16a60*/  IMAD.MOV.U32 R57, RZ, RZ, R58 ;  /* 0x000000ffff397224 */ /* 0x000fe200078e003a */
[----:B------:R-:W-:Y:S01]  /*16a70*/  LEA R20, P3, R48, R2, 0x2 ;  /* 0x0000000230147211 */ /* 0x000fe200078610ff */
[----:B------:R-:W-:-:S02]  /*16a80*/  IMAD.MOV.U32 R58, RZ, RZ, R59 ;  /* 0x000000ffff3a7224 */ /* 0x000fc400078e003b */
[----:B------:R-:W-:Y:S01]  /*16a90*/  IMAD.MOV.U32 R59, RZ, RZ, R60 ;  /* 0x000000ffff3b7224 */ /* 0x000fe200078e003c */
[-C--:B------:R-:W-:Y:S01]  /*16aa0*/  LEA R18, P6, R27, R2.reuse, 0x2 ;  /* 0x000000021b127211 */ /* 0x080fe200078c10ff */
[----:B------:R-:W-:Y:S01]  /*16ab0*/  IMAD.MOV.U32 R60, RZ, RZ, R61 ;  /* 0x000000ffff3c7224 */ /* 0x000fe200078e003d */
[-C--:B------:R-:W-:Y:S01]  /*16ac0*/  LEA R16, P5, R28, R2.reuse, 0x2 ;  /* 0x000000021c107211 */ /* 0x080fe200078a10ff */
[----:B------:R-:W-:Y:S01]  /*16ad0*/  IMAD.MOV.U32 R61, RZ, RZ, R62 ;  /* 0x000000ffff3d7224 */ /* 0x000fe200078e003e */
[----:B------:R-:W-:Y:S01]  /*16ae0*/  LEA R14, P2, R29, R2, 0x2 ;  /* 0x000000021d0e7211 */ /* 0x000fe200078410ff */
[----:B------:R-:W-:Y:S01]  /*16af0*/  IMAD.MOV.U32 R62, RZ, RZ, R63 ;  /* 0x000000ffff3e7224 */ /* 0x000fe200078e003f */
[----:B------:R-:W-:Y:S01]  /*16b00*/  LEA.HI.X.SX32 R21, R48, R4, 0x2, P3 ;  /* 0x0000000430157211 */ /* 0x000fe200018f16ff */
[----:B------:R-:W-:Y:S01]  /*16b10*/  IMAD.MOV.U32 R63, RZ, RZ, R64 ;  /* 0x000000ffff3f7224 */ /* 0x000fe200078e0040 */
[-C--:B-1----:R-:W-:Y:S01]  /*16b20*/  LEA R12, P1, R30, R2.reuse, 0x2 ;  /* 0x000000021e0c7211 */ /* 0x082fe200078210ff */
[----:B------:R-:W-:Y:S01]  /*16b30*/  IMAD.MOV.U32 R64, RZ, RZ, R65 ;  /* 0x000000ffff407224 */ /* 0x000fe200078e0041 */
[----:B---3--:R-:W-:Y:S01]  /*16b40*/  LEA R10, P0, R31, R2, 0x2 ;  /* 0x000000021f0a7211 */ /* 0x008fe200078010ff */
[----:B------:R-:W-:Y:S01]  /*16b50*/  IMAD.MOV.U32 R48, RZ, RZ, R49 ;  /* 0x000000ffff307224 */ /* 0x000fe200078e0031 */
[-C--:B------:R-:W-:Y:S01]  /*16b60*/  LEA.HI.X.SX32 R19, R27, R4.reuse, 0x2, P6 ;  /* 0x000000041b137211 */ /* 0x080fe200030f16ff */
[----:B------:R-:W-:Y:S01]  /*16b70*/  IMAD.MOV.U32 R65, RZ, RZ, R67 ;  /* 0x000000ffff417224 */ /* 0x000fe200078e0043 */
[-C--:B------:R-:W-:Y:S01]  /*16b80*/  LEA.HI.X.SX32 R17, R28, R4.reuse, 0x2, P5 ;  /* 0x000000041c117211 */ /* 0x080fe200028f16ff */
[----:B------:R-:W-:Y:S01]  /*16b90*/  IMAD.MOV.U32 R49, RZ, RZ, R50 ;  /* 0x000000ffff317224 */ /* 0x000fe200078e0032 */
[-C--:B------:R-:W-:Y:S01]  /*16ba0*/  LEA.HI.X.SX32 R15, R29, R4.reuse, 0x2, P2 ;  /* 0x000000041d0f7211 */ /* 0x080fe200010f16ff */
[----:B------:R-:W-:Y:S01]  /*16bb0*/  IMAD.MOV.U32 R50, RZ, RZ, R51 ;  /* 0x000000ffff327224 */ /* 0x000fe200078e0033 */
[----:B------:R-:W-:Y:S01]  /*16bc0*/  LEA.HI.X.SX32 R13, R30, R4, 0x2, P1 ;  /* 0x000000041e0d7211 */ /* 0x000fe200008f16ff */
[----:B------:R-:W-:Y:S01]  /*16bd0*/  IMAD.MOV.U32 R51, RZ, RZ, R52 ;  /* 0x000000ffff337224 */ /* 0x000fe200078e0034 */
[----:B------:R-:W-:-:S02]  /*16be0*/  LEA R22, P4, R32, R2, 0x2 ;  /* 0x0000000220167211 */ /* 0x000fc400078810ff */
[-C--:B------:R-:W-:Y:S02]  /*16bf0*/  LEA.HI.X.SX32 R11, R31, R4.reuse, 0x2, P0 ;  /* 0x000000041f0b7211 */ /* 0x080fe400000f16ff */
[----:B------:R-:W-:Y:S01]  /*16c00*/  LEA.HI.X.SX32 R23, R32, R4, 0x2, P4 ;  /* 0x0000000420177211 */ /* 0x000fe200020f16ff */
[----:B------:R-:W-:Y:S02]  /*16c10*/  IMAD R242, R242, UR55, RZ ;  /* 0x00000037f2f27c24 */ /* 0x000fe4000f8e02ff */
[----:B------:R-:W-:Y:S02]  /*16c20*/  IMAD R243, R243, UR56, RZ ;  /* 0x00000038f3f37c24 */ /* 0x000fe4000f8e02ff */
[----:B------:R-:W-:Y:S02]  /*16c30*/  IMAD R244, R244, UR57, RZ ;  /* 0x00000039f4f47c24 */ /* 0x000fe4000f8e02ff */
[----:B------:R-:W-:Y:S02]  /*16c40*/  IMAD R245, R245, UR58, RZ ;  /* 0x0000003af5f57c24 */ /* 0x000fe4000f8e02ff */
[----:B------:R-:W-:-:S02]  /*16c50*/  IMAD R246, R246, UR59, RZ ;  /* 0x0000003bf6f67c24 */ /* 0x000fc4000f8e02ff */
[----:B------:R-:W-:Y:S02]  /*16c60*/  IMAD R247, R247, UR60, RZ ;  /* 0x0000003cf7f77c24 */ /* 0x000fe4000f8e02ff */
[----:B------:R-:W-:Y:S02]  /*16c70*/  IMAD R248, R248, UR61, RZ ;  /* 0x0000003df8f87c24 */ /* 0x000fe4000f8e02ff */
[----:B------:R-:W-:Y:S02]  /*16c80*/  IMAD R249, R249, UR62, RZ ;  /* 0x0000003ef9f97c24 */ /* 0x000fe4000f8e02ff */
[----:B------:R-:W-:Y:S02]  /*16c90*/  IMAD R252, R252, UR63, RZ ;  /* 0x0000003ffcfc7c24 */ /* 0x000fe4000f8e02ff */
[----:B------:R-:W-:Y:S02]  /*16ca0*/  IMAD R78, R78, UR64, RZ ;  /* 0x000000404e4e7c24 */ /* 0x000fe4000f8e02ff */
[----:B------:R-:W-:-:S02]  /*16cb0*/  IMAD R79, R79, UR9, RZ ;  /* 0x000000094f4f7c24 */ /* 0x000fc4000f8e02ff */
[----:B--2---:R-:W-:Y:S02]  /*16cc0*/  IMAD.MOV.U32 R67, RZ, RZ, R68 ;  /* 0x000000ffff437224 */ /* 0x004fe400078e0044 */
[----:B------:R-:W2:Y:S04]  /*16cd0*/  LDL.LU R68, [R1+0x6f0] ;  /* 0x0006f00001447983 */ /* 0x000ea80000300800 */
[----:B------:R1:W-:Y:S01]  /*16ce0*/  STL.64 [R1+0x550], R20 ;  /* 0x0005501401007387 */ /* 0x0003e20000100a00 */
[----:B----4-:R-:W-:-:S03]  /*16cf0*/  IMAD.MOV.U32 R52, RZ, RZ, R53 ;  /* 0x000000ffff347224 */ /* 0x010fc600078e0035 */
[----:B------:R-:W3:Y:S04]  /*16d00*/  LDL.LU R53, [R1+0x718] ;  /* 0x0007180001357983 */ /* 0x000ee80000300800 */
[----:B------:R4:W-:Y:S01]  /*16d10*/  STL.64 [R1+0x558], R18 ;  /* 0x0005581201007387 */ /* 0x0009e20000100a00 */
[----:B-1----:R-:W-:-:S03]  /*16d20*/  LEA R20, P3, R33, R2, 0x2 ;  /* 0x0000000221147211 */ /* 0x002fc600078610ff */
[----:B------:R1:W-:Y:S04]  /*16d30*/  STL.64 [R1+0x560], R16 ;  /* 0x0005601001007387 */ /* 0x0003e80000100a00 */
[----:B------:R1:W-:Y:S01]  /*16d40*/  STL.64 [R1+0x568], R14 ;  /* 0x0005680e01007387 */ /* 0x0003e20000100a00 */
[----:B----4-:R-:W-:-:S03]  /*16d50*/  LEA R18, P6, R34, R2, 0x2 ;  /* 0x0000000222127211 */ /* 0x010fc600078c10ff */
[----:B------:R4:W-:Y:S01]  /*16d60*/  STL.64 [R1+0x570], R12 ;  /* 0x0005700c01007387 */ /* 0x0009e20000100a00 */
[----:B------:R-:W-:Y:S02]  /*16d70*/  LEA.HI.X.SX32 R21, R33, R4, 0x2, P3 ;  /* 0x0000000421157211 */ /* 0x000fe400018f16ff */
[C---:B-1----:R-:W-:Y:S01]  /*16d80*/  LEA R16, P5, R35.reuse, R2, 0x2 ;  /* 0x0000000223107211 */ /* 0x042fe200078a10ff */
[----:B------:R1:W-:Y:S01]  /*16d90*/  STL.64 [R1+0x578], R10 ;  /* 0x0005780a01007387 */ /* 0x0003e20000100a00 */
[----:B------:R-:W-:Y:S02]  /*16da0*/  LEA.HI.X.SX32 R19, R34, R4, 0x2, P6 ;  /* 0x0000000422137211 */ /* 0x000fe400030f16ff */
[C---:B------:R-:W-:Y:S02]  /*16db0*/  LEA R14, P2, R36.reuse, R2, 0x2 ;  /* 0x00000002240e7211 */ /* 0x040fe400078410ff */
[----:B------:R-:W-:Y:S02]  /*16dc0*/  LEA.HI.X.SX32 R17, R35, R4, 0x2, P5 ;  /* 0x0000000423117211 */ /* 0x000fe400028f16ff */
[----:B----4-:R-:W-:Y:S01]  /*16dd0*/  LEA R12, P1, R37, R2, 0x2 ;  /* 0x00000002250c7211 */ /* 0x010fe200078210ff */
[----:B------:R4:W-:Y:S01]  /*16de0*/  STL.64 [R1+0x580], R22 ;  /* 0x0005801601007387 */ /* 0x0009e20000100a00 */
[----:B------:R-:W-:-:S02]  /*16df0*/  LEA.HI.X.SX32 R15, R36, R4, 0x2, P2 ;  /* 0x00000004240f7211 */ /* 0x000fc400010f16ff */
[C---:B-1----:R-:W-:Y:S01]  /*16e00*/  LEA R10, P0, R38.reuse, R2, 0x2 ;  /* 0x00000002260a7211 */ /* 0x042fe200078010ff */
[----:B------:R1:W-:Y:S01]  /*16e10*/  STL.64 [R1+0x588], R20 ;  /* 0x0005881401007387 */ /* 0x0003e20000100a00 */
[-C--:B------:R-:W-:Y:S02]  /*16e20*/  LEA.HI.X.SX32 R13, R37, R4.reuse, 0x2, P1 ;  /* 0x00000004250d7211 */ /* 0x080fe400008f16ff */
[----:B------:R-:W-:Y:S01]  /*16e30*/  LEA.HI.X.SX32 R11, R38, R4, 0x2, P0 ;  /* 0x00000004260b7211 */ /* 0x000fe200000f16ff */
[----:B------:R1:W-:Y:S01]  /*16e40*/  STL.64 [R1+0x590], R18 ;  /* 0x0005901201007387 */ /* 0x0003e20000100a00 */
[----:B----4-:R-:W-:-:S03]  /*16e50*/  LEA R22, P4, R39, R2, 0x2 ;  /* 0x0000000227167211 */ /* 0x010fc600078810ff */
[----:B------:R4:W-:Y:S01]  /*16e60*/  STL.64 [R1+0x598], R16 ;  /* 0x0005981001007387 */ /* 0x0009e20000100a00 */
[----:B-1----:R-:W-:-:S03]  /*16e70*/  LEA R20, P3, R40, R2, 0x2 ;  /* 0x0000000228147211 */ /* 0x002fc600078610ff */
[----:B------:R1:W-:Y:S01]  /*16e80*/  STL.64 [R1+0x5a0], R14 ;  /* 0x0005a00e01007387 */ /* 0x0003e20000100a00 */
[----:B------:R-:W-:Y:S02]  /*16e90*/  LEA.HI.X.SX32 R23, R39, R4, 0x2, P4 ;  /* 0x0000000427177211 */ /* 0x000fe400020f16ff */
[C---:B------:R-:W-:Y:S01]  /*16ea0*/  LEA R18, P6, R41.reuse, R2, 0x2 ;  /* 0x0000000229127211 */ /* 0x040fe200078c10ff */
[----:B------:R1:W-:Y:S01]  /*16eb0*/  STL.64 [R1+0x5a8], R12 ;  /* 0x0005a80c01007387 */ /* 0x0003e20000100a00 */
[----:B------:R-:W-:Y:S02]  /*16ec0*/  LEA.HI.X.SX32 R21, R40, R4, 0x2, P3 ;  /* 0x0000000428157211 */ /* 0x000fe400018f16ff */
[----:B----4-:R-:W-:Y:S01]  /*16ed0*/  LEA R16, P5, R42, R2, 0x2 ;  /* 0x000000022a107211 */ /* 0x010fe200078a10ff */
[----:B------:R4:W-:Y:S01]  /*16ee0*/  STL.64 [R1+0x5b0], R10 ;  /* 0x0005b00a01007387 */ /* 0x0009e20000100a00 */
[----:B------:R-:W-:Y:S02]  /*16ef0*/  LEA.HI.X.SX32 R19, R41, R4, 0x2, P6 ;  /* 0x0000000429137211 */ /* 0x000fe400030f16ff */
[----:B-1----:R-:W-:-:S02]  /*16f00*/  LEA R14, P2, R43, R2, 0x2 ;  /* 0x000000022b0e7211 */ /* 0x002fc400078410ff */
[----:B------:R-:W-:Y:S02]  /*16f10*/  LEA.HI.X.SX32 R17, R42, R4, 0x2, P5 ;  /* 0x000000042a117211 */ /* 0x000fe400028f16ff */
[C---:B------:R-:W-:Y:S01]  /*16f20*/  LEA R12, P1, R44.reuse, R2, 0x2 ;  /* 0x000000022c0c7211 */ /* 0x040fe200078210ff */
[----:B------:R1:W-:Y:S01]  /*16f30*/  STL.64 [R1+0x5b8], R22 ;  /* 0x0005b81601007387 */ /* 0x0003e20000100a00 */
[----:B------:R-:W-:Y:S02]  /*16f40*/  LEA.HI.X.SX32 R15, R43, R4, 0x2, P2 ;  /* 0x000000042b0f7211 */ /* 0x000fe400010f16ff */
[C---:B----4-:R-:W-:Y:S01]  /*16f50*/  LEA R10, P0, R45.reuse, R2, 0x2 ;  /* 0x000000022d0a7211 */ /* 0x050fe200078010ff */
[----:B------:R4:W-:Y:S01]  /*16f60*/  STL.64 [R1+0x5c0], R20 ;  /* 0x0005c01401007387 */ /* 0x0009e20000100a00 */
[-C--:B------:R-:W-:Y:S02]  /*16f70*/  LEA.HI.X.SX32 R13, R44, R4.reuse, 0x2, P1 ;  /* 0x000000042c0d7211 */ /* 0x080fe400008f16ff */
[----:B------:R-:W-:Y:S01]  /*16f80*/  LEA.HI.X.SX32 R11, R45, R4, 0x2, P0 ;  /* 0x000000042d0b7211 */ /* 0x000fe200000f16ff */
[----:B------:R4:W-:Y:S01]  /*16f90*/  STL.64 [R1+0x5c8], R18 ;  /* 0x0005c81201007387 */ /* 0x0009e20000100a00 */
[----:B-1----:R-:W-:-:S03]  /*16fa0*/  LEA R22, P4, R46, R2, 0x2 ;  /* 0x000000022e167211 */ /* 0x002fc600078810ff */
[----:B------:R1:W-:Y:S01]  /*16fb0*/  STL.64 [R1+0x5d0], R16 ;  /* 0x0005d01001007387 */ /* 0x0003e20000100a00 */
[----:B----4-:R-:W-:-:S03]  /*16fc0*/  LEA R20, P3, R47, R2, 0x2 ;  /* 0x000000022f147211 */ /* 0x010fc600078610ff */
[----:B------:R4:W-:Y:S01]  /*16fd0*/  STL.64 [R1+0x5d8], R14 ;  /* 0x0005d80e01007387 */ /* 0x0009e20000100a00 */
[----:B------:R-:W-:Y:S02]  /*16fe0*/  LEA.HI.X.SX32 R23, R46, R4, 0x2, P4 ;  /* 0x000000042e177211 */ /* 0x000fe400020f16ff */
[----:B------:R-:W-:Y:S01]  /*16ff0*/  LEA R18, P6, R48, R2, 0x2 ;  /* 0x0000000230127211 */ /* 0x000fe200078c10ff */
[----:B------:R4:W-:Y:S01]  /*17000*/  STL.64 [R1+0x5e0], R12 ;  /* 0x0005e00c01007387 */ /* 0x0009e20000100a00 */
[----:B------:R-:W-:Y:S02]  /*17010*/  LEA.HI.X.SX32 R21, R47, R4, 0x2, P3 ;  /* 0x000000042f157211 */ /* 0x000fe400018f16ff */
[----:B-1----:R-:W-:Y:S01]  /*17020*/  LEA R16, P5, R242, R2, 0x2 ;  /* 0x00000002f2107211 */ /* 0x002fe200078a10ff */
[----:B------:R1:W-:Y:S01]  /*17030*/  STL.64 [R1+0x5e8], R10 ;  /* 0x0005e80a01007387 */ /* 0x0003e20000100a00 */
[----:B------:R-:W-:Y:S02]  /*17040*/  LEA.HI.X.SX32 R19, R48, R4, 0x2, P6 ;  /* 0x0000000430137211 */ /* 0x000fe400030f16ff */
[----:B----4-:R-:W-:-:S02]  /*17050*/  LEA R14, P2, R243, R2, 0x2 ;  /* 0x00000002f30e7211 */ /* 0x010fc400078410ff */
[----:B------:R-:W-:Y:S02]  /*17060*/  LEA.HI.X.SX32 R17, R242, R4, 0x2, P5 ;  /* 0x00000004f2117211 */ /* 0x000fe400028f16ff */
[C---:B------:R-:W-:Y:S01]  /*17070*/  LEA R12, P1, R244.reuse, R2, 0x2 ;  /* 0x00000002f40c7211 */ /* 0x040fe200078210ff */
[----:B------:R4:W-:Y:S01]  /*17080*/  STL.64 [R1+0x5f0], R22 ;  /* 0x0005f01601007387 */ /* 0x0009e20000100a00 */
[----:B------:R-:W-:Y:S02]  /*17090*/  LEA.HI.X.SX32 R15, R243, R4, 0x2, P2 ;  /* 0x00000004f30f7211 */ /* 0x000fe400010f16ff */
        /* <DEDUP_REMOVED lines=18> */
[----:B------:R-:W-:Y:S01]  /*171c0*/  LEA R12, P1, R78, R2, 0x2 ;  /* 0x000000024e0c7211 */ /* 0x000fe200078210ff */
[----:B------:R-:W-:Y:S01]  /*171d0*/  STL.64 [R1+0x628], R22 ;  /* 0x0006281601007387 */ /* 0x000fe20000100a00 */
[----:B------:R-:W-:Y:S02]  /*171e0*/  LEA.HI.X.SX32 R15, R252, R4, 0x2, P2 ;  /* 0x00000004fc0f7211 */ /* 0x000fe400010f16ff */
[C---:B----4-:R-:W-:Y:S01]  /*171f0*/  LEA R10, P0, R79.reuse, R2, 0x2 ;  /* 0x000000024f0a7211 */ /* 0x050fe200078010ff */
[----:B------:R-:W-:Y:S01]  /*17200*/  STL.64 [R1+0x630], R20 ;  /* 0x0006301401007387 */ /* 0x000fe20000100a00 */
[-C--:B------:R-:W-:Y:S02]  /*17210*/  LEA.HI.X.SX32 R13, R78, R4.reuse, 0x2, P1 ;  /* 0x000000044e0d7211 */ /* 0x080fe400008f16ff */
[----:B------:R-:W-:Y:S01]  /*17220*/  LEA.HI.X.SX32 R11, R79, R4, 0x2, P0 ;  /* 0x000000044f0b7211 */ /* 0x000fe200000f16ff */
[----:B------:R-:W-:Y:S01]  /*17230*/  STL.64 [R1+0x638], R18 ;  /* 0x0006381201007387 */ /* 0x000fe20000100a00 */
[----:B------:R-:W-:-:S03]  /*17240*/  IMAD.MOV.U32 R42, RZ, RZ, R50 ;  /* 0x000000ffff2a7224 */ /* 0x000fc600078e0032 */
[----:B------:R-:W-:Y:S01]  /*17250*/  STL.64 [R1+0x640], R16 ;  /* 0x0006401001007387 */ /* 0x000fe20000100a00 */
[----:B------:R-:W-:-:S03]  /*17260*/  IMAD.MOV.U32 R41, RZ, RZ, R62 ;  /* 0x000000ffff297224 */ /* 0x000fc600078e003e */
[----:B------:R-:W-:Y:S01]  /*17270*/  STL.64 [R1+0x648], R14 ;  /* 0x0006480e01007387 */ /* 0x000fe20000100a00 */
[----:B------:R-:W-:-:S03]  /*17280*/  IMAD.MOV.U32 R40, RZ, RZ, R49 ;  /* 0x000000ffff287224 */ /* 0x000fc600078e0031 */
[----:B------:R1:W-:Y:S01]  /*17290*/  STL.64 [R1+0x658], R12 ;  /* 0x0006580c01007387 */ /* 0x0003e20000100a00 */
[----:B------:R-:W-:-:S03]  /*172a0*/  IMAD.MOV.U32 R44, RZ, RZ, R51 ;  /* 0x000000ffff2c7224 */ /* 0x000fc600078e0033 */
[----:B------:R4:W-:Y:S01]  /*172b0*/  STL.64 [R1+0x650], R10 ;  /* 0x0006500a01007387 */ /* 0x0009e20000100a00 */
[----:B------:R-:W-:-:S03]  /*172c0*/  IMAD.MOV.U32 R49, RZ, RZ, R69 ;  /* 0x000000ffff317224 */ /* 0x000fc600078e0045 */
[----:B------:R-:W4:Y:S01]  /*172d0*/  LDL.LU R50, [R1+0x72c] ;  /* 0x00072c0001327983 */ /* 0x000f220000300800 */
[----:B------:R-:W-:-:S03]  /*172e0*/  IMAD.MOV.U32 R46, RZ, RZ, R52 ;  /* 0x000000ffff2e7224 */ /* 0x000fc600078e0034 */
[----:B------:R-:W4:Y:S04]  /*172f0*/  LDL.LU R62, [R1+0x6d0] ;  /* 0x0006d000013e7983 */ /* 0x000f280000300800 */
[----:B------:R-:W4:Y:S04]  /*17300*/  LDL.LU R51, [R1+0x728] ;  /* 0x0007280001337983 */ /* 0x000f280000300800 */
[----:B------:R-:W4:Y:S04]  /*17310*/  LDL.LU R69, [R1+0x698] ;  /* 0x0006980001457983 */ /* 0x000f280000300800 */
[----:B------:R-:W4:Y:S01]  /*17320*/  LDL.LU R52, [R1+0x710] ;  /* 0x0007100001347983 */ /* 0x000f220000300800 */
[----:B------:R-:W-:-:S02]  /*17330*/  IMAD.MOV.U32 R32, RZ, RZ, R60 ;  /* 0x000000ffff207224 */ /* 0x000fc400078e003c */
[----:B------:R-:W-:Y:S02]  /*17340*/  IMAD.MOV.U32 R60, RZ, RZ, R67 ;  /* 0x000000ffff3c7224 */ /* 0x000fe400078e0043 */
[----:B------:R-:W-:-:S04]  /*17350*/  IMAD R67, R6, 0x2, R3 ;  /* 0x0000000206437824 */ /* 0x000fc800078e0203 */
[----:B------:R-:W-:-:S04]  /*17360*/  IMAD R67, R6, 0x2, R67 ;  /* 0x0000000206437824 */ /* 0x000fc800078e0243 */
[C---:B------:R-:W-:Y:S02]  /*17370*/  IMAD R67, R6.reuse, 0x2, R67 ;  /* 0x0000000206437824 */ /* 0x040fe400078e0243 */
[----:B------:R-:W-:Y:S02]  /*17380*/  IMAD.MOV.U32 R37, RZ, RZ, R58 ;  /* 0x000000ffff257224 */ /* 0x000fe400078e003a */
[----:B------:R-:W-:Y:S02]  /*17390*/  IMAD R67, R6, 0x2, R67 ;  /* 0x0000000206437824 */ /* 0x000fe400078e0243 */
[----:B------:R-:W-:Y:S02]  /*173a0*/  IMAD.MOV.U32 R43, RZ, RZ, R61 ;  /* 0x000000ffff2b7224 */ /* 0x000fe400078e003d */
[----:B------:R-:W-:Y:S02]  /*173b0*/  IMAD.MOV.U32 R45, RZ, RZ, R57 ;  /* 0x000000ffff2d7224 */ /* 0x000fe400078e0039 */
[----:B------:R-:W-:-:S02]  /*173c0*/  IMAD.MOV.U32 R61, RZ, RZ, R63 ;  /* 0x000000ffff3d7224 */ /* 0x000fc400078e003f */
[----:B------:R-:W-:Y:S02]  /*173d0*/  IMAD.MOV.U32 R58, RZ, RZ, R64 ;  /* 0x000000ffff3a7224 */ /* 0x000fe400078e0040 */
[----:B------:R-:W-:Y:S02]  /*173e0*/  IMAD.MOV.U32 R63, RZ, RZ, R66 ;  /* 0x000000ffff3f7224 */ /* 0x000fe400078e0042 */
[----:B------:R-:W-:Y:S02]  /*173f0*/  IMAD.MOV.U32 R57, RZ, RZ, R67 ;  /* 0x000000ffff397224 */ /* 0x000fe400078e0043 */
[C-C-:B------:R-:W-:Y:S02]  /*17400*/  IMAD R66, R6.reuse, 0x2, R3.reuse ;  /* 0x0000000206427824 */ /* 0x140fe400078e0203 */
[----:B------:R-:W-:Y:S02]  /*17410*/  IMAD R67, R6, 0x2, R3 ;  /* 0x0000000206437824 */ /* 0x000fe400078e0203 */
[----:B------:R-:W-:-:S02]  /*17420*/  VIADD R252, R5, 0x7f ;  /* 0x0000007f05fc7836 */ /* 0x000fc40000000000 */
[----:B------:R-:W-:-:S03]  /*17430*/  IMAD R2, R251, UR4, RZ ;  /* 0x00000004fb027c24 */ /* 0x000fc6000f8e02ff */
[----:B------:R-:W-:Y:S01]  /*17440*/  ISETP.GT.AND P0, PT, R252, 0x7f, PT ;  /* 0x0000007ffc00780c */ /* 0x000fe20003f04270 */
[----:B------:R-:W-:Y:S01]  /*17450*/  IMAD.MOV.U32 R33, RZ, RZ, R56 ;  /* 0x000000ffff217224 */ /* 0x000fe200078e0038 */
[----:B-1----:R-:W-:Y:S02]  /*17460*/  LEA R12, P2, R2, UR16, 0x2 ;  /* 0x00000010020c7c11 */ /* 0x002fe4000f8410ff */
[----:B------:R-:W-:Y:S01]  /*17470*/  SEL R4, RZ, 0x4, !P0 ;  /* 0x00000004ff047807 */ /* 0x000fe20004000000 */
[----:B------:R-:W-:Y:S01]  /*17480*/  IMAD R66, R6, 0x2, R66 ;  /* 0x0000000206427824 */ /* 0x000fe200078e0242 */
[----:B------:R-:W-:Y:S01]  /*17490*/  LEA.HI.X.SX32 R2, R2, UR17, 0x2, P2 ;  /* 0x0000001102027c11 */ /* 0x000fe200090f16ff */
[----:B------:R-:W-:Y:S02]  /*174a0*/  IMAD.MOV.U32 R47, RZ, RZ, R54 ;  /* 0x000000ffff2f7224 */ /* 0x000fe400078e0036 */
[----:B------:R-:W-:Y:S02]  /*174b0*/  IMAD.MOV.U32 R35, RZ, RZ, R49 ;  /* 0x000000ffff237224 */ /* 0x000fe400078e0031 */
[----:B------:R-:W-:-:S02]  /*174c0*/  IMAD.MOV.U32 R34, RZ, RZ, R55 ;  /* 0x000000ffff227224 */ /* 0x000fc400078e0037 */
[----:B------:R-:W-:Y:S02]  /*174d0*/  IMAD.MOV.U32 R54, RZ, RZ, R67 ;  /* 0x000000ffff367224 */ /* 0x000fe400078e0043 */
[----:B------:R-:W-:Y:S02]  /*174e0*/  IMAD.MOV.U32 R55, RZ, RZ, R66 ;  /* 0x000000ffff377224 */ /* 0x000fe400078e0042 */
[----:B------:R-:W-:Y:S02]  /*174f0*/  IMAD.MOV.U32 R39, RZ, RZ, R59 ;  /* 0x000000ffff277224 */ /* 0x000fe400078e003b */
[----:B------:R-:W-:Y:S02]  /*17500*/  IMAD.MOV.U32 R59, RZ, RZ, R65 ;  /* 0x000000ffff3b7224 */ /* 0x000fe400078e0041 */
[----:B------:R-:W4:Y:S04]  /*17510*/  LDL.LU R65, [R1+0x6f4] ;  /* 0x0006f40001417983 */ /* 0x000f280000300800 */
[----:B------:R-:W4:Y:S01]  /*17520*/  LDL.LU R66, [R1+0x6f8] ;  /* 0x0006f80001427983 */ /* 0x000f220000300800 */
[----:B--2---:R-:W-:-:S02]  /*17530*/  IMAD.MOV.U32 R64, RZ, RZ, R68 ;  /* 0x000000ffff407224 */ /* 0x004fc400078e0044 */
[C---:B------:R-:W-:Y:S02]  /*17540*/  IMAD R68, R6.reuse, 0x2, R3 ;  /* 0x0000000206447824 */ /* 0x040fe400078e0203 */
[----:B---3--:R-:W-:Y:S02]  /*17550*/  IMAD.MOV.U32 R48, RZ, RZ, R53 ;  /* 0x000000ffff307224 */ /* 0x008fe400078e0035 */
[----:B------:R-:W-:Y:S02]  /*17560*/  IMAD.MOV.U32 R53, RZ, RZ, R3 ;  /* 0x000000ffff357224 */ /* 0x000fe400078e0003 */
[----:B------:R-:W1:Y:S01]  /*17570*/  S2R R3, SR_TID.X ;  /* 0x0000000000037919 */ /* 0x000e620000002100 */
[----:B------:R-:W-:-:S04]  /*17580*/  IMAD R68, R6, 0x2, R68 ;  /* 0x0000000206447824 */ /* 0x000fc800078e0244 */
[----:B------:R-:W-:-:S04]  /*17590*/  IMAD R68, R6, 0x2, R68 ;  /* 0x0000000206447824 */ /* 0x000fc800078e0244 */
[----:B------:R-:W-:Y:S02]  /*175a0*/  IMAD.MOV.U32 R56, RZ, RZ, R68 ;  /* 0x000000ffff387224 */ /* 0x000fe400078e0044 */
[----:B------:R-:W-:-:S04]  /*175b0*/  IMAD R68, R6, 0x2, R0 ;  /* 0x0000000206447824 */ /* 0x000fc800078e0200 */
[----:B------:R-:W-:Y:S01]  /*175c0*/  IMAD R68, R6, 0x2, R68 ;  /* 0x0000000206447824 */ /* 0x000fe200078e0244 */
[----:B-1----:R-:W-:-:S04]  /*175d0*/  SHF.R.U32.HI R3, RZ, 0x6, R3 ;  /* 0x00000006ff037819 */ /* 0x002fc80000011603 */
[----:B------:R-:W-:-:S04]  /*175e0*/  SGXT.U32 R3, R3, 0x1 ;  /* 0x000000010303781a */ /* 0x000fc80000000000 */
[C---:B------:R-:W-:Y:S01]  /*175f0*/  ISETP.GE.AND P1, PT, R3.reuse, R5, PT ;  /* 0x000000050300720c */ /* 0x040fe20003f26270 */
[----:B------:R-:W-:-:S03]  /*17600*/  IMAD R36, R3, UR12, RZ ;  /* 0x0000000c03247c24 */ /* 0x000fc6000f8e02ff */
[----:B----4-:R-:W-:Y:S02]  /*17610*/  SEL R10, R4, RZ, !P1 ;  /* 0x000000ff040a7207 */ /* 0x010fe40004800000 */
[C---:B------:R-:W-:Y:S01]  /*17620*/  LEA R16, P1, R36.reuse, R12, 0x2 ;  /* 0x0000000c24107211 */ /* 0x040fe200078210ff */
[----:B------:R-:W-:Y:S02]  /*17630*/  IMAD.MOV.U32 R67, RZ, RZ, R68 ;  /* 0x000000ffff437224 */ /* 0x000fe400078e0044 */
[----:B------:R-:W2:Y:S01]  /*17640*/  LDL.LU R68, [R1+0x678] ;  /* 0x0006780001447983 */ /* 0x000ea20000300800 */
[----:B------:R-:W-:-:S05]  /*17650*/  LEA.HI.X.SX32 R17, R36, R2, 0x2, P1 ;  /* 0x0000000224117211 */ /* 0x000fca00008f16ff */
[----:B------:R1:W-:Y:S01]  /*17660*/  STL.64 [R1+0xd0], R16 ;  /* 0x0000d01001007387 */ /* 0x0003e20000100a00 */
        /* <DEDUP_REMOVED lines=10> */
[----:B------:R-:W3:Y:S01]  /*17710*/  LDL.LU R61, [R1+0x69c] ;  /* 0x00069c00013d7983 */ /* 0x000ee20000300800 */
[----:B------:R-:W-:-:S04]  /*17720*/  IMAD R38, R3, UR12, RZ ;  /* 0x0000000c03267c24 */ /* 0x000fc8000f8e02ff */
[----:B------:R-:W-:Y:S02]  /*17730*/  IMAD R38, R6, 0x2, R38 ;  /* 0x0000000206267824 */ /* 0x000fe400078e0226 */
[----:B------:R-:W-:Y:S02]  /*17740*/  IMAD.MOV.U32 R36, RZ, RZ, R49 ;  /* 0x000000ffff247224 */ /* 0x000fe400078e0031 */
        /* <DEDUP_REMOVED lines=11> */
[----:B------:R-:W-:Y:S02]  /*17800*/  IMAD.MOV.U32 R57, RZ, RZ, R58 ;  /* 0x000000ffff397224 */ /* 0x000fe400078e003a */
[----:B---3--:R-:W-:-:S02]  /*17810*/  IMAD.MOV.U32 R58, RZ, RZ, R61 ;  /* 0x000000ffff3a7224 */ /* 0x008fc400078e003d */
[----:B------:R-:W3:Y:S01]  /*17820*/  LDL.LU R61, [R1+0x6bc] ;  /* 0x0006bc00013d7983 */ /* 0x000ee20000300800 */
[----:B------:R-:W-:Y:S01]  /*17830*/  IMAD.MOV.U32 R38, RZ, RZ, R49 ;  /* 0x000000ffff267224 */ /* 0x000fe200078e0031 */
[C---:B------:R-:W-:Y:S01]  /*17840*/  LEA R14, P0, R40.reuse, R12, 0x2 ;  /* 0x0000000c280e7211 */ /* 0x040fe200078010ff */
        /* <DEDUP_REMOVED lines=8> */
[----:B------:R-:W-:Y:S01]  /*178d0*/  IMAD.MOV.U32 R57, RZ, RZ, R58 ;  /* 0x000000ffff397224 */ /* 0x000fe200078e003a */
[----:B------:R1:W-:Y:S01]  /*178e0*/  STL.64 [R1+0xc0], R14 ;  /* 0x0000c00e01007387 */ /* 0x0003e20000100a00 */
[----:B---3--:R-:W-:Y:S02]  /*178f0*/  IMAD.MOV.U32 R58, RZ, RZ, R61 ;  /* 0x000000ffff3a7224 */ /* 0x008fe400078e003d */
[----:B------:R-:W-:Y:S02]  /*17900*/  IMAD.MOV.U32 R61, RZ, RZ, R62 ;  /* 0x000000ffff3d7224 */ /* 0x000fe400078e003e */
[----:B------:R-:W3:Y:S01]  /*17910*/  LDL.LU R62, [R1+0x690] ;  /* 0x00069000013e7983 */ /* 0x000ee20000300800 */
[-C--:B------:R-:W-:Y:S01]  /*17920*/  LEA R22, P2, R42, R12.reuse, 0x2 ;  /* 0x0000000c2a167211 */ /* 0x080fe200078410ff */
[----:B------:R-:W-:Y:S01]  /*17930*/  IMAD.MOV.U32 R40, RZ, RZ, R49 ;  /* 0x000000ffff287224 */ /* 0x000fe200078e0031 */
[----:B------:R-:W-:Y:S01]  /*17940*/  LEA R20, P5, R44, R12, 0x2 ;  /* 0x0000000c2c147211 */ /* 0x000fe200078a10ff */
[----:B------:R-:W-:Y:S01]  /*17950*/  IMAD.MOV.U32 R49, RZ, RZ, R51 ;  /* 0x000000ffff317224 */ /* 0x000fe200078e0033 */
[----:B------:R-:W-:Y:S01]  /*17960*/  LEA.HI.X.SX32 R23, R42, R2, 0x2, P2 ;  /* 0x000000022a177211 */ /* 0x000fe200010f16ff */
[----:B------:R-:W-:-:S02]  /*17970*/  IMAD.MOV.U32 R42, RZ, RZ, R50 ;  /* 0x000000ffff2a7224 */ /* 0x000fc400078e0032 */
[----:B------:R-:W-:Y:S01]  /*17980*/  IMAD.MOV.U32 R50, RZ, RZ, R52 ;  /* 0x000000ffff327224 */ /* 0x000fe200078e0034 */
[----:B------:R-:W-:Y:S01]  /*17990*/  LEA.HI.X.SX32 R21, R44, R2, 0x2, P5 ;  /* 0x000000022c157211 */ /* 0x000fe200028f16ff */
        /* <DEDUP_REMOVED lines=14> */
[----:B------:R-:W-:Y:S02]  /*17a80*/  IMAD.U32 R69, RZ, RZ, UR12 ;  /* 0x0000000cff457e24 */ /* 0x000fe4000f8e00ff */
[----:B------:R-:W-:Y:S02]  /*17a90*/  IMAD.MOV.U32 R54, RZ, RZ, R55 ;  /* 0x000000ffff367224 */ /* 0x000fe400078e0037 */
[----:B------:R-:W-:Y:S01]  /*17aa0*/  IMAD.MOV.U32 R46, RZ, RZ, R49 ;  /* 0x000000ffff2e7224 */ /* 0x000fe200078e0031 */
[----:B-1----:R-:W-:Y:S01]  /*17ab0*/  LEA R16, P3, R48, R12, 0x2 ;  /* 0x0000000c30107211 */ /* 0x002fe200078610ff */
[----:B------:R-:W-:Y:S02]  /*17ac0*/  IMAD.MOV.U32 R49, RZ, RZ, R51 ;  /* 0x000000ffff317224 */ /* 0x000fe400078e0033 */
[----:B------:R-:W-:Y:S02]  /*17ad0*/  IMAD.MOV.U32 R51, RZ, RZ, R53 ;  /* 0x000000ffff337224 */ /* 0x000fe400078e0035 */
[----:B------:R-:W-:-:S02]  /*17ae0*/  IMAD R69, R69, 0x2, R0 ;  /* 0x0000000245457824 */ /* 0x000fc400078e0200 */
[----:B------:R-:W-:Y:S01]  /*17af0*/  IMAD.MOV.U32 R53, RZ, RZ, R54 ;  /* 0x000000ffff357224 */ /* 0x000fe200078e0036 */
[----:B------:R-:W-:Y:S01]  /*17b00*/  LEA.HI.X.SX32 R17, R48, R2, 0x2, P3 ;  /* 0x0000000230117211 */ /* 0x000fe200018f16ff */
[----:B------:R1:W-:Y:S02]  /*17b10*/  STL.64 [R1+0xb8], R22 ;  /* 0x0000b81601007387 */ /* 0x0003e40000100a00 */
[----:B------:R-:W-:Y:S02]  /*17b20*/  IMAD.MOV.U32 R48, RZ, RZ, R53 ;  /* 0x000000ffff307224 */ /* 0x000fe400078e0035 */
[----:B---3--:R-:W-:Y:S02]  /*17b30*/  IMAD.MOV.U32 R58, RZ, RZ, R62 ;  /* 0x000000ffff3a7224 */ /* 0x008fe400078e003e */
[----:B------:R-:W-:Y:S02]  /*17b40*/  IMAD.MOV.U32 R62, RZ, RZ, R65 ;  /* 0x000000ffff3e7224 */ /* 0x000fe400078e0041 */
[----:B------:R-:W-:-:S02]  /*17b50*/  IMAD.MOV.U32 R65, RZ, RZ, R66 ;  /* 0x000000ffff417224 */ /* 0x000fc400078e0042 */
[----:B--2---:R-:W-:Y:S02]  /*17b60*/  IMAD.MOV.U32 R66, RZ, RZ, R68 ;  /* 0x000000ffff427224 */ /* 0x004fe400078e0044 */
        /* <DEDUP_REMOVED lines=12> */
[----:B------:R2:W5:Y:S01]  /*17c30*/  LDL.LU R0, [R1+0xb6c] ;  /* 0x000b6c0001007983 */ /* 0x0005620000300800 */
        /* <DEDUP_REMOVED lines=8> */
[----:B------:R-:W-:Y:S01]  /*17cc0*/  STL.64 [R1+0xa8], R18 ;  /* 0x0000a81201007387 */ /* 0x000fe20000100a00 */
[----:B------:R-:W-:Y:S02]  /*17cd0*/  IMAD.MOV.U32 R62, RZ, RZ, R65 ;  /* 0x000000ffff3e7224 */ /* 0x000fe400078e0041 */
[----:B------:R-:W-:Y:S01]  /*17ce0*/  IMAD.MOV.U32 R65, RZ, RZ, R76 ;  /* 0x000000ffff417224 */ /* 0x000fe200078e004c */
[----:B------:R-:W2:Y:S04]  /*17cf0*/  LDL.LU R70, [R1+0x67c] ;  /* 0x00067c0001467983 */ /* 0x000ea80000300800 */
[----:B------:R1:W-:Y:S04]  /*17d00*/  STL.64 [R1+0xa0], R16 ;  /* 0x0000a01001007387 */ /* 0x0003e80000100a00 */
[----:B------:R-:W2:Y:S01]  /*17d10*/  LDL.LU R76, [R1+0x68c] ;  /* 0x00068c00014c7983 */ /* 0x000ea20000300800 */
[----:B----4-:R-:W-:-:S04]  /*17d20*/  LEA R24, P1, R47, R12, 0x2 ;  /* 0x0000000c2f187211 */ /* 0x010fc800078210ff */
[----:B------:R-:W-:Y:S01]  /*17d30*/  LEA.HI.X.SX32 R25, R47, R2, 0x2, P1 ;  /* 0x000000022f197211 */ /* 0x000fe200008f16ff */
[----:B------:R-:W-:Y:S02]  /*17d40*/  IMAD.MOV.U32 R47, RZ, RZ, R48 ;  /* 0x000000ffff2f7224 */ /* 0x000fe400078e0030 */
[----:B------:R-:W-:Y:S01]  /*17d50*/  IMAD.MOV.U32 R48, RZ, RZ, R53 ;  /* 0x000000ffff307224 */ /* 0x000fe200078e0035 */
[C---:B------:R-:W-:Y:S01]  /*17d60*/  LEA R14, P0, R45.reuse, R12, 0x2 ;  /* 0x0000000c2d0e7211 */ /* 0x040fe200078010ff */
        /* <DEDUP_REMOVED lines=10> */
[----:B------:R-:W-:Y:S02]  /*17e10*/  IMAD.MOV.U32 R48, RZ, RZ, R61 ;  /* 0x000000ffff307224 */ /* 0x000fe400078e003d */
[----:B------:R-:W-:Y:S02]  /*17e20*/  IMAD.MOV.U32 R61, RZ, RZ, R62 ;  /* 0x000000ffff3d7224 */ /* 0x000fe400078e003e */
[----:B------:R-:W-:-:S02]  /*17e30*/  IMAD.MOV.U32 R62, RZ, RZ, R63 ;  /* 0x000000ffff3e7224 */ /* 0x000fc400078e003f */
[----:B--2---:R-:W-:Y:S02]  /*17e40*/  IMAD.MOV.U32 R65, RZ, RZ, R76 ;  /* 0x000000ffff417224 */ /* 0x004fe400078e004c */
[----:B------:R-:W-:Y:S02]  /*17e50*/  IMAD.MOV.U32 R76, RZ, RZ, R77 ;  /* 0x000000ffff4c7224 */ /* 0x000fe400078e004d */
        /* <DEDUP_REMOVED lines=13> */
[----:B---3--:R-:W-:-:S04]  /*17f30*/  LEA R20, P5, R41, R12, 0x2 ;  /* 0x0000000c29147211 */ /* 0x008fc800078a10ff */
[----:B------:R-:W-:Y:S01]  /*17f40*/  LEA.HI.X.SX32 R21, R41, R2, 0x2, P5 ;  /* 0x0000000229157211 */ /* 0x000fe200028f16ff */
[----:B------:R-:W-:Y:S01]  /*17f50*/  IMAD.MOV.U32 R41, RZ, RZ, R43 ;  /* 0x000000ffff297224 */ /* 0x000fe200078e002b */
[CC--:B------:R-:W-:Y:S01]  /*17f60*/  LEA R16, P3, R39.reuse, R12.reuse, 0x2 ;  /* 0x0000000c27107211 */ /* 0x0c0fe200078610ff */
[----:B------:R-:W-:Y:S01]  /*17f70*/  IMAD.MOV.U32 R43, RZ, RZ, R47 ;  /* 0x000000ffff2b7224 */ /* 0x000fe200078e002f */
[C---:B------:R-:W-:Y:S01]  /*17f80*/  LEA R18, P4, R32.reuse, R12, 0x2 ;  /* 0x0000000c20127211 */ /* 0x040fe200078810ff */
[----:B------:R-:W-:Y:S02]  /*17f90*/  IMAD.MOV.U32 R47, RZ, RZ, R48 ;  /* 0x000000ffff2f7224 */ /* 0x000fe400078e0030 */
[----:B------:R-:W-:Y:S02]  /*17fa0*/  IMAD.MOV.U32 R48, RZ, RZ, R61 ;  /* 0x000000ffff307224 */ /* 0x000fe400078e003d */
[----:B------:R-:W-:Y:S01]  /*17fb0*/  IMAD.MOV.U32 R61, RZ, RZ, R62 ;  /* 0x000000ffff3d7224 */ /* 0x000fe200078e003e */
[-C--:B------:R-:W-:Y:S01]  /*17fc0*/  LEA.HI.X.SX32 R17, R39, R2.reuse, 0x2, P3 ;  /* 0x0000000227117211 */ /* 0x080fe200018f16ff */
[----:B------:R-:W-:Y:S01]  /*17fd0*/  IMAD.MOV.U32 R62, RZ, RZ, R63 ;  /* 0x000000ffff3e7224 */ /* 0x000fe200078e003f */
[----:B------:R-:W-:Y:S01]  /*17fe0*/  LEA.HI.X.SX32 R19, R32, R2, 0x2, P4 ;  /* 0x0000000220137211 */ /* 0x000fe200020f16ff */
[----:B------:R-:W-:Y:S01]  /*17ff0*/  IMAD.MOV.U32 R39, RZ, RZ, R43 ;  /* 0x000000ffff277224 */ /* 0x000fe200078e002b */
[----:B----4-:R-:W-:Y:S01]  /*18000*/  LEA R24, P1, R37, R12, 0x2 ;  /* 0x0000000c25187211 */ /* 0x010fe200078210ff */
[----:B------:R-:W-:Y:S01]  /*18010*/  IMAD.MOV.U32 R43, RZ, RZ, R47 ;  /* 0x000000ffff2b7224 */ /* 0x000fe200078e002f */
[----:B------:R3:W-:Y:S01]  /*18020*/  STL.64 [R1+0x80], R20 ;  /* 0x0000801401007387 */ /* 0x0007e20000100a00 */
[----:B------:R-:W-:-:S02]  /*18030*/  IMAD.MOV.U32 R47, RZ, RZ, R48 ;  /* 0x000000ffff2f7224 */ /* 0x000fc400078e0030 */
[----:B------:R-:W-:Y:S01]  /*18040*/  IMAD.MOV.U32 R48, RZ, RZ, R61 ;  /* 0x000000ffff307224 */ /* 0x000fe200078e003d */
[----:B------:R-:W-:Y:S01]  /*18050*/  LEA.HI.X.SX32 R25, R37, R2, 0x2, P1 ;  /* 0x0000000225197211 */ /* 0x000fe200008f16ff */
[----:B------:R-:W-:Y:S02]  /*18060*/  IMAD.MOV.U32 R37, RZ, RZ, R39 ;  /* 0x000000ffff257224 */ /* 0x000fe400078e0027 */
[----:B------:R-:W-:Y:S01]  /*18070*/  IMAD.MOV.U32 R39, RZ, RZ, R43 ;  /* 0x000000ffff277224 */ /* 0x000fe200078e002b */
[CC--:B------:R-:W-:Y:S02]  /*18080*/  LEA R14, P0, R33.reuse, R12.reuse, 0x2 ;  /* 0x0000000c210e7211 */ /* 0x0c0fe400078010ff */
[----:B-1----:R-:W-:Y:S02]  /*18090*/  LEA R22, P2, R34, R12, 0x2 ;  /* 0x0000000c22167211 */ /* 0x002fe400078410ff */
[----:B------:R-:W-:Y:S02]  /*180a0*/  LEA.HI.X.SX32 R15, R33, R2, 0x2, P0 ;  /* 0x00000002210f7211 */ /* 0x000fe400000f16ff */
[----:B---3--:R-:W-:-:S02]  /*180b0*/  LEA R20, P5, R35, R12, 0x2 ;  /* 0x0000000c23147211 */ /* 0x008fc400078a10ff */
[-C--:B------:R-:W-:Y:S02]  /*180c0*/  LEA.HI.X.SX32 R23, R34, R2.reuse, 0x2, P2 ;  /* 0x0000000222177211 */ /* 0x080fe400010f16ff */
[----:B------:R-:W-:Y:S02]  /*180d0*/  LEA.HI.X.SX32 R21, R35, R2, 0x2, P5 ;  /* 0x0000000223157211 */ /* 0x000fe400028f16ff */
[----:B------:R-:W-:-:S04]  /*180e0*/  LEA R242, P1, R40, R12, 0x2 ;  /* 0x0000000c28f27211 */ /* 0x000fc800078210ff */
[----:B------:R-:W-:Y:S01]  /*180f0*/  LEA.HI.X.SX32 R243, R40, R2, 0x2, P1 ;  /* 0x0000000228f37211 */ /* 0x000fe200008f16ff */
[----:B--2---:R-:W-:Y:S02]  /*18100*/  IMAD.MOV.U32 R63, RZ, RZ, R72 ;  /* 0x000000ffff3f7224 */ /* 0x004fe400078e0048 */
[----:B------:R-:W-:Y:S02]  /*18110*/  IMAD.MOV.U32 R72, RZ, RZ, R74 ;  /* 0x000000ffff487224 */ /* 0x000fe400078e004a */
[----:B------:R-:W2:Y:S02]  /*18120*/  LDL.LU R74, [R1+0x6c8] ;  /* 0x0006c800014a7983 */ /* 0x000ea40000300800 */
[----:B------:R-:W-:Y:S02]  /*18130*/  IMAD.MOV.U32 R61, RZ, RZ, R72 ;  /* 0x000000ffff3d7224 */ /* 0x000fe400078e0048 */
[----:B------:R1:W-:Y:S01]  /*18140*/  STL.64 [R1+0x78], R18 ;  /* 0x0000781201007387 */ /* 0x0003e20000100a00 */
[----:B------:R-:W-:-:S03]  /*18150*/  IMAD.MOV.U32 R72, RZ, RZ, R81 ;  /* 0x000000ffff487224 */ /* 0x000fc600078e0051 */
[----:B------:R3:W-:Y:S01]  /*18160*/  STL.64 [R1+0x70], R16 ;  /* 0x0000701001007387 */ /* 0x0007e20000100a00 */
[----:B------:R-:W-:-:S03]  /*18170*/  IMAD.MOV.U32 R43, RZ, RZ, R72 ;  /* 0x000000ffff2b7224 */ /* 0x000fc600078e0048 */
[----:B------:R-:W4:Y:S01]  /*18180*/  LDL.LU R81, [R1+0x6d8] ;  /* 0x0006d80001517983 */ /* 0x000f220000300800 */
[----:B------:R-:W-:-:S03]  /*18190*/  IMAD.MOV.U32 R72, RZ, RZ, R73 ;  /* 0x000000ffff487224 */ /* 0x000fc600078e0049 */
[----:B------:R-:W-:Y:S04]  /*181a0*/  STL.64 [R1+0x68], R24 ;  /* 0x0000681801007387 */ /* 0x000fe80000100a00 */
[----:B------:R-:W4:Y:S01]  /*181b0*/  LDL.LU R73, [R1+0x6c4] ;  /* 0x0006c40001497983 */ /* 0x000f220000300800 */
[-C--:B-1----:R-:W-:Y:S02]  /*181c0*/  LEA R18, P4, R36, R12.reuse, 0x2 ;  /* 0x0000000c24127211 */ /* 0x082fe400078810ff */
[----:B---3--:R-:W-:Y:S01]  /*181d0*/  LEA R16, P3, R38, R12, 0x2 ;  /* 0x0000000c26107211 */ /* 0x008fe200078610ff */
[----:B------:R1:W-:Y:S01]  /*181e0*/  STL.64 [R1+0x60], R14 ;  /* 0x0000600e01007387 */ /* 0x0003e20000100a00 */
[-C--:B------:R-:W-:Y:S02]  /*181f0*/  LEA.HI.X.SX32 R19, R36, R2.reuse, 0x2, P4 ;  /* 0x0000000224137211 */ /* 0x080fe400020f16ff */
[----:B------:R-:W-:Y:S01]  /*18200*/  LEA.HI.X.SX32 R17, R38, R2, 0x2, P3 ;  /* 0x0000000226117211 */ /* 0x000fe200018f16ff */
[----:B------:R3:W-:Y:S01]  /*18210*/  STL.64 [R1+0x58], R22 ;  /* 0x0000581601007387 */ /* 0x0007e20000100a00 */
[----:B-1----:R-:W-:-:S03]  /*18220*/  LEA R14, P0, R42, R12, 0x2 ;  /* 0x0000000c2a0e7211 */ /* 0x002fc600078010ff */
[----:B------:R1:W-:Y:S01]  /*18230*/  STL.64 [R1+0x50], R20 ;  /* 0x0000501401007387 */ /* 0x0003e20000100a00 */
[----:B------:R-:W-:-:S03]  /*18240*/  LEA.HI.X.SX32 R15, R42, R2, 0x2, P0 ;  /* 0x000000022a0f7211 */ /* 0x000fc600000f16ff */
[----:B------:R1:W-:Y:S01]  /*18250*/  STL.64 [R1+0x48], R18 ;  /* 0x0000481201007387 */ /* 0x0003e20000100a00 */
[-C--:B---3--:R-:W-:Y:S02]  /*18260*/  LEA R22, P2, R44, R12.reuse, 0x2 ;  /* 0x0000000c2c167211 */ /* 0x088fe400078410ff */
[----:B------:R-:W-:Y:S01]  /*18270*/  LEA R244, P4, R50, R12, 0x2 ;  /* 0x0000000c32f47211 */ /* 0x000fe200078810ff */
[----:B------:R3:W-:Y:S01]  /*18280*/  STL.64 [R1+0x40], R16 ;  /* 0x0000401001007387 */ /* 0x0007e20000100a00 */
[----:B------:R-:W-:Y:S02]  /*18290*/  LEA.HI.X.SX32 R23, R44, R2, 0x2, P2 ;  /* 0x000000022c177211 */ /* 0x000fe400010f16ff */
[CC--:B-1----:R-:W-:Y:S01]  /*182a0*/  LEA R20, P5, R46.reuse, R12.reuse, 0x2 ;  /* 0x0000000c2e147211 */ /* 0x0c2fe200078a10ff */
[----:B------:R1:W-:Y:S01]  /*182b0*/  STL.64 [R1+0x30], R14 ;  /* 0x0000300e01007387 */ /* 0x0003e20000100a00 */
[----:B------:R-:W-:Y:S02]  /*182c0*/  LEA R18, P3, R49, R12, 0x2 ;  /* 0x0000000c31127211 */ /* 0x000fe400078610ff */
[----:B------:R-:W-:-:S02]  /*182d0*/  LEA.HI.X.SX32 R21, R46, R2, 0x2, P5 ;  /* 0x000000022e157211 */ /* 0x000fc400028f16ff */
[----:B---3--:R-:W-:Y:S02]  /*182e0*/  LEA R16, P1, R64, R12, 0x2 ;  /* 0x0000000c40107211 */ /* 0x008fe400078210ff */
[----:B------:R-:W-:Y:S02]  /*182f0*/  LEA.HI.X.SX32 R19, R49, R2, 0x2, P3 ;  /* 0x0000000231137211 */ /* 0x000fe400018f16ff */
[----:B-1----:R-:W-:Y:S01]  /*18300*/  LEA R14, P0, R60, R12, 0x2 ;  /* 0x0000000c3c0e7211 */ /* 0x002fe200078010ff */
[----:B------:R-:W-:Y:S01]  /*18310*/  STL.64 [R1+0x38], R242 ;  /* 0x000038f201007387 */ /* 0x000fe20000100a00 */
[-C--:B------:R-:W-:Y:S02]  /*18320*/  LEA.HI.X.SX32 R245, R50, R2.reuse, 0x2, P4 ;  /* 0x0000000232f57211 */ /* 0x080fe400020f16ff */
[-C--:B------:R-:W-:Y:S01]  /*18330*/  LEA.HI.X.SX32 R17, R64, R2.reuse, 0x2, P1 ;  /* 0x0000000240117211 */ /* 0x080fe200008f16ff */
[----:B------:R-:W-:Y:S01]  /*18340*/  STL.64 [R1+0x28], R22 ;  /* 0x0000281601007387 */ /* 0x000fe20000100a00 */
[----:B------:R-:W-:-:S03]  /*18350*/  LEA.HI.X.SX32 R15, R60, R2, 0x2, P0 ;  /* 0x000000023c0f7211 */ /* 0x000fc600000f16ff */
[----:B------:R-:W-:Y:S04]  /*18360*/  STL.64 [R1+0x20], R20 ;  /* 0x0000201401007387 */ /* 0x000fe80000100a00 */
[----:B------:R-:W-:Y:S04]  /*18370*/  STL.64 [R1+0x10], R18 ;  /* 0x0000101201007387 */ /* 0x000fe80000100a00 */
[----:B------:R-:W-:Y:S04]  /*18380*/  STL.64 [R1+0x18], R244 ;  /* 0x000018f401007387 */ /* 0x000fe80000100a00 */
[----:B------:R1:W-:Y:S04]  /*18390*/  STL.64 [R1+0x8], R16 ;  /* 0x0000081001007387 */ /* 0x0003e80000100a00 */
[----:B------:R3:W-:Y:S04]  /*183a0*/  STL.64 [R1], R14 ;  /* 0x0000000e01007387 */ /* 0x0007e80000100a00 */
[----:B------:R-:W4:Y:S01]  /*183b0*/  LDL.LU R246, [R1+0x758] ;  /* 0x0007580001f67983 */ /* 0x000f220000300800 */
[----:B------:R-:W-:Y:S01]  /*183c0*/  IMAD.MOV.U32 R38, RZ, RZ, R39 ;  /* 0x000000ffff267224 */ /* 0x000fe200078e0027 */
[----:B------:R-:W-:Y:S01]  /*183d0*/  LEA R84, P2, R59, R12, 0x2 ;  /* 0x0000000c3b547211 */ /* 0x000fe200078410ff */
[----:B------:R-:W-:-:S02]  /*183e0*/  IMAD.MOV.U32 R40, RZ, RZ, R41 ;  /* 0x000000ffff287224 */ /* 0x000fc400078e0029 */
[----:B------:R-:W-:Y:S01]  /*183f0*/  IMAD.MOV.U32 R44, RZ, RZ, R45 ;  /* 0x000000ffff2c7224 */ /* 0x000fe200078e002d */
[----:B------:R-:W-:Y:S01]  /*18400*/  LEA R82, P5, R56, R12, 0x2 ;  /* 0x0000000c38527211 */ /* 0x000fe200078a10ff */
[----:B------:R-:W-:Y:S01]  /*18410*/  IMAD.MOV.U32 R50, RZ, RZ, R57 ;  /* 0x000000ffff327224 */ /* 0x000fe200078e0039 */
[----:B------:R-:W-:Y:S01]  /*18420*/  LEA.HI.X.SX32 R85, R59, R2, 0x2, P2 ;  /* 0x000000023b557211 */ /* 0x000fe200010f16ff */
[----:B------:R-:W-:Y:S02]  /*18430*/  IMAD.MOV.U32 R49, RZ, RZ, R53 ;  /* 0x000000ffff317224 */ /* 0x000fe400078e0035 */
[----:B------:R-:W-:Y:S01]  /*18440*/  IMAD.MOV.U32 R64, RZ, RZ, R76 ;  /* 0x000000ffff407224 */ /* 0x000fe200078e004c */
[-C--:B------:R-:W-:Y:S01]  /*18450*/  LEA R76, P1, R37, R12.reuse, 0x2 ;  /* 0x0000000c254c7211 */ /* 0x080fe200078210ff */
[----:B------:R-:W-:Y:S01]  /*18460*/  IMAD.MOV.U32 R45, RZ, RZ, R61 ;  /* 0x000000ffff2d7224 */ /* 0x000fe200078e003d */
[-C--:B------:R-:W-:Y:S01]  /*18470*/  LEA R80, P4, R52, R12.reuse, 0x2 ;  /* 0x0000000c34507211 */ /* 0x080fe200078810ff */
[----:B------:R-:W-:Y:S01]  /*18480*/  IMAD.MOV.U32 R57, RZ, RZ, R70 ;  /* 0x000000ffff397224 */ /* 0x000fe200078e0046 */
[----:B------:R-:W-:Y:S01]  /*18490*/  LEA R78, P3, R51, R12, 0x2 ;  /* 0x0000000c334e7211 */ /* 0x000fe200078610ff */
[----:B------:R-:W-:-:S02]  /*184a0*/  IMAD.MOV.U32 R53, RZ, RZ, R58 ;  /* 0x000000ffff357224 */ /* 0x000fc400078e003a */
[----:B------:R-:W-:Y:S02]  /*184b0*/  IMAD.MOV.U32 R42, RZ, RZ, R43 ;  /* 0x000000ffff2a7224 */ /* 0x000fe400078e002b */
[----:B------:R-:W-:Y:S02]  /*184c0*/  IMAD.MOV.U32 R46, RZ, RZ, R47 ;  /* 0x000000ffff2e7224 */ /* 0x000fe400078e002f */
[----:B------:R-:W-:Y:S01]  /*184d0*/  IMAD.MOV.U32 R59, RZ, RZ, R72 ;  /* 0x000000ffff3b7224 */ /* 0x000fe200078e0048 */
[----:B------:R-:W-:Y:S01]  /*184e0*/  LEA R72, P2, R40, R12, 0x2 ;  /* 0x0000000c28487211 */ /* 0x000fe200078410ff */
[----:B------:R-:W-:Y:S02]  /*184f0*/  IMAD.MOV.U32 R47, RZ, RZ, R65 ;  /* 0x000000ffff2f7224 */ /* 0x000fe400078e0041 */
[----:B------:R-:W-:Y:S01]  /*18500*/  IMAD.MOV.U32 R60, RZ, RZ, R75 ;  /* 0x000000ffff3c7224 */ /* 0x000fe200078e004b */
[-C--:B------:R-:W-:Y:S01]  /*18510*/  LEA.HI.X.SX32 R83, R56, R2.reuse, 0x2, P5 ;  /* 0x0000000238537211 */ /* 0x080fe200028f16ff */
[----:B------:R-:W-:Y:S01]  /*18520*/  IMAD.MOV.U32 R65, RZ, RZ, R77 ;  /* 0x000000ffff417224 */ /* 0x000fe200078e004d */
[-C--:B------:R-:W-:Y:S01]  /*18530*/  LEA.HI.X.SX32 R77, R37, R2.reuse, 0x2, P1 ;  /* 0x00000002254d7211 */ /* 0x080fe200008f16ff */
[----:B------:R-:W-:Y:S01]  /*18540*/  IMAD.MOV.U32 R41, RZ, RZ, R53 ;  /* 0x000000ffff297224 */ /* 0x000fe200078e0035 */
[----:B------:R-:W-:Y:S01]  /*18550*/  LEA.HI.X.SX32 R79, R51, R2, 0x2, P3 ;  /* 0x00000002334f7211 */ /* 0x000fe200018f16ff */
[----:B------:R-:W-:-:S02]  /*18560*/  IMAD.MOV.U32 R53, RZ, RZ, R68 ;  /* 0x000000ffff357224 */ /* 0x000fc400078e0044 */
[----:B------:R-:W-:Y:S01]  /*18570*/  IMAD.MOV.U32 R39, RZ, RZ, R66 ;  /* 0x000000ffff277224 */ /* 0x000fe200078e0042 */
[-C--:B------:R-:W-:Y:S01]  /*18580*/  LEA R66, P3, R46, R12.reuse, 0x2 ;  /* 0x0000000c2e427211 */ /* 0x080fe200078610ff */
[----:B------:R-:W-:Y:S01]  /*18590*/  IMAD.MOV.U32 R37, RZ, RZ, R64 ;  /* 0x000000ffff257224 */ /* 0x000fe200078e0040 */
[----:B------:R-:W-:Y:S01]  /*185a0*/  LEA R64, P1, R48, R12, 0x2 ;  /* 0x0000000c30407211 */ /* 0x000fe200078210ff */
[----:B------:R-:W-:Y:S02]  /*185b0*/  IMAD.MOV.U32 R33, RZ, RZ, R62 ;  /* 0x000000ffff217224 */ /* 0x000fe400078e003e */
[----:B------:R-:W-:Y:S02]  /*185c0*/  IMAD.MOV.U32 R43, RZ, RZ, R57 ;  /* 0x000000ffff2b7224 */ /* 0x000fe400078e0039 */
[----:B------:R-:W-:Y:S02]  /*185d0*/  IMAD.MOV.U32 R29, RZ, RZ, R60 ;  /* 0x000000ffff1d7224 */ /* 0x000fe400078e003c */
[----:B------:R-:W-:-:S02]  /*185e0*/  IMAD.MOV.U32 R57, RZ, RZ, R71 ;  /* 0x000000ffff397224 */ /* 0x000fc400078e0047 */
[----:B------:R-:W-:Y:S01]  /*185f0*/  IMAD.MOV.U32 R51, RZ, RZ, R67 ;  /* 0x000000ffff337224 */ /* 0x000fe200078e0043 */
[-C--:B------:R-:W-:Y:S01]  /*18600*/  LEA.HI.X.SX32 R67, R46, R2.reuse, 0x2, P3 ;  /* 0x000000022e437211 */ /* 0x080fe200018f16ff */
[----:B------:R-:W-:Y:S01]  /*18610*/  IMAD.MOV.U32 R35, RZ, RZ, R65 ;  /* 0x000000ffff237224 */ /* 0x000fe200078e0041 */
[----:B------:R-:W-:Y:S01]  /*18620*/  LEA.HI.X.SX32 R65, R48, R2, 0x2, P1 ;  /* 0x0000000230417211 */ /* 0x000fe200008f16ff */
[----:B------:R-:W-:Y:S02]  /*18630*/  IMAD.MOV.U32 R31, RZ, RZ, R63 ;  /* 0x000000ffff1f7224 */ /* 0x000fe400078e003f */
[----:B-1----:R-:W-:Y:S01]  /*18640*/  IMAD.MOV.U32 R17, RZ, RZ, R54 ;  /* 0x000000ffff117224 */ /* 0x002fe200078e0036 */
[----:B------:R-:W-:Y:S01]  /*18650*/  LEA R54, P3, R43, R12, 0x2 ;  /* 0x0000000c2b367211 */ /* 0x000fe200078610ff */
[----:B------:R-:W-:Y:S02]  /*18660*/  IMAD R8, R6, 0x2, R9 ;  /* 0x0000000206087824 */ /* 0x000fe400078e0209 */
[----:B------:R-:W-:-:S02]  /*18670*/  IMAD.MOV.U32 R23, RZ, RZ, R59 ;  /* 0x000000ffff177224 */ /* 0x000fc400078e003b */
[----:B------:R-:W-:Y:S02]  /*18680*/  IMAD.MOV.U32 R19, RZ, RZ, R57 ;  /* 0x000000ffff137224 */ /* 0x000fe400078e0039 */
[----:B---3--:R-:W-:Y:S01]  /*18690*/  IMAD.MOV.U32 R15, RZ, RZ, R55 ;  /* 0x000000ffff0f7224 */ /* 0x008fe200078e0037 */
[----:B------:R-:W-:Y:S01]  /*186a0*/  LEA.HI.X.SX32 R55, R43, R2, 0x2, P3 ;  /* 0x000000022b377211 */ /* 0x000fe200018f16ff */
[----:B------:R-:W-:Y:S02]  /*186b0*/  IMAD.MOV.U32 R11, RZ, RZ, R53 ;  /* 0x000000ffff0b7224 */ /* 0x000fe400078e0035 */
[----:B------:R-:W-:Y:S02]  /*186c0*/  IMAD.MOV.U32 R13, RZ, RZ, R51 ;  /* 0x000000ffff0d7224 */ /* 0x000fe400078e0033 */
[----:B------:R-:W-:-:S04]  /*186d0*/  IMAD R7, R6, 0x2, R8 ;  /* 0x0000000206077824 */ /* 0x000fc800078e0208 */
[----:B------:R-:W-:Y:S01]  /*186e0*/  IMAD R6, R6, 0x2, R7 ;  /* 0x0000000206067824 */ /* 0x000fe200078e0207 */
[C---:B------:R-:W-:Y:S02]  /*186f0*/  LOP3.LUT R248, R3.reuse, 0x20, RZ, 0xfc, !PT ;  /* 0x0000002003f87812 */ /* 0x040fe400078efcff */
[C---:B------:R-:W-:Y:S02]  /*18700*/  LOP3.LUT R249, R3.reuse, 0x2, RZ, 0xfc, !PT ;  /* 0x0000000203f97812 */ /* 0x040fe400078efcff */
[----:B------:R-:W-:Y:S01]  /*18710*/  LOP3.LUT R251, R3, 0x22, RZ, 0xfc, !PT ;  /* 0x0000002203fb7812 */ /* 0x000fe200078efcff */
[----:B------:R-:W-:Y:S01]  /*18720*/  USHF.L.U32 UR4, UR22, 0x15, URZ ;  /* 0x0000001516047899 */ /* 0x000fe200080006ff */
[----:B------:R-:W1:Y:S03]  /*18730*/  LDCU.64 UR20, c[0x0][0x358] ;  /* 0x00006b00ff1477ac */ /* 0x000e660008000a00 */
[----:B------:R-:W-:Y:S01]  /*18740*/  ULOP3.LUT UR4, UR4, 0x600000, URZ, 0xc0, !UPT ;  /* 0x0060000004047892 */ /* 0x000fe2000f8ec0ff */
[----:B------:R-:W-:Y:S01]  /*18750*/  UMOV UR9, 0x1 ;  /* 0x0000000100097882 */ /* 0x000fe20000000000 */
[----:B--2---:R-:W-:Y:S01]  /*18760*/  IMAD.MOV.U32 R61, RZ, RZ, R74 ;  /* 0x000000ffff3d7224 */ /* 0x004fe200078e004a */
[----:B------:R-:W-:-:S04]  /*18770*/  LEA R74, P0, R38, R12, 0x2 ;  /* 0x0000000c264a7211 */ /* 0x000fc800078010ff */
[----:B------:R-:W-:Y:S02]  /*18780*/  LEA.HI.X.SX32 R75, R38, R2, 0x2, P0 ;  /* 0x00000002264b7211 */ /* 0x000fe400000f16ff */
[----:B------:R-:W-:Y:S01]  /*18790*/  LEA R62, P0, R50, R12, 0x2 ;  /* 0x0000000c323e7211 */ /* 0x000fe200078010ff */
[----:B----4-:R-:W-:Y:S01]  /*187a0*/  IMAD.MOV.U32 R70, RZ, RZ, R81 ;  /* 0x000000ffff467224 */ /* 0x010fe200078e0051 */
[----:B------:R-:W-:Y:S01]  /*187b0*/  LEA.HI.X.SX32 R81, R52, R2, 0x2, P4 ;  /* 0x0000000234517211 */ /* 0x000fe200020f16ff */
[----:B------:R-:W-:Y:S01]  /*187c0*/  IMAD.MOV.U32 R52, RZ, RZ, R69 ;  /* 0x000000ffff347224 */ /* 0x000fe200078e0045 */
[-C--:B------:R-:W-:Y:S01]  /*187d0*/  LEA R68, P4, R44, R12.reuse, 0x2 ;  /* 0x0000000c2c447211 */ /* 0x080fe200078810ff */
[----:B------:R-:W-:Y:S01]  /*187e0*/  IMAD.MOV.U32 R56, RZ, RZ, R70 ;  /* 0x000000ffff387224 */ /* 0x000fe200078e0046 */
[----:B------:R-:W-:Y:S01]  /*187f0*/  LEA R70, P5, R42, R12, 0x2 ;  /* 0x0000000c2a467211 */ /* 0x000fe200078a10ff */
[----:B------:R-:W-:Y:S01]  /*18800*/  IMAD.MOV.U32 R58, RZ, RZ, R73 ;  /* 0x000000ffff3a7224 */ /* 0x000fe200078e0049 */
[----:B------:R-:W-:-:S02]  /*18810*/  LEA.HI.X.SX32 R73, R40, R2, 0x2, P2 ;  /* 0x0000000228497211 */ /* 0x000fc400010f16ff */
        /* <DEDUP_REMOVED lines=8> */
[-C--:B------:R-:W-:Y:S02]  /*188a0*/  LEA R58, P5, R47, R12.reuse, 0x2 ;  /* 0x0000000c2f3a7211 */ /* 0x080fe400078a10ff */
[----:B------:R-:W-:-:S02]  /*188b0*/  LEA R56, P4, R45, R12, 0x2 ;  /* 0x0000000c2d387211 */ /* 0x000fc400078810ff */
[-C--:B------:R-:W-:Y:S02]  /*188c0*/  LEA R52, P1, R41, R12.reuse, 0x2 ;  /* 0x0000000c29347211 */ /* 0x080fe400078210ff */
[----:B------:R-:W-:Y:S02]  /*188d0*/  LEA R50, P0, R39, R12, 0x2 ;  /* 0x0000000c27327211 */ /* 0x000fe400078010ff */
[----:B------:R-:W-:Y:S02]  /*188e0*/  LEA.HI.X.SX32 R61, R49, R2, 0x2, P2 ;  /* 0x00000002313d7211 */ /* 0x000fe400010f16ff */
[----:B------:R-:W-:Y:S02]  /*188f0*/  LEA R48, P2, R37, R12, 0x2 ;  /* 0x0000000c25307211 */ /* 0x000fe400078410ff */
[-C--:B------:R-:W-:Y:S02]  /*18900*/  LEA.HI.X.SX32 R59, R47, R2.reuse, 0x2, P5 ;  /* 0x000000022f3b7211 */ /* 0x080fe400028f16ff */
[----:B------:R-:W-:-:S02]  /*18910*/  LEA.HI.X.SX32 R57, R45, R2, 0x2, P4 ;  /* 0x000000022d397211 */ /* 0x000fc400020f16ff */
[-C--:B------:R-:W-:Y:S02]  /*18920*/  LEA.HI.X.SX32 R53, R41, R2.reuse, 0x2, P1 ;  /* 0x0000000229357211 */ /* 0x080fe400008f16ff */
[----:B------:R-:W-:Y:S02]  /*18930*/  LEA.HI.X.SX32 R51, R39, R2, 0x2, P0 ;  /* 0x0000000227337211 */ /* 0x000fe400000f16ff */
[-C--:B------:R-:W-:Y:S02]  /*18940*/  LEA R46, P5, R35, R12.reuse, 0x2 ;  /* 0x0000000c232e7211 */ /* 0x080fe400078a10ff */
[-C--:B------:R-:W-:Y:S02]  /*18950*/  LEA R44, P4, R33, R12.reuse, 0x2 ;  /* 0x0000000c212c7211 */ /* 0x080fe400078810ff */
[-C--:B------:R-:W-:Y:S02]  /*18960*/  LEA R42, P3, R31, R12.reuse, 0x2 ;  /* 0x0000000c1f2a7211 */ /* 0x080fe400078610ff */
[----:B------:R-:W-:-:S02]  /*18970*/  LEA R40, P1, R29, R12, 0x2 ;  /* 0x0000000c1d287211 */ /* 0x000fc400078210ff */
[----:B------:R-:W-:Y:S02]  /*18980*/  LEA R38, P0, R27, R12, 0x2 ;  /* 0x0000000c1b267211 */ /* 0x000fe400078010ff */
[----:B------:R-:W-:Y:S02]  /*18990*/  LEA.HI.X.SX32 R49, R37, R2, 0x2, P2 ;  /* 0x0000000225317211 */ /* 0x000fe400010f16ff */
[----:B------:R-:W-:Y:S02]  /*189a0*/  LEA R36, P2, R25, R12, 0x2 ;  /* 0x0000000c19247211 */ /* 0x000fe400078410ff */
[-C--:B------:R-:W-:Y:S02]  /*189b0*/  LEA.HI.X.SX32 R47, R35, R2.reuse, 0x2, P5 ;  /* 0x00000002232f7211 */ /* 0x080fe400028f16ff */
        /* <DEDUP_REMOVED lines=22> */
[C---:B------:R-:W-:Y:S02]  /*18b20*/  LEA R12, P2, R6.reuse, R12, 0x2 ;  /* 0x0000000c060c7211 */ /* 0x040fe400078410ff */
[-C--:B------:R-:W-:Y:S02]  /*18b30*/  LEA.HI.X.SX32 R21, R13, R2.reuse, 0x2, P4 ;  /* 0x000000020d157211 */ /* 0x080fe400020f16ff */
[-C--:B------:R-:W-:Y:S02]  /*18b40*/  LEA.HI.X.SX32 R23, R11, R2.reuse, 0x2, P5 ;  /* 0x000000020b177211 */ /* 0x080fe400028f16ff */
[----:B------:R-:W-:-:S02]  /*18b50*/  LEA.HI.X.SX32 R13, R6, R2, 0x2, P2 ;  /* 0x00000002060d7211 */ /* 0x000fc400010f16ff */
[-C--:B------:R-:W-:Y:S02]  /*18b60*/  ISETP.GE.AND P2, PT, R248, R5.reuse, PT ;  /* 0x00000005f800720c */ /* 0x080fe40003f46270 */
[----:B------:R-:W-:Y:S02]  /*18b70*/  LOP3.LUT R11, R3, 0x40, RZ, 0xfc, !PT ;  /* 0x00000040030b7812 */ /* 0x000fe400078efcff */
[-C--:B------:R-:W-:Y:S02]  /*18b80*/  LEA.HI.X.SX32 R15, R7, R2.reuse, 0x2, P0 ;  /* 0x00000002070f7211 */ /* 0x080fe400000f16ff */
[----:B------:R-:W-:Y:S02]  /*18b90*/  SEL R7, R4, RZ, !P2 ;  /* 0x000000ff04077207 */ /* 0x000fe40005000000 */
[----:B------:R-:W-:Y:S02]  /*18ba0*/  ISETP.GE.AND P2, PT, R11, R5, PT ;  /* 0x000000050b00720c */ /* 0x000fe40003f46270 */
[----:B------:R-:W2:Y:S01]  /*18bb0*/  S2R R11, SR_TID.X ;  /* 0x00000000000b7919 */ /* 0x000ea20000002100 */
[----:B------:R-:W-:-:S02]  /*18bc0*/  LEA.HI.X.SX32 R17, R8, R2, 0x2, P1 ;  /* 0x0000000208117211 */ /* 0x000fc400008f16ff */
[-C--:B------:R-:W-:Y:S02]  /*18bd0*/  ISETP.GE.AND P1, PT, R249, R5.reuse, PT ;  /* 0x00000005f900720c */ /* 0x080fe40003f26270 */
[----:B------:R-:W-:Y:S02]  /*18be0*/  LEA.HI.X.SX32 R19, R9, R2, 0x2, P3 ;  /* 0x0000000209137211 */ /* 0x000fe400018f16ff */
[----:B------:R-:W-:Y:S02]  /*18bf0*/  SEL R2, R4, RZ, !P1 ;  /* 0x000000ff04027207 */ /* 0x000fe40004800000 */
[----:B------:R-:W-:Y:S02]  /*18c00*/  ISETP.GE.AND P1, PT, R251, R5, PT ;  /* 0x00000005fb00720c */ /* 0x000fe40003f26270 */
[----:B------:R-:W-:Y:S02]  /*18c10*/  LOP3.LUT R8, R3, 0x42, RZ, 0xfc, !PT ;  /* 0x0000004203087812 */ /* 0x000fe400078efcff */
[----:B------:R-:W-:-:S02]  /*18c20*/  ISETP.NE.U32.AND P5, PT, R2, RZ, PT ;  /* 0x000000ff0200720c */ /* 0x000fc40003fa5070 */
[C---:B------:R-:W-:Y:S02]  /*18c30*/  SEL R6, R4.reuse, RZ, !P1 ;  /* 0x000000ff04067207 */ /* 0x040fe40004800000 */
[----:B------:R-:W-:Y:S02]  /*18c40*/  SEL R2, R4, RZ, !P2 ;  /* 0x000000ff04027207 */ /* 0x000fe40005000000 */
[----:B------:R-:W-:Y:S02]  /*18c50*/  ISETP.GE.AND P6, PT, R8, R5, PT ;  /* 0x000000050800720c */ /* 0x000fe40003fc6270 */
[----:B------:R-:W-:Y:S02]  /*18c60*/  ISETP.NE.U32.AND P1, PT, R6, RZ, PT ;  /* 0x000000ff0600720c */ /* 0x000fe40003f25070 */
[----:B------:R-:W-:Y:S02]  /*18c70*/  ISETP.NE.U32.AND P3, PT, R2, RZ, PT ;  /* 0x000000ff0200720c */ /* 0x000fe40003f65070 */
[----:B------:R-:W-:-:S02]  /*18c80*/  ISETP.NE.U32.AND P0, PT, R10, RZ, PT ;  /* 0x000000ff0a00720c */ /* 0x000fc40003f05070 */
[C---:B--2---:R-:W-:Y:S02]  /*18c90*/  LOP3.LUT R250, R11.reuse, 0x7f, RZ, 0xc0, !PT ;  /* 0x0000007f0bfa7812 */ /* 0x044fe400078ec0ff */
[----:B------:R-:W-:Y:S02]  /*18ca0*/  LOP3.LUT R11, R11, 0x3f, RZ, 0xc0, !PT ;  /* 0x0000003f0b0b7812 */ /* 0x000fe400078ec0ff */
[----:B------:R-:W-:Y:S02]  /*18cb0*/  ISETP.NE.U32.AND P4, PT, R7, RZ, PT ;  /* 0x000000ff0700720c */ /* 0x000fe40003f85070 */
[----:B------:R-:W-:Y:S01]  /*18cc0*/  ISETP.NE.U32.AND P2, PT, R250, RZ, PT ;  /* 0x000000fffa00720c */ /* 0x000fe20003f45070 */
[----:B------:R-:W-:Y:S01]  /*18cd0*/  IMAD R2, R11, 0x80, R246 ;  /* 0x000000800b027824 */ /* 0x000fe200078e02f6 */
[----:B------:R-:W-:Y:S01]  /*18ce0*/  SEL R6, R4, RZ, !P6 ;  /* 0x000000ff04067207 */ /* 0x000fe20007000000 */
[----:B-1----:R-:W-:Y:S10]  /*18cf0*/  BRA.U UP0, `(.L_x_5) ;  /* 0x0000000100187547 */ /* 0x002ff4000b800000 */
[----:B------:R-:W-:Y:S01]  /*18d00*/  ELECT P6, URZ, PT ;  /* 0x0000000000ff782f */ /* 0x000fe200038c0000 */
[----:B------:R-:W-:Y:S01]  /*18d10*/  IMAD.MOV.U32 R7, RZ, RZ, 0x1 ;  /* 0x00000001ff077424 */ /* 0x000fe200078e00ff */
[----:B------:R-:W-:Y:S01]  /*18d20*/  UMOV UR6, 0x40 ;  /* 0x0000004000067882 */ /* 0x000fe20000000000 */
[----:B------:R-:W-:Y:S01]  /*18d30*/  UVIRTCOUNT.DEALLOC.SMPOOL 0x80 ;  /* 0x000000800000784c */ /* 0x000fe20000000000 */
[----:B------:R-:W-:-:S09]  /*18d40*/  ULEA UR6, UR5, UR6, 0x18 ;  /* 0x0000000605067291 */ /* 0x000fd2000f8ec0ff */
[----:B------:R1:W-:Y:S03]  /*18d50*/  @P6 STS.U8 [UR6], R7 ;  /* 0x00000007ff006988 */ /* 0x0003e60008000006 */
.L_x_5:
[----:B------:R2:W-:Y:S01]  /*18d60*/  STL.64 [R1+0x16c8], R130 ;  /* 0x0016c88201007387 */ /* 0x0005e20000100a00 */
[----:B------:R-:W-:Y:S01]  /*18d70*/  UIADD3 UR19, UPT, UPT, UR8, UR4, URZ ;  /* 0x0000000408137290 */ /* 0x000fe2000fffe0ff */
[----:B------:R-:W-:Y:S01]  /*18d80*/  VOTEU.ALL UP1, P2 ;  /* 0x0000000000ff7886 */ /* 0x000fe20001020000 */
[----:B------:R-:W-:Y:S02]  /*18d90*/  UIADD3 UR15, UPT, UPT, UR7, 0xf0000, URZ ;  /* 0x000f0000070f7890 */ /* 0x000fe4000fffe0ff */
[----:B------:R-:W-:Y:S01]  /*18da0*/  IMAD.U32 R247, RZ, RZ, UR7 ;  /* 0x00000007fff77e24 */ /* 0x000fe2000f8e00ff */
[----:B------:R-:W-:Y:S01]  /*18db0*/  VOTEU.ALL UP2, P2 ;  /* 0x0000000000ff7886 */ /* 0x000fe20001040000 */
[C---:B------:R-:W-:Y:S02]  /*18dc0*/  LOP3.LUT R9, R3.reuse, 0x60, RZ, 0xfc, !PT ;  /* 0x0000006003097812 */ /* 0x040fe400078efcff */
[C---:B-1----:R-:W-:Y:S02]  /*18dd0*/  LOP3.LUT R7, R3.reuse, 0x62, RZ, 0xfc, !PT ;  /* 0x0000006203077812 */ /* 0x042fe400078efcff */
[----:B------:R-:W-:Y:S01]  /*18de0*/  LOP3.LUT R8, R3, 0x4, RZ, 0xfc, !PT ;  /* 0x0000000403087812 */ /* 0x000fe200078efcff */
[----:B--2---:R-:W2:Y:S01]  /*18df0*/  LDL.64 R130, [R1+0xd0] ;  /* 0x0000d00001827983 */ /* 0x004ea20000100a00 */
[----:B------:R-:W-:-:S02]  /*18e00*/  ISETP.NE.U32.AND P6, PT, R6, RZ, PT ;  /* 0x000000ff0600720c */ /* 0x000fc40003fc5070 */
[----:B------:R-:W-:Y:S01]  /*18e10*/  LOP3.LUT R11, R3, 0x24, RZ, 0xfc, !PT ;  /* 0x00000024030b7812 */ /* 0x000fe200078efcff */
[----:B------:R1:W-:Y:S01]  /*18e20*/  STL.64 [R1+0x16c0], R114 ;  /* 0x0016c07201007387 */ /* 0x0003e20000100a00 */
[----:B------:R-:W-:Y:S01]  /*18e30*/  USHF.L.U32 UR13, UR13, 0x7, URZ ;  /* 0x000000070d0d7899 */ /* 0x000fe200080006ff */
[----:B------:R-:W3:Y:S02]  /*18e40*/  LDCU UR14, c[0x0][0x3a0] ;  /* 0x00007400ff0e77ac */ /* 0x000ee40008000800 */
[----:B-1----:R-:W4:Y:S04]  /*18e50*/  LDL.64 R114, [R1+0xc8] ;  /* 0x0000c80001727983 */ /* 0x002f280000100a00 */
[----:B------:R1:W-:Y:S04]  /*18e60*/  STL.64 [R1+0x16b8], R98 ;  /* 0x0016b86201007387 */ /* 0x0003e80000100a00 */
[----:B-1----:R-:W3:Y:S01]  /*18e70*/  LDL.64 R98, [R1+0x50] ;  /* 0x0000500001627983 */ /* 0x002ee20000100a00 */
[----:B------:R-:W-:-:S04]  /*18e80*/  @!UP1 UIADD3 UR10, UPT, UPT, -UR9, 0x100000, URZ ;  /* 0x00100000090a9890 */ /* 0x000fc8000fffe1ff */
[----:B------:R-:W-:Y:S02]  /*18e90*/  @!UP1 USHF.L.U32 UR11, UR10, 0xb, URZ ;  /* 0x0000000b0a0b9899 */ /* 0x000fe400080006ff */
[----:B------:R-:W-:Y:S02]  /*18ea0*/  @!UP1 USHF.L.U32 UR10, UR10, 0x1, URZ ;  /* 0x000000010a0a9899 */ /* 0x000fe400080006ff */
[----:B------:R-:W-:-:S04]  /*18eb0*/  @!UP1 UIADD3 UR4, UPT, UPT, -UR9, 0x100000, URZ ;  /* 0x0010000009049890 */ /* 0x000fc8000fffe1ff */
[----:B------:R-:W-:Y:S02]  /*18ec0*/  @!UP1 USHF.L.U32 UR5, UR4, 0xb, URZ ;  /* 0x0000000b04059899 */ /* 0x000fe400080006ff */
[----:B------:R-:W-:Y:S01]  /*18ed0*/  @!UP1 USHF.L.U32 UR4, UR4, 0x1, URZ ;  /* 0x0000000104049899 */ /* 0x000fe200080006ff */
[----:B------:R-:W-:Y:S01]  /*18ee0*/  STTM.16dp32bit_t0_t15.x128 tmem[UR19], RZ ;  /* 0x000000ff000079ed */ /* 0x000fe20008b80013 */
[----:B------:R-:W-:Y:S01]  /*18ef0*/  STTM.16dp32bit_t16_t31.x128 tmem[UR19+0x80], RZ ;  /* 0x000080ff000079ed */ /* 0x000fe20008ba0013 */
[----:B------:R-:W1:Y:S02]  /*18f00*/  FENCE.VIEW.ASYNC.T ;  /* 0x00000000000073c6 */ /* 0x000e640000000200 */
[----:B-1----:R-:W-:Y:S01]  /*18f10*/  BAR.SYNC.DEFER_BLOCKING 0x0 ;  /* 0x0000000000007b1d */ /* 0x002fe20000010000 */
[----:B------:R-:W-:-:S05]  /*18f20*/  IADD3 R10, PT, PT, R247, 0x100000, R2 ;  /* 0x00100000f70a7810 */ /* 0x000fca0007ffe002 */
[----:B------:R-:W-:Y:S01]  /*18f30*/  UMOV UR9, UR15 ;  /* 0x0000000f00097c82 */ /* 0x000fe20008000000 */
[----:B------:R-:W-:Y:S01]  /*18f40*/  VOTEU.ALL UP1, P2 ;  /* 0x0000000000ff7886 */ /* 0x000fe20001020000 */
[----:B------:R-:W1:Y:S04]  /*18f50*/  FENCE.VIEW.ASYNC.S ;  /* 0x00000000000073c6 */ /* 0x000e680000000000 */
[----:B-1----:R-:W1:Y:S02]  /*18f60*/  @!UP1 SYNCS.EXCH.64 URZ, [UR9], UR10 ;  /* 0x0000000a09ff95b2 */ /* 0x002e640008000100 */
[----:B-1----:R-:W-:Y:S06]  /*18f70*/  BAR.SYNC.DEFER_BLOCKING 0x0 ;  /* 0x0000000000007b1d */ /* 0x002fec0000010000 */
[----:B------:R1:W2:Y:S02]  /*18f80*/  @!UP2 SYNCS.EXCH.64 URZ, [UR7+0xf0008], UR4 ;  /* 0x0f00080407ffa5b2 */ /* 0x0002a40008000100 */
[----:B-1----:R-:W1:Y:S01]  /*18f90*/  LDCU UR4, c[0x0][0x3a0] ;  /* 0x00007400ff0477ac */ /* 0x002e620008000800 */
[----:B------:R-:W-:Y:S01]  /*18fa0*/  USHF.L.U32 UR11, UR12, 0x7, URZ ;  /* 0x000000070c0b7899 */ /* 0x000fe200080006ff */
[----:B------:R-:W1:Y:S01]  /*18fb0*/  LDCU UR5, c[0x0][0x3a0] ;  /* 0x00007400ff0577ac */ /* 0x000e620008000800 */
[----:B------:R-:W-:Y:S01]  /*18fc0*/  @!PT LDS RZ, [RZ] ;  /* 0x00000000fffff984 */ /* 0x000fe20000000800 */
[----:B------:R-:W-:Y:S01]  /*18fd0*/  @!PT LDS RZ, [RZ] ;  /* 0x00000000fffff984 */ /* 0x000fe20000000800 */
[----:B------:R-:W-:Y:S01]  /*18fe0*/  @!PT LDS RZ, [RZ] ;  /* 0x00000000fffff984 */ /* 0x000fe20000000800 */
[----:B--2---:R-:W-:Y:S01]  /*18ff0*/  LDGSTS.E [R10+-0x40000], desc[UR20][R130.64], P0 ;  /* 0xc0000000820a7fae */ /* 0x004fe200081a1014 */
[----:B------:R-:W-:-:S04]  /*19000*/  ISETP.GE.AND P0, PT, R9, R5, PT ;  /* 0x000000050900720c */ /* 0x000fc80003f06270 */
[----:B------:R-:W-:Y:S02]  /*19010*/  SEL R6, R4, RZ, !P0 ;  /* 0x000000ff04067207 */ /* 0x000fe40004000000 */
[-C--:B------:R-:W-:Y:S01]  /*19020*/  ISETP.GE.AND P0, PT, R8, R5.reuse, PT ;  /* 0x000000050800720c */ /* 0x080fe20003f06270 */
[----:B------:R-:W2:Y:S04]  /*19030*/  LDL.LU.64 R130, [R1+0x16c8] ;  /* 0x0016c80001827983 */ /* 0x000ea80000300a00 */
[----:B----4-:R-:W-:Y:S01]  /*19040*/  LDGSTS.E [R10+-0x3fff8], desc[UR20][R114.64], P5 ;  /* 0xc0008000720a7fae */ /* 0x010fe2000a9a1014 */
[----:B------:R-:W-:Y:S02]  /*19050*/  ISETP.GE.AND P5, PT, R7, R5, PT ;  /* 0x000000050700720c */ /* 0x000fe40003fa6270 */
[----:B------:R-:W-:-:S02]  /*19060*/  LOP3.LUT R7, R3, 0x6, RZ, 0xfc, !PT ;  /* 0x0000000603077812 */ /* 0x000fc400078efcff */
[C---:B------:R-:W-:Y:S02]  /*19070*/  SEL R8, R4.reuse, RZ, !P5 ;  /* 0x000000ff04087207 */ /* 0x040fe40006800000 */
[----:B------:R-:W-:Y:S02]  /*19080*/  ISETP.GE.AND P5, PT, R7, R5, PT ;  /* 0x000000050700720c */ /* 0x000fe40003fa6270 */
[----:B------:R-:W-:Y:S02]  /*19090*/  SEL R7, R4, RZ, !P0 ;  /* 0x000000ff04077207 */ /* 0x000fe40004000000 */
[----:B------:R-:W-:Y:S01]  /*190a0*/  ISETP.NE.U32.AND P0, PT, R8, RZ, PT ;  /* 0x000000ff0800720c */ /* 0x000fe20003f05070 */
[----:B------:R-:W4:Y:S04]  /*190b0*/  LDL.LU.64 R114, [R1+0x16c0] ;  /* 0x0016c00001727983 */ /* 0x000f280000300a00 */
[----:B---3--:R-:W-:Y:S04]  /*190c0*/  LDGSTS.E [R10+-0x3e000], desc[UR20][R98.64], P4 ;  /* 0xc2000000620a7fae */ /* 0x008fe8000a1a1014 */
[----:B------:R-:W3:Y:S01]  /*190d0*/  LDL.LU.64 R98, [R1+0x16b8] ;  /* 0x0016b80001627983 */ /* 0x000ee20000300a00 */
[----:B------:R-:W-:-:S03]  /*190e0*/  ISETP.NE.U32.AND P4, PT, R6, RZ, PT ;  /* 0x000000ff0600720c */ /* 0x000fc60003f85070 */
[----:B------:R-:W2:Y:S01]  /*190f0*/  LDL.64 R8, [R1+0x48] ;  /* 0x0000480001087983 */ /* 0x000ea20000100a00 */
[----:B------:R-:W-:-:S03]  /*19100*/  SEL R6, R4, RZ, !P5 ;  /* 0x000000ff04067207 */ /* 0x000fc60006800000 */
[----:B------:R1:W-:Y:S01]  /*19110*/  STL.64 [R1+0x1640], R74 ;  /* 0x0016404a01007387 */ /* 0x0003e20000100a00 */
[----:B------:R-:W-:-:S03]  /*19120*/  ISETP.NE.U32.AND P5, PT, R6, RZ, PT ;  /* 0x000000ff0600720c */ /* 0x000fc60003fa5070 */
[----:B--2---:R2:W-:Y:S01]  /*19130*/  LDGSTS.E [R10+-0x3dff8], desc[UR20][R8.64], P1 ;  /* 0xc2008000080a7fae */ /* 0x0045e200089a1014 */
[----:B------:R-:W-:-:S03]  /*19140*/  ISETP.NE.U32.AND P1, PT, R7, RZ, PT ;  /* 0x000000ff0700720c */ /* 0x000fc60003f25070 */
[----:B------:R-:W-:Y:S01]  /*19150*/  LDGSTS.E [R10+-0x3c000], desc[UR20][R74.64], P3 ;  /* 0xc40000004a0a7fae */ /* 0x000fe200099a1014 */
[----:B------:R-:W-:-:S03]  /*19160*/  ISETP.GE.AND P3, PT, R11, R5, PT ;  /* 0x000000050b00720c */ /* 0x000fc60003f66270 */
[----:B------:R-:W-:Y:S04]  /*19170*/  LDGSTS.E [R10+-0x3bff8], desc[UR20][R72.64], P6 ;  /* 0xc4008000480a7fae */ /* 0x000fe8000b1a1014 */
[----:B------:R-:W-:Y:S01]  /*19180*/  LDGSTS.E [R10+-0x3a000], desc[UR20][R42.64], P4 ;  /* 0xc60000002a0a7fae */ /* 0x000fe2000a1a1014 */
[C---:B--2---:R-:W-:Y:S02]  /*19190*/  LOP3.LUT R9, R3.reuse, 0x26, RZ, 0xfc, !PT ;  /* 0x0000002603097812 */ /* 0x044fe400078efcff */
[C---:B------:R-:W-:Y:S01]  /*191a0*/  LOP3.LUT R8, R3.reuse, 0x44, RZ, 0xfc, !PT ;  /* 0x0000004403087812 */ /* 0x040fe200078efcff */
[----:B-1----:R-:W2:Y:S04]  /*191b0*/  LDL.64 R74, [R1+0x40] ;  /* 0x00004000014a7983 */ /* 0x002ea80000100a00 */
[----:B------:R1:W-:Y:S01]  /*191c0*/  STL.64 [R1+0x1648], R72 ;  /* 0x0016484801007387 */ /* 0x0003e20000100a00 */
[----:B------:R-:W-:-:S02]  /*191d0*/  LOP3.LUT R7, R3, 0x46, RZ, 0xfc, !PT ;  /* 0x0000004603077812 */ /* 0x000fc400078efcff */
[----:B------:R-:W-:Y:S01]  /*191e0*/  SEL R6, R4, RZ, !P3 ;  /* 0x000000ff04067207 */ /* 0x000fe20005800000 */
[----:B------:R-:W-:Y:S04]  /*191f0*/  LDGSTS.E [R10+-0x39ff8], desc[UR20][R40.64], P0 ;  /* 0xc6008000280a7fae */ /* 0x000fe800081a1014 */
[----:B-1----:R-:W2:Y:S01]  /*19200*/  LDL.64 R72, [R1+0xb8] ;  /* 0x0000b80001487983 */ /* 0x002ea20000100a00 */
[-C--:B------:R-:W-:Y:S02]  /*19210*/  ISETP.GE.AND P6, PT, R9, R5.reuse, PT ;  /* 0x000000050900720c */ /* 0x080fe40003fc6270 */
[----:B------:R-:W-:Y:S01]  /*19220*/  ISETP.GE.AND P3, PT, R8, R5, PT ;  /* 0x000000050800720c */ /* 0x000fe20003f66270 */
[----:B------:R1:W-:Y:S01]  /*19230*/  STL.64 [R1+0x1650], R42 ;  /* 0x0016502a01007387 */ /* 0x0003e20000100a00 */
[----:B------:R-:W-:-:S03]  /*19240*/  SEL R8, R4, RZ, !P6 ;  /* 0x000000ff04087207 */ /* 0x000fc60007000000 */
[----:B-1----:R-:W2:Y:S01]  /*19250*/  LDL.64 R42, [R1+0xc0] ;  /* 0x0000c000012a7983 */ /* 0x002ea20000100a00 */
[----:B------:R-:W-:Y:S02]  /*19260*/  ISETP.GE.AND P6, PT, R7, R5, PT ;  /* 0x000000050700720c */ /* 0x000fe40003fc6270 */
[----:B------:R-:W-:Y:S01]  /*19270*/  SEL R7, R4, RZ, !P3 ;  /* 0x000000ff04077207 */ /* 0x000fe20005800000 */
[----:B------:R1:W-:Y:S01]  /*19280*/  STL.64 [R1+0x1638], R40 ;  /* 0x0016382801007387 */ /* 0x0003e20000100a00 */
[----:B------:R-:W-:Y:S02]  /*19290*/  ISETP.NE.U32.AND P4, PT, R6, RZ, PT ;  /* 0x000000ff0600720c */ /* 0x000fe40003f85070 */
[----:B------:R-:W-:Y:S02]  /*192a0*/  ISETP.NE.U32.AND P3, PT, R8, RZ, PT ;  /* 0x000000ff0800720c */ /* 0x000fe40003f65070 */
[----:B------:R-:W-:Y:S02]  /*192b0*/  LOP3.LUT R9, R2, 0x10, RZ, 0x3c, !PT ;  /* 0x0000001002097812 */ /* 0x000fe400078e3cff */
[----:B------:R-:W-:-:S02]  /*192c0*/  ISETP.NE.U32.AND P0, PT, R7, RZ, PT ;  /* 0x000000ff0700720c */ /* 0x000fc40003f05070 */
[----:B------:R-:W-:Y:S01]  /*192d0*/  IADD3 R11, PT, PT, R247, 0x100000, R9 ;  /* 0x00100000f70b7810 */ /* 0x000fe20007ffe009 */
[----:B------:R2:W-:Y:S01]  /*192e0*/  STL [R1+0xb68], R9 ;  /* 0x000b680901007387 */ /* 0x0005e20000100800 */
[----:B------:R-:W-:Y:S02]  /*192f0*/  SEL R6, R4, RZ, !P6 ;  /* 0x000000ff04067207 */ /* 0x000fe40007000000 */
[C---:B------:R-:W-:Y:S01]  /*19300*/  LOP3.LUT R7, R3.reuse, 0x64, RZ, 0xfc, !PT ;  /* 0x0000006403077812 */ /* 0x040fe200078efcff */
[----:B-1----:R-:W3:Y:S01]  /*19310*/  LDL.64 R40, [R1+0xb0] ;  /* 0x0000b00001287983 */ /* 0x002ee20000100a00 */
[----:B------:R-:W-:Y:S02]  /*19320*/  ISETP.NE.U32.AND P6, PT, R6, RZ, PT ;  /* 0x000000ff0600720c */ /* 0x000fe40003fc5070 */
[C---:B------:R-:W-:Y:S01]  /*19330*/  LOP3.LUT R6, R3.reuse, 0x66, RZ, 0xfc, !PT ;  /* 0x0000006603067812 */ /* 0x040fe200078efcff */
[----:B------:R-:W-:Y:S01]  /*19340*/  STL.64 [R1+0x1628], R70 ;  /* 0x0016284601007387 */ /* 0x000fe20000100a00 */
[----:B------:R-:W-:-:S03]  /*19350*/  LOP3.LUT R8, R3, 0x8, RZ, 0xfc, !PT ;  /* 0x0000000803087812 */ /* 0x000fc600078efcff */
[----:B--2---:R1:W-:Y:S01]  /*19360*/  LDGSTS.E [R11+-0x40000], desc[UR20][R42.64], P1 ;  /* 0xc00000002a0b7fae */ /* 0x0043e200089a1014 */
[-C--:B------:R-:W-:Y:S02]  /*19370*/  ISETP.GE.AND P1, PT, R7, R5.reuse, PT ;  /* 0x000000050700720c */ /* 0x080fe40003f26270 */
[C---:B------:R-:W-:Y:S01]  /*19380*/  LOP3.LUT R7, R3.reuse, 0xa, RZ, 0xfc, !PT ;  /* 0x0000000a03077812 */ /* 0x040fe200078efcff */
[----:B------:R-:W-:Y:S01]  /*19390*/  LDGSTS.E [R11+-0x3fff8], desc[UR20][R72.64], P5 ;  /* 0xc0008000480b7fae */ /* 0x000fe2000a9a1014 */
[-C--:B------:R-:W-:Y:S02]  /*193a0*/  ISETP.GE.AND P5, PT, R6, R5.reuse, PT ;  /* 0x000000050600720c */ /* 0x080fe40003fa6270 */
[----:B------:R-:W-:Y:S01]  /*193b0*/  SEL R6, R4, RZ, !P1 ;  /* 0x000000ff04067207 */ /* 0x000fe20004800000 */
[----:B------:R-:W-:Y:S01]  /*193c0*/  LDGSTS.E [R11+-0x3e000], desc[UR20][R74.64], P4 ;  /* 0xc20000004a0b7fae */ /* 0x000fe2000a1a1014 */
[----:B------:R-:W-:Y:S02]  /*193d0*/  ISETP.GE.AND P1, PT, R8, R5, PT ;  /* 0x000000050800720c */ /* 0x000fe40003f26270 */
[----:B------:R-:W-:Y:S01]  /*193e0*/  SEL R8, R4, RZ, !P5 ;  /* 0x000000ff04087207 */ /* 0x000fe20006800000 */
[----:B------:R2:W-:Y:S01]  /*193f0*/  LDGSTS.E [R11+-0x3dff8], desc[UR20][R242.64], P3 ;  /* 0xc2008000f20b7fae */ /* 0x0005e200099a1014 */
[----:B-1----:R-:W-:-:S02]  /*19400*/  LOP3.LUT R42, R3, 0x28, RZ, 0xfc, !PT ;  /* 0x00000028032a7812 */ /* 0x002fc400078efcff */
[----:B------:R-:W-:Y:S01]  /*19410*/  ISETP.NE.U32.AND P4, PT, R6, RZ, PT ;  /* 0x000000ff0600720c */ /* 0x000fe20003f85070 */
[----:B------:R-:W-:Y:S01]  /*19420*/  LDGSTS.E [R11+-0x3c000], desc[UR20][R70.64], P0 ;  /* 0xc4000000460b7fae */ /* 0x000fe200081a1014 */
[-C--:B------:R-:W-:Y:S02]  /*19430*/  ISETP.GE.AND P0, PT, R42, R5.reuse, PT ;  /* 0x000000052a00720c */ /* 0x080fe40003f06270 */
[----:B------:R-:W-:Y:S01]  /*19440*/  ISETP.GE.AND P5, PT, R7, R5, PT ;  /* 0x000000050700720c */ /* 0x000fe20003fa6270 */
[----:B------:R-:W4:Y:S01]  /*19450*/  LDL.64 R42, [R1+0xa8] ;  /* 0x0000a800012a7983 */ /* 0x000f220000100a00 */
[----:B------:R-:W-:Y:S02]  /*19460*/  LOP3.LUT R9, R3, 0x2a, RZ, 0xfc, !PT ;  /* 0x0000002a03097812 */ /* 0x000fe400078efcff */
[C---:B------:R-:W-:Y:S01]  /*19470*/  SEL R7, R4.reuse, RZ, !P1 ;  /* 0x000000ff04077207 */ /* 0x040fe20004800000 */
[----:B------:R-:W-:Y:S01]  /*19480*/  STL.64 [R1+0x1630], R68 ;  /* 0x0016304401007387 */ /* 0x000fe20000100a00 */
[----:B------:R-:W-:-:S02]  /*19490*/  SEL R6, R4, RZ, !P5 ;  /* 0x000000ff04067207 */ /* 0x000fc40006800000 */
[----:B------:R-:W-:Y:S01]  /*194a0*/  ISETP.NE.U32.AND P1, PT, R8, RZ, PT ;  /* 0x000000ff0800720c */ /* 0x000fe20003f25070 */
[----:B------:R-:W4:Y:S04]  /*194b0*/  LDL.64 R72, [R1+0x30] ;  /* 0x0000300001487983 */ /* 0x000f280000100a00 */
[----:B------:R-:W4:Y:S01]  /*194c0*/  LDL.64 R74, [R1+0x28] ;  /* 0x00002800014a7983 */ /* 0x000f220000100a00 */
[----:B------:R-:W-:-:S03]  /*194d0*/  LOP3.LUT R8, R3, 0x48, RZ, 0xfc, !PT ;  /* 0x0000004803087812 */ /* 0x000fc600078efcff */
[----:B------:R-:W-:Y:S01]  /*194e0*/  LDGSTS.E [R11+-0x3bff8], desc[UR20][R68.64], P6 ;  /* 0xc4008000440b7fae */ /* 0x000fe2000b1a1014 */
[-C--:B------:R-:W-:Y:S02]  /*194f0*/  ISETP.GE.AND P6, PT, R9, R5.reuse, PT ;  /* 0x000000050900720c */ /* 0x080fe40003fc6270 */
[----:B------:R-:W-:Y:S01]  /*19500*/  ISETP.NE.U32.AND P3, PT, R7, RZ, PT ;  /* 0x000000ff0700720c */ /* 0x000fe20003f65070 */
[----:B------:R-:W-:Y:S01]  /*19510*/  LDGSTS.E [R11+-0x3a000], desc[UR20][R38.64], P4 ;  /* 0xc6000000260b7fae */ /* 0x000fe2000a1a1014 */
[----:B------:R-:W-:Y:S02]  /*19520*/  ISETP.NE.U32.AND P5, PT, R6, RZ, PT ;  /* 0x000000ff0600720c */ /* 0x000fe40003fa5070 */
[----:B------:R-:W-:Y:S01]  /*19530*/  LOP3.LUT R7, R3, 0x4a, RZ, 0xfc, !PT ;  /* 0x0000004a03077812 */ /* 0x000fe200078efcff */
[----:B------:R-:W-:Y:S01]  /*19540*/  STL.64 [R1+0x1658], R38 ;  /* 0x0016582601007387 */ /* 0x000fe20000100a00 */
[----:B------:R-:W-:Y:S02]  /*19550*/  SEL R6, R4, RZ, !P0 ;  /* 0x000000ff04067207 */ /* 0x000fe40004000000 */
[----:B------:R-:W-:Y:S01]  /*19560*/  ISETP.GE.AND P0, PT, R8, R5, PT ;  /* 0x000000050800720c */ /* 0x000fe20003f06270 */
[----:B------:R-:W-:Y:S01]  /*19570*/  LDGSTS.E [R11+-0x39ff8], desc[UR20][R36.64], P1 ;  /* 0xc6008000240b7fae */ /* 0x000fe200089a1014 */
[----:B------:R-:W-:-:S02]  /*19580*/  SEL R8, R4, RZ, !P6 ;  /* 0x000000ff04087207 */ /* 0x000fc40007000000 */
[----:B------:R-:W-:Y:S02]  /*19590*/  ISETP.NE.U32.AND P4, PT, R6, RZ, PT ;  /* 0x000000ff0600720c */ /* 0x000fe40003f85070 */
[----:B------:R-:W-:Y:S02]  /*195a0*/  ISETP.GE.AND P6, PT, R7, R5, PT ;  /* 0x000000050700720c */ /* 0x000fe40003fc6270 */
[----:B------:R-:W-:Y:S02]  /*195b0*/  SEL R7, R4, RZ, !P0 ;  /* 0x000000ff04077207 */ /* 0x000fe40004000000 */
[----:B------:R-:W-:Y:S02]  /*195c0*/  ISETP.NE.U32.AND P0, PT, R8, RZ, PT ;  /* 0x000000ff0800720c */ /* 0x000fe40003f05070 */
[----:B------:R-:W-:-:S04]  /*195d0*/  LOP3.LUT R9, R2, 0x20, RZ, 0x3c, !PT ;  /* 0x0000002002097812 */ /* 0x000fc800078e3cff */
[----:B--2---:R-:W-:Y:S01]  /*195e0*/  IADD3 R242, PT, PT, R247, 0x100000, R9 ;  /* 0x00100000f7f27810 */ /* 0x004fe20007ffe009 */
[----:B------:R1:W-:Y:S04]  /*195f0*/  STL.64 [R1+0x1668], R10 ;  /* 0x0016680a01007387 */ /* 0x0003e80000100a00 */
[----:B------:R2:W-:Y:S04]  /*19600*/  STL [R1+0xb64], R9 ;  /* 0x000b640901007387 */ /* 0x0005e80000100800 */
[----:B---3--:R-:W-:Y:S04]  /*19610*/  LDGSTS.E [R242+-0x40000], desc[UR20][R40.64], P3 ;  /* 0xc000000028f27fae */ /* 0x008fe800099a1014 */
[----:B------:R-:W-:Y:S04]  /*19620*/  STL.64 [R1+0x1660], R36 ;  /* 0x0016602401007387 */ /* 0x000fe80000100a00 */
[----:B----4-:R-:W-:Y:S04]  /*19630*/  LDGSTS.E [R242+-0x3fff8], desc[UR20][R42.64], P5 ;  /* 0xc00080002af27fae */ /* 0x010fe8000a9a1014 */
[----:B------:R-:W-:Y:S04]  /*19640*/  LDGSTS.E [R242+-0x3e000], desc[UR20][R72.64], P4 ;  /* 0xc200000048f27fae */ /* 0x000fe8000a1a1014 */
[----:B------:R-:W3:Y:S04]  /*19650*/  LDL.64 R42, [R1+0xa0] ;  /* 0x0000a000012a7983 */ /* 0x000ee80000100a00 */
[----:B------:R-:W-:Y:S04]  /*19660*/  LDGSTS.E [R242+-0x3dff8], desc[UR20][R74.64], P0 ;  /* 0xc20080004af27fae */ /* 0x000fe800081a1014 */
[----:B------:R-:W4:Y:S04]  /*19670*/  LDL.64 R72, [R1+0x98] ;  /* 0x0000980001487983 */ /* 0x000f280000100a00 */
[----:B------:R-:W-:Y:S04]  /*19680*/  STL.64 [R1+0x1670], R66 ;  /* 0x0016704201007387 */ /* 0x000fe80000100a00 */
[----:B------:R-:W4:Y:S01]  /*19690*/  LDL.64 R74, [R1+0x20] ;  /* 0x00002000014a7983 */ /* 0x000f220000100a00 */
[----:B------:R-:W-:-:S02]  /*196a0*/  SEL R6, R4, RZ, !P6 ;  /* 0x000000ff04067207 */ /* 0x000fc40007000000 */
[----:B------:R-:W-:Y:S02]  /*196b0*/  ISETP.NE.U32.AND P1, PT, R7, RZ, PT ;  /* 0x000000ff0700720c */ /* 0x000fe40003f25070 */
[C---:B------:R-:W-:Y:S02]  /*196c0*/  LOP3.LUT R7, R3.reuse, 0x68, RZ, 0xfc, !PT ;  /* 0x0000006803077812 */ /* 0x040fe400078efcff */
[----:B------:R-:W-:Y:S02]  /*196d0*/  ISETP.NE.U32.AND P6, PT, R6, RZ, PT ;  /* 0x000000ff0600720c */ /* 0x000fe40003fc5070 */
[----:B------:R-:W-:Y:S02]  /*196e0*/  LOP3.LUT R6, R3, 0x6a, RZ, 0xfc, !PT ;  /* 0x0000006a03067812 */ /* 0x000fe400078efcff */
[----:B------:R-:W-:Y:S02]  /*196f0*/  ISETP.GE.AND P3, PT, R7, R5, PT ;  /* 0x000000050700720c */ /* 0x000fe40003f66270 */
[----:B------:R-:W-:-:S02]  /*19700*/  LOP3.LUT R8, R3, 0xc, RZ, 0xfc, !PT ;  /* 0x0000000c03087812 */ /* 0x000fc400078efcff */
[-C--:B------:R-:W-:Y:S01]  /*19710*/  ISETP.GE.AND P5, PT, R6, R5.reuse, PT ;  /* 0x000000050600720c */ /* 0x080fe20003fa6270 */
[----:B------:R-:W-:Y:S01]  /*19720*/  LDGSTS.E [R242+-0x3c000], desc[UR20][R66.64], P1 ;  /* 0xc400000042f27fae */ /* 0x000fe200089a1014 */
[----:B------:R-:W-:Y:S02]  /*19730*/  SEL R6, R4, RZ, !P3 ;  /* 0x000000ff04067207 */ /* 0x000fe40005800000 */
[----:B------:R-:W-:Y:S01]  /*19740*/  LOP3.LUT R7, R3, 0xe, RZ, 0xfc, !PT ;  /* 0x0000000e03077812 */ /* 0x000fe200078efcff */
[----:B------:R-:W-:Y:S01]  /*19750*/  LDGSTS.E [R242+-0x3bff8], desc[UR20][R64.64], P6 ;  /* 0xc400800040f27fae */ /* 0x000fe2000b1a1014 */
[----:B------:R-:W-:Y:S02]  /*19760*/  ISETP.GE.AND P3, PT, R8, R5, PT ;  /* 0x000000050800720c */ /* 0x000fe40003f66270 */
[----:B------:R-:W-:Y:S02]  /*19770*/  SEL R8, R4, RZ, !P5 ;  /* 0x000000ff04087207 */ /* 0x000fe40006800000 */
[----:B------:R-:W-:-:S02]  /*19780*/  ISETP.NE.U32.AND P4, PT, R6, RZ, PT ;  /* 0x000000ff0600720c */ /* 0x000fc40003f85070 */
[-C--:B------:R-:W-:Y:S02]  /*19790*/  ISETP.GE.AND P5, PT, R7, R5.reuse, PT ;  /* 0x000000050700720c */ /* 0x080fe40003fa6270 */
[----:B-1----:R-:W-:Y:S02]  /*197a0*/  LOP3.LUT R10, R3, 0x2c, RZ, 0xfc, !PT ;  /* 0x0000002c030a7812 */ /* 0x002fe400078efcff */
[----:B------:R-:W-:Y:S02]  /*197b0*/  SEL R6, R4, RZ, !P5 ;  /* 0x000000ff04067207 */ /* 0x000fe40006800000 */
[----:B------:R-:W-:Y:S02]  /*197c0*/  ISETP.GE.AND P1, PT, R10, R5, PT ;  /* 0x000000050a00720c */ /* 0x000fe40003f26270 */
[----:B------:R-:W-:Y:S02]  /*197d0*/  SEL R7, R4, RZ, !P3 ;  /* 0x000000ff04077207 */ /* 0x000fe40005800000 */
[----:B------:R-:W-:Y:S01]  /*197e0*/  ISETP.NE.U32.AND P5, PT, R6, RZ, PT ;  /* 0x000000ff0600720c */ /* 0x000fe20003fa5070 */
[----:B------:R-:W-:Y:S01]  /*197f0*/  LDGSTS.E [R242+-0x3a000], desc[UR20][R34.64], P4 ;  /* 0xc600000022f27fae */ /* 0x000fe2000a1a1014 */
[----:B------:R-:W-:-:S02]  /*19800*/  ISETP.NE.U32.AND P3, PT, R8, RZ, PT ;  /* 0x000000ff0800720c */ /* 0x000fc40003f65070 */
[----:B--2---:R-:W-:Y:S02]  /*19810*/  LOP3.LUT R9, R3, 0x2e, RZ, 0xfc, !PT ;  /* 0x0000002e03097812 */ /* 0x004fe400078efcff */
[----:B------:R-:W-:Y:S02]  /*19820*/  SEL R6, R4, RZ, !P1 ;  /* 0x000000ff04067207 */ /* 0x000fe40004800000 */
[----:B------:R-:W-:Y:S02]  /*19830*/  ISETP.NE.U32.AND P0, PT, R7, RZ, PT ;  /* 0x000000ff0700720c */ /* 0x000fe40003f05070 */
[----:B------:R-:W-:Y:S02]  /*19840*/  ISETP.GE.AND P6, PT, R9, R5, PT ;  /* 0x000000050900720c */ /* 0x000fe40003fc6270 */
[----:B------:R-:W-:Y:S02]  /*19850*/  ISETP.NE.U32.AND P4, PT, R6, RZ, PT ;  /* 0x000000ff0600720c */ /* 0x000fe40003f85070 */
[----:B------:R-:W-:Y:S01]  /*19860*/  LOP3.LUT R9, R2, 0x30, RZ, 0x3c, !PT ;  /* 0x0000003002097812 */ /* 0x000fe200078e3cff */
[----:B------:R-:W-:Y:S03]  /*19870*/  STL.64 [R1+0x1678], R64 ;  /* 0x0016784001007387 */ /* 0x000fe60000100a00 */
[----:B------:R-:W-:Y:S01]  /*19880*/  IADD3 R243, PT, PT, R247, 0x100000, R9 ;  /* 0x00100000f7f37810 */ /* 0x000fe20007ffe009 */
[----:B------:R-:W-:Y:S04]  /*19890*/  STL.64 [R1+0x1680], R34 ;  /* 0x0016802201007387 */ /* 0x000fe80000100a00 */
[----:B------:R-:W-:Y:S04]  /*198a0*/  STL.64 [R1+0x1688], R32 ;  /* 0x0016882001007387 */ /* 0x000fe80000100a00 */
[----:B------:R-:W-:Y:S04]  /*198b0*/  LDGSTS.E [R242+-0x39ff8], desc[UR20][R32.64], P3 ;  /* 0xc600800020f27fae */ /* 0x000fe800099a1014 */
[----:B------:R1:W-:Y:S04]  /*198c0*/  STL [R1+0xb60], R9 ;  /* 0x000b600901007387 */ /* 0x0003e80000100800 */
[----:B------:R-:W2:Y:S04]  /*198d0*/  LDL.64 R40, [R1+0x90] ;  /* 0x0000900001287983 */ /* 0x000ea80000100a00 */
[----:B------:R-:W-:Y:S04]  /*198e0*/  STL.64 [R1+0x1690], R62 ;  /* 0x0016903e01007387 */ /* 0x000fe80000100a00 */
[----:B---3--:R-:W-:Y:S04]  /*198f0*/  LDGSTS.E [R243+-0x40000], desc[UR20][R42.64], P0 ;  /* 0xc00000002af37fae */ /* 0x008fe800081a1014 */
[----:B----4-:R-:W-:Y:S04]  /*19900*/  LDGSTS.E [R243+-0x3fff8], desc[UR20][R72.64], P5 ;  /* 0xc000800048f37fae */ /* 0x010fe8000a9a1014 */
[----:B------:R-:W3:Y:S04]  /*19910*/  LDL.64 R42, [R1+0x88] ;  /* 0x00008800012a7983 */ /* 0x000ee80000100a00 */
[----:B------:R-:W-:Y:S04]  /*19920*/  LDGSTS.E [R243+-0x3e000], desc[UR20][R74.64], P4 ;  /* 0xc20000004af37fae */ /* 0x000fe8000a1a1014 */
[----:B------:R-:W4:Y:S04]  /*19930*/  LDL.64 R72, [R1+0x10] ;  /* 0x0000100001487983 */ /* 0x000f280000100a00 */
[----:B------:R-:W-:Y:S04]  /*19940*/  STL.64 [R1+0x1698], R60 ;  /* 0x0016983c01007387 */ /* 0x000fe80000100a00 */
[----:B------:R-:W4:Y:S01]  /*19950*/  LDL.64 R74, [R1+0x8] ;  /* 0x00000800014a7983 */ /* 0x000f220000100a00 */
[----:B------:R-:W-:-:S02]  /*19960*/  LOP3.LUT R8, R3, 0x4c, RZ, 0xfc, !PT ;  /* 0x0000004c03087812 */ /* 0x000fc400078efcff */
[----:B------:R-:W-:Y:S02]  /*19970*/  LOP3.LUT R7, R3, 0x4e, RZ, 0xfc, !PT ;  /* 0x0000004e03077812 */ /* 0x000fe400078efcff */
[-C--:B------:R-:W-:Y:S02]  /*19980*/  ISETP.GE.AND P1, PT, R8, R5.reuse, PT ;  /* 0x000000050800720c */ /* 0x080fe40003f26270 */
[C---:B------:R-:W-:Y:S02]  /*19990*/  SEL R8, R4.reuse, RZ, !P6 ;  /* 0x000000ff04087207 */ /* 0x040fe40007000000 */
[----:B------:R-:W-:Y:S02]  /*199a0*/  ISETP.GE.AND P6, PT, R7, R5, PT ;  /* 0x000000050700720c */ /* 0x000fe40003fc6270 */
[C---:B------:R-:W-:Y:S02]  /*199b0*/  SEL R7, R4.reuse, RZ, !P1 ;  /* 0x000000ff04077207 */ /* 0x040fe40004800000 */
[----:B------:R-:W-:-:S02]  /*199c0*/  SEL R6, R4, RZ, !P6 ;  /* 0x000000ff04067207 */ /* 0x000fc40007000000 */
[----:B------:R-:W-:Y:S02]  /*199d0*/  ISETP.NE.U32.AND P3, PT, R7, RZ, PT ;  /* 0x000000ff0700720c */ /* 0x000fe40003f65070 */
[C---:B------:R-:W-:Y:S02]  /*199e0*/  LOP3.LUT R7, R3.reuse, 0x6c, RZ, 0xfc, !PT ;  /* 0x0000006c03077812 */ /* 0x040fe400078efcff */
[----:B------:R-:W-:Y:S02]  /*199f0*/  ISETP.NE.U32.AND P6, PT, R6, RZ, PT ;  /* 0x000000ff0600720c */ /* 0x000fe40003fc5070 */
[----:B------:R-:W-:Y:S02]  /*19a00*/  ISETP.NE.U32.AND P1, PT, R8, RZ, PT ;  /* 0x000000ff0800720c */ /* 0x000fe40003f25070 */
[----:B------:R-:W-:Y:S02]  /*19a10*/  LOP3.LUT R6, R3, 0x6e, RZ, 0xfc, !PT ;  /* 0x0000006e03067812 */ /* 0x000fe400078efcff */
[----:B------:R-:W-:-:S02]  /*19a20*/  ISETP.GE.AND P0, PT, R7, R5, PT ;  /* 0x000000050700720c */ /* 0x000fc40003f06270 */
[C---:B------:R-:W-:Y:S02]  /*19a30*/  LOP3.LUT R8, R3.reuse, 0x10, RZ, 0xfc, !PT ;  /* 0x0000001003087812 */ /* 0x040fe400078efcff */
[-C--:B------:R-:W-:Y:S02]  /*19a40*/  ISETP.GE.AND P5, PT, R6, R5.reuse, PT ;  /* 0x000000050600720c */ /* 0x080fe40003fa6270 */
[----:B------:R-:W-:Y:S02]  /*19a50*/  SEL R6, R4, RZ, !P0 ;  /* 0x000000ff04067207 */ /* 0x000fe40004000000 */
[----:B------:R-:W-:Y:S01]  /*19a60*/  LOP3.LUT R7, R3, 0x12, RZ, 0xfc, !PT ;  /* 0x0000001203077812 */ /* 0x000fe200078efcff */
[----:B------:R2:W-:Y:S01]  /*19a70*/  LDGSTS.E [R243+-0x3dff8], desc[UR20][R244.64], P1 ;  /* 0xc2008000f4f37fae */ /* 0x0005e200089a1014 */
[----:B------:R-:W-:Y:S02]  /*19a80*/  ISETP.GE.AND P0, PT, R8, R5, PT ;  /* 0x000000050800720c */ /* 0x000fe40003f06270 */
[----:B------:R-:W-:Y:S01]  /*19a90*/  SEL R8, R4, RZ, !P5 ;  /* 0x000000ff04087207 */ /* 0x000fe20006800000 */
[----:B------:R-:W-:Y:S01]  /*19aa0*/  LDGSTS.E [R243+-0x3c000], desc[UR20][R62.64], P3 ;  /* 0xc40000003ef37fae */ /* 0x000fe200099a1014 */
[----:B------:R-:W-:-:S02]  /*19ab0*/  ISETP.NE.U32.AND P5, PT, R6, RZ, PT ;  /* 0x000000ff0600720c */ /* 0x000fc40003fa5070 */
[-C--:B------:R-:W-:Y:S01]  /*19ac0*/  ISETP.GE.AND P4, PT, R7, R5.reuse, PT ;  /* 0x000000050700720c */ /* 0x080fe20003f86270 */
[----:B------:R-:W-:Y:S01]  /*19ad0*/  LDGSTS.E [R243+-0x3bff8], desc[UR20][R60.64], P6 ;  /* 0xc40080003cf37fae */ /* 0x000fe2000b1a1014 */
[C---:B------:R-:W-:Y:S02]  /*19ae0*/  LOP3.LUT R10, R3.reuse, 0x30, RZ, 0xfc, !PT ;  /* 0x00000030030a7812 */ /* 0x040fe400078efcff */
[----:B-1----:R-:W-:Y:S02]  /*19af0*/  LOP3.LUT R9, R3, 0x32, RZ, 0xfc, !PT ;  /* 0x0000003203097812 */ /* 0x002fe400078efcff */
[C---:B------:R-:W-:Y:S02]  /*19b00*/  SEL R7, R4.reuse, RZ, !P0 ;  /* 0x000000ff04077207 */ /* 0x040fe40004000000 */
[----:B------:R-:W-:Y:S02]  /*19b10*/  SEL R6, R4, RZ, !P4 ;  /* 0x000000ff04067207 */ /* 0x000fe40006000000 */
[----:B------:R-:W-:Y:S01]  /*19b20*/  ISETP.NE.U32.AND P0, PT, R8, RZ, PT ;  /* 0x000000ff0800720c */ /* 0x000fe20003f05070 */
[----:B------:R-:W-:Y:S01]  /*19b30*/  LDGSTS.E [R243+-0x3a000], desc[UR20][R30.64], P5 ;  /* 0xc60000001ef37fae */ /* 0x000fe2000a9a1014 */
[----:B------:R-:W-:-:S02]  /*19b40*/  ISETP.GE.AND P3, PT, R10, R5, PT ;  /* 0x000000050a00720c */ /* 0x000fc40003f66270 */
[----:B------:R-:W-:Y:S02]  /*19b50*/  LOP3.LUT R8, R3, 0x50, RZ, 0xfc, !PT ;  /* 0x0000005003087812 */ /* 0x000fe400078efcff */
[----:B------:R-:W-:Y:S02]  /*19b60*/  ISETP.GE.AND P6, PT, R9, R5, PT ;  /* 0x000000050900720c */ /* 0x000fe40003fc6270 */
[----:B------:R-:W-:Y:S02]  /*19b70*/  ISETP.NE.U32.AND P4, PT, R7, RZ, PT ;  /* 0x000000ff0700720c */ /* 0x000fe40003f85070 */
[----:B------:R-:W-:Y:S02]  /*19b80*/  ISETP.NE.U32.AND P1, PT, R6, RZ, PT ;  /* 0x000000ff0600720c */ /* 0x000fe40003f25070 */
[----:B------:R-:W-:Y:S01]  /*19b90*/  LOP3.LUT R7, R3, 0x52, RZ, 0xfc, !PT ;  /* 0x0000005203077812 */ /* 0x000fe200078efcff */
[----:B------:R-:W-:Y:S01]  /*19ba0*/  STL.64 [R1+0x16a0], R30 ;  /* 0x0016a01e01007387 */ /* 0x000fe20000100a00 */
[----:B------:R-:W-:-:S02]  /*19bb0*/  SEL R6, R4, RZ, !P3 ;  /* 0x000000ff04067207 */ /* 0x000fc40005800000 */
[-C--:B------:R-:W-:Y:S01]  /*19bc0*/  ISETP.GE.AND P3, PT, R8, R5.reuse, PT ;  /* 0x000000050800720c */ /* 0x080fe20003f66270 */
[----:B------:R-:W-:Y:S01]  /*19bd0*/  LDGSTS.E [R243+-0x39ff8], desc[UR20][R28.64], P0 ;  /* 0xc60080001cf37fae */ /* 0x000fe200081a1014 */
[----:B------:R-:W-:Y:S02]  /*19be0*/  SEL R8, R4, RZ, !P6 ;  /* 0x000000ff04087207 */ /* 0x000fe40007000000 */
[----:B------:R-:W-:Y:S02]  /*19bf0*/  ISETP.GE.AND P5, PT, R7, R5, PT ;  /* 0x000000050700720c */ /* 0x000fe40003fa6270 */
[----:B------:R-:W-:Y:S02]  /*19c00*/  ISETP.NE.U32.AND P6, PT, R6, RZ, PT ;  /* 0x000000ff0600720c */ /* 0x000fe40003fc5070 */
[----:B------:R-:W-:Y:S02]  /*19c10*/  SEL R7, R4, RZ, !P3 ;  /* 0x000000ff04077207 */ /* 0x000fe40005800000 */
[----:B------:R-:W-:-:S02]  /*19c20*/  ISETP.NE.U32.AND P3, PT, R8, RZ, PT ;  /* 0x000000ff0800720c */ /* 0x000fc40003f65070 */
[----:B------:R-:W-:-:S04]  /*19c30*/  LOP3.LUT R9, R2, 0x40, RZ, 0x3c, !PT ;  /* 0x0000004002097812 */ /* 0x000fc800078e3cff */
[----:B--2---:R-:W-:Y:S01]  /*19c40*/  IADD3 R244, PT, PT, R247, 0x100000, R9 ;  /* 0x00100000f7f47810 */ /* 0x004fe20007ffe009 */
[----:B------:R-:W-:Y:S04]  /*19c50*/  STL.64 [R1+0x16b0], R242 ;  /* 0x0016b0f201007387 */ /* 0x000fe80000100a00 */
[----:B------:R1:W-:Y:S04]  /*19c60*/  STL [R1+0xb5c], R9 ;  /* 0x000b5c0901007387 */ /* 0x0003e80000100800 */
[----:B------:R-:W-:Y:S04]  /*19c70*/  LDGSTS.E [R244+-0x40000], desc[UR20][R40.64], P4 ;  /* 0xc000000028f47fae */ /* 0x000fe8000a1a1014 */
[----:B------:R-:W-:Y:S04]  /*19c80*/  STL.64 [R1+0x16a8], R28 ;  /* 0x0016a81c01007387 */ /* 0x000fe80000100a00 */
[----:B---3--:R-:W-:Y:S04]  /*19c90*/  LDGSTS.E [R244+-0x3fff8], desc[UR20][R42.64], P1 ;  /* 0xc00080002af47fae */ /* 0x008fe800089a1014 */
[----:B----4-:R-:W-:Y:S04]  /*19ca0*/  LDGSTS.E [R244+-0x3e000], desc[UR20][R72.64], P6 ;  /* 0xc200000048f47fae */ /* 0x010fe8000b1a1014 */
[----:B------:R-:W2:Y:S04]  /*19cb0*/  LDL.64 R42, [R1+0x80] ;  /* 0x00008000012a7983 */ /* 0x000ea80000100a00 */
[----:B------:R-:W-:Y:S04]  /*19cc0*/  LDGSTS.E [R244+-0x3dff8], desc[UR20][R74.64], P3 ;  /* 0xc20080004af47fae */ /* 0x000fe800099a1014 */
[----:B------:R-:W3:Y:S04]  /*19cd0*/  LDL.64 R72, [R1+0x78] ;  /* 0x0000780001487983 */ /* 0x000ee80000100a00 */
[----:B------:R-:W4:Y:S01]  /*19ce0*/  LDL.64 R74, [R1] ;  /* 0x00000000014a7983 */ /* 0x000f220000100a00 */
[----:B------:R-:W-:-:S02]  /*19cf0*/  SEL R6, R4, RZ, !P5 ;  /* 0x000000ff04067207 */ /* 0x000fc40006800000 */
[----:B------:R-:W-:Y:S02]  /*19d00*/  LOP3.LUT R8, R3, 0x70, RZ, 0xfc, !PT ;  /* 0x0000007003087812 */ /* 0x000fe400078efcff */
[----:B------:R-:W-:Y:S02]  /*19d10*/  ISETP.NE.U32.AND P5, PT, R6, RZ, PT ;  /* 0x000000ff0600720c */ /* 0x000fe40003fa5070 */
[----:B------:R-:W-:Y:S02]  /*19d20*/  ISETP.NE.U32.AND P0, PT, R7, RZ, PT ;  /* 0x000000ff0700720c */ /* 0x000fe40003f05070 */
[C---:B------:R-:W-:Y:S02]  /*19d30*/  LOP3.LUT R6, R3.reuse, 0x14, RZ, 0xfc, !PT ;  /* 0x0000001403067812 */ /* 0x040fe400078efcff */
[----:B------:R-:W-:Y:S02]  /*19d40*/  LOP3.LUT R7, R3, 0x72, RZ, 0xfc, !PT ;  /* 0x0000007203077812 */ /* 0x000fe400078efcff */
[----:B------:R-:W-:-:S02]  /*19d50*/  ISETP.GE.AND P4, PT, R8, R5, PT ;  /* 0x000000050800720c */ /* 0x000fc40003f86270 */
[-C--:B------:R-:W-:Y:S02]  /*19d60*/  ISETP.GE.AND P6, PT, R6, R5.reuse, PT ;  /* 0x000000050600720c */ /* 0x080fe40003fc6270 */
[-C--:B------:R-:W-:Y:S02]  /*19d70*/  ISETP.GE.AND P1, PT, R7, R5.reuse, PT ;  /* 0x000000050700720c */ /* 0x080fe40003f26270 */
[----:B------:R-:W-:Y:S01]  /*19d80*/  SEL R8, R4, RZ, !P4 ;  /* 0x000000ff04087207 */ /* 0x000fe20006000000 */
[----:B------:R-:W-:Y:S01]  /*19d90*/  LDGSTS.E [R244+-0x3c000], desc[UR20][R58.64], P0 ;  /* 0xc40000003af47fae */ /* 0x000fe200081a1014 */
[----:B------:R-:W-:Y:S02]  /*19da0*/  ISETP.GE.AND P4, PT, R250, R5, PT ;  /* 0x00000005fa00720c */ /* 0x000fe40003f86270 */
[C---:B------:R-:W-:Y:S01]  /*19db0*/  SEL R6, R4.reuse, RZ, !P6 ;  /* 0x000000ff04067207 */ /* 0x040fe20007000000 */
[----:B------:R-:W-:Y:S01]  /*19dc0*/  LDGSTS.E [R244+-0x3bff8], desc[UR20][R56.64], P5 ;  /* 0xc400800038f47fae */ /* 0x000fe2000a9a1014 */
[----:B------:R-:W-:-:S02]  /*19dd0*/  SEL R7, R4, RZ, !P1 ;  /* 0x000000ff04077207 */ /* 0x000fc40004800000 */
[----:B------:R-:W-:Y:S02]  /*19de0*/  ISETP.NE.U32.AND P1, PT, R8, RZ, PT ;  /* 0x000000ff0800720c */ /* 0x000fe40003f25070 */
[C---:B-1----:R-:W-:Y:S02]  /*19df0*/  LOP3.LUT R9, R3.reuse, 0x16, RZ, 0xfc, !PT ;  /* 0x0000001603097812 */ /* 0x042fe400078efcff */
[----:B------:R-:W-:Y:S02]  /*19e00*/  SEL R8, R4, RZ, !P4 ;  /* 0x000000ff04087207 */ /* 0x000fe40006000000 */
[----:B------:R-:W-:Y:S02]  /*19e10*/  ISETP.NE.U32.AND P4, PT, R6, RZ, PT ;  /* 0x000000ff0600720c */ /* 0x000fe40003f85070 */
[----:B------:R-:W-:Y:S02]  /*19e20*/  LOP3.LUT R6, R3, 0x34, RZ, 0xfc, !PT ;  /* 0x0000003403067812 */ /* 0x000fe400078efcff */
[----:B------:R-:W-:-:S02]  /*19e30*/  ISETP.GE.AND P3, PT, R9, R5, PT ;  /* 0x000000050900720c */ /* 0x000fc40003f66270 */
[----:B------:R-:W-:Y:S01]  /*19e40*/  ISETP.GE.AND P0, PT, R6, R5, PT ;  /* 0x000000050600720c */ /* 0x000fe20003f06270 */
[----:B------:R-:W-:Y:S01]  /*19e50*/  LDGSTS.E [R244+-0x3a000], desc[UR20][R26.64], P1 ;  /* 0xc60000001af47fae */ /* 0x000fe200089a1014 */
[----:B------:R-:W-:Y:S02]  /*19e60*/  SEL R6, R4, RZ, !P3 ;  /* 0x000000ff04067207 */ /* 0x000fe40005800000 */
[----:B------:R-:W-:Y:S02]  /*19e70*/  ISETP.NE.U32.AND P6, PT, R7, RZ, PT ;  /* 0x000000ff0700720c */ /* 0x000fe40003fc5070 */
[----:B------:R-:W-:Y:S02]  /*19e80*/  ISETP.NE.U32.AND P3, PT, R6, RZ, PT ;  /* 0x000000ff0600720c */ /* 0x000fe40003f65070 */
[----:B------:R-:W-:Y:S02]  /*19e90*/  SEL R6, R4, RZ, !P0 ;  /* 0x000000ff04067207 */ /* 0x000fe40004000000 */
[----:B------:R-:W-:-:S02]  /*19ea0*/  LOP3.LUT R7, R3, 0x36, RZ, 0xfc, !PT ;  /* 0x0000003603077812 */ /* 0x000fc400078efcff */
[----:B------:R-:W-:Y:S02]  /*19eb0*/  ISETP.NE.U32.AND P0, PT, R6, RZ, PT ;  /* 0x000000ff0600720c */ /* 0x000fe40003f05070 */
[----:B------:R-:W-:Y:S02]  /*19ec0*/  ISETP.GE.AND P5, PT, R7, R5, PT ;  /* 0x000000050700720c */ /* 0x000fe40003fa6270 */
[----:B------:R-:W-:Y:S01]  /*19ed0*/  LOP3.LUT R7, R2, 0x50, RZ, 0x3c, !PT ;  /* 0x0000005002077812 */ /* 0x000fe200078e3cff */
[----:B------:R-:W-:Y:S03]  /*19ee0*/  LDGSTS.E [R244+-0x39ff8], desc[UR20][R24.64], P6 ;  /* 0xc600800018f47fae */ /* 0x000fe6000b1a1014 */
[----:B------:R-:W-:Y:S01]  /*19ef0*/  IADD3 R245, PT, PT, R247, 0x100000, R7 ;  /* 0x00100000f7f57810 */ /* 0x000fe20007ffe007 */
[----:B------:R1:W-:Y:S04]  /*19f00*/  STL [R1+0xb58], R7 ;  /* 0x000b580701007387 */ /* 0x0003e80000100800 */
[----:B--2---:R-:W-:Y:S04]  /*19f10*/  LDGSTS.E [R245+-0x40000], desc[UR20][R42.64], P4 ;  /* 0xc00000002af57fae */ /* 0x004fe8000a1a1014 */
[----:B---3--:R-:W-:Y:S04]  /*19f20*/  LDGSTS.E [R245+-0x3fff8], desc[UR20][R72.64], P3 ;  /* 0xc000800048f57fae */ /* 0x008fe800099a1014 */
[----:B----4-:R-:W-:Y:S04]  /*19f30*/  LDGSTS.E [R245+-0x3e000], desc[UR20][R74.64], P0 ;  /* 0xc20000004af57fae */ /* 0x010fe800081a1014 */
[----:B------:R-:W2:Y:S04]  /*19f40*/  LDL.64 R72, [R1+0x70] ;  /* 0x0000700001487983 */ /* 0x000ea80000100a00 */
[----:B------:R-:W3:Y:S01]  /*19f50*/  LDL.64 R74, [R1+0x68] ;  /* 0x00006800014a7983 */ /* 0x000ee20000100a00 */
[----:B------:R-:W-:-:S04]  /*19f60*/  LOP3.LUT R6, R3, 0x54, RZ, 0xfc, !PT ;  /* 0x0000005403067812 */ /* 0x000fc800078efcff */
[----:B------:R-:W-:Y:S02]  /*19f70*/  ISETP.GE.AND P1, PT, R6, R5, PT ;  /* 0x000000050600720c */ /* 0x000fe40003f26270 */
[----:B------:R-:W-:-:S04]  /*19f80*/  SEL R6, R4, RZ, !P5 ;  /* 0x000000ff04067207 */ /* 0x000fc80006800000 */
[----:B------:R-:W-:Y:S02]  /*19f90*/  ISETP.NE.U32.AND P5, PT, R6, RZ, PT ;  /* 0x000000ff0600720c */ /* 0x000fe40003fa5070 */
[----:B------:R-:W-:Y:S02]  /*19fa0*/  SEL R6, R4, RZ, !P1 ;  /* 0x000000ff04067207 */ /* 0x000fe40004800000 */
[C---:B------:R-:W-:Y:S02]  /*19fb0*/  LOP3.LUT R9, R3.reuse, 0x56, RZ, 0xfc, !PT ;  /* 0x0000005603097812 */ /* 0x040fe400078efcff */
[----:B------:R-:W-:Y:S02]  /*19fc0*/  ISETP.NE.U32.AND P1, PT, R6, RZ, PT ;  /* 0x000000ff0600720c */ /* 0x000fe40003f25070 */
[----:B------:R-:W-:Y:S02]  /*19fd0*/  LOP3.LUT R6, R3, 0x74, RZ, 0xfc, !PT ;  /* 0x0000007403067812 */ /* 0x000fe400078efcff */
[----:B------:R-:W-:-:S02]  /*19fe0*/  ISETP.GE.AND P6, PT, R9, R5, PT ;  /* 0x000000050900720c */ /* 0x000fc40003fc6270 */
[----:B------:R-:W-:Y:S01]  /*19ff0*/  ISETP.GE.AND P4, PT, R6, R5, PT ;  /* 0x000000050600720c */ /* 0x000fe20003f86270 */
[----:B------:R-:W-:Y:S01]  /*1a000*/  LDGSTS.E [R245+-0x3dff8], desc[UR20][R84.64], P5 ;  /* 0xc200800054f57fae */ /* 0x000fe2000a9a1014 */
[----:B------:R-:W-:-:S04]  /*1a010*/  SEL R6, R4, RZ, !P6 ;  /* 0x000000ff04067207 */ /* 0x000fc80007000000 */
[----:B------:R-:W-:Y:S01]  /*1a020*/  ISETP.NE.U32.AND P6, PT, R6, RZ, PT ;  /* 0x000000ff0600720c */ /* 0x000fe20003fc5070 */
[----:B------:R-:W-:Y:S01]  /*1a030*/  LDGSTS.E [R245+-0x3c000], desc[UR20][R54.64], P1 ;  /* 0xc400000036f57fae */ /* 0x000fe200089a1014 */
[----:B------:R-:W-:Y:S02]  /*1a040*/  SEL R6, R4, RZ, !P4 ;  /* 0x000000ff04067207 */ /* 0x000fe40006000000 */
[C---:B-1----:R-:W-:Y:S02]  /*1a050*/  LOP3.LUT R7, R3.reuse, 0x76, RZ, 0xfc, !PT ;  /* 0x0000007603077812 */ /* 0x042fe400078efcff */
        /* <DEDUP_REMOVED lines=9> */
[C---:B------:R-:W-:Y:S02]  /*1a0f0*/  LOP3.LUT R7, R3.reuse, 0x1a, RZ, 0xfc, !PT ;  /* 0x0000001a03077812 */ /* 0x040fe400078efcff */
[----:B------:R-:W-:Y:S02]  /*1a100*/  ISETP.NE.U32.AND P0, PT, R6, RZ, PT ;  /* 0x000000ff0600720c */ /* 0x000fe40003f05070 */
[----:B------:R-:W-:Y:S02]  /*1a110*/  LOP3.LUT R6, R3, 0x38, RZ, 0xfc, !PT ;  /* 0x0000003803067812 */ /* 0x000fe400078efcff */
[----:B------:R-:W-:-:S02]  /*1a120*/  ISETP.GE.AND P5, PT, R7, R5, PT ;  /* 0x000000050700720c */ /* 0x000fc40003fa6270 */
[-C--:B------:R-:W-:Y:S01]  /*1a130*/  ISETP.GE.AND P1, PT, R6, R5.reuse, PT ;  /* 0x000000050600720c */ /* 0x080fe20003f26270 */
[----:B------:R-:W-:Y:S01]  /*1a140*/  LDGSTS.E [R245+-0x39ff8], desc[UR20][R20.64], P3 ;  /* 0xc600800014f57fae */ /* 0x000fe200099a1014 */
[----:B------:R-:W-:Y:S02]  /*1a150*/  SEL R6, R4, RZ, !P5 ;  /* 0x000000ff04067207 */ /* 0x000fe40006800000 */
[----:B------:R-:W-:Y:S02]  /*1a160*/  LOP3.LUT R7, R3, 0x3a, RZ, 0xfc, !PT ;  /* 0x0000003a03077812 */ /* 0x000fe400078efcff */
[----:B------:R-:W-:Y:S02]  /*1a170*/  ISETP.NE.U32.AND P5, PT, R6, RZ, PT ;  /* 0x000000ff0600720c */ /* 0x000fe40003fa5070 */
[----:B------:R-:W-:Y:S02]  /*1a180*/  ISETP.GE.AND P6, PT, R7, R5, PT ;  /* 0x000000050700720c */ /* 0x000fe40003fc6270 */
[----:B------:R-:W-:-:S04]  /*1a190*/  LOP3.LUT R7, R2, 0x60, RZ, 0x3c, !PT ;  /* 0x0000006002077812 */ /* 0x000fc800078e3cff */
[----:B------:R-:W-:Y:S01]  /*1a1a0*/  IADD3 R246, PT, PT, R247, 0x100000, R7 ;  /* 0x00100000f7f67810 */ /* 0x000fe20007ffe007 */
[----:B------:R1:W-:Y:S04]  /*1a1b0*/  STL [R1+0xb54], R7 ;  /* 0x000b540701007387 */ /* 0x0003e80000100800 */
[----:B--2---:R-:W-:Y:S04]  /*1a1c0*/  LDGSTS.E [R246+-0x40000], desc[UR20][R72.64], P0 ;  /* 0xc000000048f67fae */ /* 0x004fe800081a1014 */
[----:B---3--:R-:W-:Y:S04]  /*1a1d0*/  LDGSTS.E [R246+-0x3fff8], desc[UR20][R74.64], P5 ;  /* 0xc00080004af67fae */ /* 0x008fe8000a9a1014 */
[----:B------:R-:W2:Y:S04]  /*1a1e0*/  LDL.64 R72, [R1+0x60] ;  /* 0x0000600001487983 */ /* 0x000ea80000100a00 */
[----:B------:R-:W3:Y:S01]  /*1a1f0*/  LDL.64 R74, [R1+0x58] ;  /* 0x00005800014a7983 */ /* 0x000ee20000100a00 */
[----:B------:R-:W-:-:S04]  /*1a200*/  SEL R6, R4, RZ, !P1 ;  /* 0x000000ff04067207 */ /* 0x000fc80004800000 */
[----:B------:R-:W-:Y:S02]  /*1a210*/  ISETP.NE.U32.AND P1, PT, R6, RZ, PT ;  /* 0x000000ff0600720c */ /* 0x000fe40003f25070 */
[----:B------:R-:W-:-:S04]  /*1a220*/  LOP3.LUT R6, R3, 0x58, RZ, 0xfc, !PT ;  /* 0x0000005803067812 */ /* 0x000fc800078efcff */
[----:B------:R-:W-:Y:S02]  /*1a230*/  ISETP.GE.AND P4, PT, R6, R5, PT ;  /* 0x000000050600720c */ /* 0x000fe40003f86270 */
        /* <DEDUP_REMOVED lines=31> */
[----:B------:R-:W-:Y:S02]  /*1a430*/  ISETP.NE.U32.AND P6, PT, R6, RZ, PT ;  /* 0x000000ff0600720c */ /* 0x000fe40003fc5070 */
[----:B------:R-:W-:-:S04]  /*1a440*/  SEL R6, R4, RZ, !P4 ;  /* 0x000000ff04067207 */ /* 0x000fc80006000000 */
[----:B------:R-:W-:Y:S02]  /*1a450*/  ISETP.NE.U32.AND P4, PT, R6, RZ, PT ;  /* 0x000000ff0600720c */ /* 0x000fe40003f85070 */
[----:B------:R-:W-:-:S04]  /*1a460*/  LOP3.LUT R6, R2, 0x70, RZ, 0x3c, !PT ;  /* 0x0000007002067812 */ /* 0x000fc800078e3cff */
[----:B------:R-:W-:Y:S01]  /*1a470*/  IADD3 R247, PT, PT, R247, 0x100000, R6 ;  /* 0x00100000f7f77810 */ /* 0x000fe20007ffe006 */
[----:B------:R1:W-:Y:S04]  /*1a480*/  STL [R1+0xb50], R6 ;  /* 0x000b500601007387 */ /* 0x0003e80000100800 */
[----:B------:R-:W4:Y:S01]  /*1a490*/  LDL.64 R42, [R1+0x190] ;  /* 0x00019000012a7983 */ /* 0x000f220000100a00 */
[C---:B------:R-:W-:Y:S01]  /*1a4a0*/  LOP3.LUT R7, R3.reuse, 0x3e, RZ, 0xfc, !PT ;  /* 0x0000003e03077812 */ /* 0x040fe200078efcff */
[----:B------:R-:W-:Y:S01]  /*1a4b0*/  UIADD3 UR4, UPT, UPT, UR4, -0x80, URZ ;  /* 0xffffff8004047890 */ /* 0x000fe2000fffe0ff */
[----:B------:R-:W1:Y:S01]  /*1a4c0*/  S2R R9, SR_TID.X ;  /* 0x0000000000097919 */ /* 0x000e620000002100 */
[----:B--2---:R-:W-:Y:S01]  /*1a4d0*/  LDGSTS.E [R247+-0x40000], desc[UR20][R72.64], P1 ;  /* 0xc000000048f77fae */ /* 0x004fe200089a1014 */
[----:B-1----:R-:W-:-:S03]  /*1a4e0*/  LOP3.LUT R6, R3, 0x5e, RZ, 0xfc, !PT ;  /* 0x0000005e03067812 */ /* 0x002fc600078efcff */
[----:B------:R-:W2:Y:S04]  /*1a4f0*/  LDL.64 R28, [R1+0x268] ;  /* 0x00026800011c7983 */ /* 0x000ea80000100a00 */
[----:B---3--:R-:W-:Y:S04]  /*1a500*/  LDGSTS.E [R247+-0x3fff8], desc[UR20][R74.64], P6 ;  /* 0xc00080004af77fae */ /* 0x008fe8000b1a1014 */
[----:B------:R-:W3:Y:S01]  /*1a510*/  LDL.64 R72, [R1+0x150] ;  /* 0x0001500001487983 */ /* 0x000ee20000100a00 */
[----:B------:R-:W-:-:S03]  /*1a520*/  ISETP.GE.AND P5, PT, R6, R5, PT ;  /* 0x000000050600720c */ /* 0x000fc60003fa6270 */
[----:B------:R-:W2:Y:S04]  /*1a530*/  LDL.64 R242, [R1+0x2a8] ;  /* 0x0002a80001f27983 */ /* 0x000ea80000100a00 */
[----:B------:R-:W2:Y:S01]  /*1a540*/  LDL.64 R74, [R1+0x110] ;  /* 0x00011000014a7983 */ /* 0x000ea20000100a00 */
[----:B------:R-:W-:Y:S02]  /*1a550*/  LOP3.LUT R6, R3, 0x7c, RZ, 0xfc, !PT ;  /* 0x0000007c03067812 */ /* 0x000fe400078efcff */
[-C--:B------:R-:W-:Y:S01]  /*1a560*/  ISETP.GE.AND P3, PT, R7, R5.reuse, PT ;  /* 0x000000050700720c */ /* 0x080fe20003f66270 */
[----:B------:R-:W-:Y:S01]  /*1a570*/  LDGSTS.E [R247+-0x3e000], desc[UR20][R78.64], P4 ;  /* 0xc20000004ef77fae */ /* 0x000fe2000a1a1014 */
[----:B------:R-:W-:Y:S02]  /*1a580*/  ISETP.GE.AND P1, PT, R6, R5, PT ;  /* 0x000000050600720c */ /* 0x000fe40003f26270 */
[C---:B------:R-:W-:Y:S01]  /*1a590*/  LOP3.LUT R7, R3.reuse, 0x5c, RZ, 0xfc, !PT ;  /* 0x0000005c03077812 */ /* 0x040fe200078efcff */
[----:B------:R-:W2:Y:S01]  /*1a5a0*/  LDL.64 R30, [R1+0x2e8] ;  /* 0x0002e800011e7983 */ /* 0x000ea20000100a00 */
[----:B------:R-:W-:-:S02]  /*1a5b0*/  LOP3.LUT R6, R3, 0x7e, RZ, 0xfc, !PT ;  /* 0x0000007e03067812 */ /* 0x000fc400078efcff */
[-C--:B------:R-:W-:Y:S01]  /*1a5c0*/  ISETP.GE.AND P0, PT, R7, R5.reuse, PT ;  /* 0x000000050700720c */ /* 0x080fe20003f06270 */
[----:B------:R-:W2:Y:S01]  /*1a5d0*/  LDL.64 R60, [R1+0x328] ;  /* 0x00032800013c7983 */ /* 0x000ea20000100a00 */
[----:B------:R-:W-:Y:S02]  /*1a5e0*/  ISETP.GE.AND P6, PT, R6, R5, PT ;  /* 0x000000050600720c */ /* 0x000fe40003fc6270 */
[C---:B------:R-:W-:Y:S01]  /*1a5f0*/  SEL R5, R4.reuse, RZ, !P3 ;  /* 0x000000ff04057207 */ /* 0x040fe20005800000 */
[----:B------:R-:W2:Y:S03]  /*1a600*/  LDL.64 R6, [R1+0x228] ;  /* 0x0002280001067983 */ /* 0x000ea60000100a00 */
[----:B------:R-:W-:Y:S01]  /*1a610*/  ISETP.NE.U32.AND P3, PT, R5, RZ, PT ;  /* 0x000000ff0500720c */ /* 0x000fe20003f65070 */
[----:B------:R-:W2:Y:S01]  /*1a620*/  LDL.64 R62, [R1+0x368] ;  /* 0x00036800013e7983 */ /* 0x000ea20000100a00 */
[----:B------:R-:W-:-:S03]  /*1a630*/  SEL R5, R4, RZ, !P0 ;  /* 0x000000ff04057207 */ /* 0x000fc60004000000 */
[----:B------:R-:W2:Y:S01]  /*1a640*/  LDL.64 R32, [R1+0x3a8] ;  /* 0x0003a80001207983 */ /* 0x000ea20000100a00 */
[----:B------:R-:W-:Y:S02]  /*1a650*/  ISETP.NE.U32.AND P0, PT, R5, RZ, PT ;  /* 0x000000ff0500720c */ /* 0x000fe40003f05070 */
[C---:B------:R-:W-:Y:S01]  /*1a660*/  SEL R5, R4.reuse, RZ, !P5 ;  /* 0x000000ff04057207 */ /* 0x040fe20006800000 */
[----:B------:R-:W2:Y:S03]  /*1a670*/  LDL.64 R34, [R1+0x3e8] ;  /* 0x0003e80001227983 */ /* 0x000ea60000100a00 */
[----:B------:R-:W-:Y:S01]  /*1a680*/  ISETP.NE.U32.AND P5, PT, R5, RZ, PT ;  /* 0x000000ff0500720c */ /* 0x000fe20003fa5070 */
[----:B------:R-:W-:Y:S01]  /*1a690*/  LDGSTS.E [R247+-0x3dff8], desc[UR20][R76.64], P3 ;  /* 0xc20080004cf77fae */ /* 0x000fe200099a1014 */
[C---:B------:R-:W-:Y:S02]  /*1a6a0*/  SEL R5, R4.reuse, RZ, !P1 ;  /* 0x000000ff04057207 */ /* 0x040fe40004800000 */
[----:B------:R-:W-:Y:S01]  /*1a6b0*/  SEL R4, R4, RZ, !P6 ;  /* 0x000000ff04047207 */ /* 0x000fe20007000000 */
[----:B------:R-:W2:Y:S01]  /*1a6c0*/  LDL.64 R64, [R1+0x428] ;  /* 0x0004280001407983 */ /* 0x000ea20000100a00 */
[----:B------:R-:W-:-:S02]  /*1a6d0*/  ISETP.GE.AND P3, PT, R3, UR4, PT ;  /* 0x0000000403007c0c */ /* 0x000fc4000bf66270 */
[----:B------:R-:W-:Y:S01]  /*1a6e0*/  ISETP.NE.U32.AND P1, PT, R5, RZ, PT ;  /* 0x000000ff0500720c */ /* 0x000fe20003f25070 */
[----:B------:R-:W-:Y:S01]  /*1a6f0*/  LDGSTS.E [R247+-0x3c000], desc[UR20][R46.64], P0 ;  /* 0xc40000002ef77fae */ /* 0x000fe200081a1014 */
[----:B------:R-:W-:Y:S02]  /*1a700*/  ISETP.NE.U32.AND P6, PT, R4, RZ, PT ;  /* 0x000000ff0400720c */ /* 0x000fe40003fc5070 */
[----:B------:R-:W-:Y:S01]  /*1a710*/  ISETP.GT.AND P0, PT, R252, 0xff, PT ;  /* 0x000000fffc00780c */ /* 0x000fe20003f04270 */
[----:B------:R-:W-:Y:S01]  /*1a720*/  LDGSTS.E [R247+-0x3bff8], desc[UR20][R44.64], P5 ;  /* 0xc40080002cf77fae */ /* 0x000fe2000a9a1014 */
[----:B------:R-:W-:Y:S02]  /*1a730*/  SEL R4, RZ, 0x4, P3 ;  /* 0x00000004ff047807 */ /* 0x000fe40001800000 */
[----:B------:R-:W-:Y:S01]  /*1a740*/  ISETP.GE.AND P3, PT, R250, UR4, PT ;  /* 0x00000004fa007c0c */ /* 0x000fe2000bf66270 */
[----:B------:R-:W2:Y:S01]  /*1a750*/  LDL.64 R66, [R1+0x468] ;  /* 0x0004680001427983 */ /* 0x000ea20000100a00 */
[----:B------:R-:W-:-:S02]  /*1a760*/  SEL R5, R4, RZ, P0 ;  /* 0x000000ff04057207 */ /* 0x000fc40000000000 */
[----:B------:R-:W-:Y:S01]  /*1a770*/  SEL R4, RZ, 0x4, P3 ;  /* 0x00000004ff047807 */ /* 0x000fe20001800000 */
[----:B------:R-:W-:Y:S01]  /*1a780*/  LDGSTS.E [R247+-0x3a000], desc[UR20][R14.64], P1 ;  /* 0xc60000000ef77fae */ /* 0x000fe200089a1014 */
[----:B------:R-:W-:Y:S02]  /*1a790*/  ISETP.GE.AND P5, PT, R249, UR4, PT ;  /* 0x00000004f9007c0c */ /* 0x000fe4000bfa6270 */
[----:B------:R-:W-:Y:S01]  /*1a7a0*/  SEL R4, R4, RZ, P0 ;  /* 0x000000ff04047207 */ /* 0x000fe20000000000 */
[----:B------:R-:W-:Y:S03]  /*1a7b0*/  LDGSTS.E [R247+-0x39ff8], desc[UR20][R12.64], P6 ;  /* 0xc60080000cf77fae */ /* 0x000fe6000b1a1014 */
[----:B------:R-:W-:Y:S01]  /*1a7c0*/  ISETP.NE.U32.AND P1, PT, R4, RZ, PT ;  /* 0x000000ff0400720c */ /* 0x000fe20003f25070 */
[----:B------:R-:W0:Y:S01]  /*1a7d0*/  LDGDEPBAR ;  /* 0x00000000000079af */ /* 0x000e220000000000 */
[----:B------:R-:W-:-:S02]  /*1a7e0*/  SEL R4, RZ, 0x4, P5 ;  /* 0x00000004ff047807 */ /* 0x000fc40002800000 */
[----:B------:R-:W-:Y:S01]  /*1a7f0*/  ISETP.GE.AND P5, PT, R248, UR4, PT ;  /* 0x00000004f8007c0c */ /* 0x000fe2000bfa6270 */
[----:B------:R-:W2:Y:S01]  /*1a800*/  LDL.64 R36, [R1+0x4a8] ;  /* 0x0004a80001247983 */ /* 0x000ea20000100a00 */
[----:B------:R-:W-:Y:S02]  /*1a810*/  ISETP.NE.U32.AND P3, PT, R5, RZ, PT ;  /* 0x000000ff0500720c */ /* 0x000fe40003f65070 */
[----:B------:R-:W-:Y:S01]  /*1a820*/  SEL R5, R4, RZ, P0 ;  /* 0x000000ff04057207 */ /* 0x000fe20000000000 */
[----:B------:R-:W2:Y:S01]  /*1a830*/  LDL.64 R10, [R1+0x4e8] ;  /* 0x0004e800010a7983 */ /* 0x000ea20000100a00 */
[----:B------:R-:W-:-:S03]  /*1a840*/  SEL R4, RZ, 0x4, P5 ;  /* 0x00000004ff047807 */ /* 0x000fc60002800000 */
[----:B------:R-:W2:Y:S01]  /*1a850*/  LDL.64 R38, [R1+0x528] ;  /* 0x0005280001267983 */ /* 0x000ea20000100a00 */
[----:B------:R-:W-:-:S03]  /*1a860*/  SEL R4, R4, RZ, P0 ;  /* 0x000000ff04047207 */ /* 0x000fc60000000000 */
[----:B------:R-:W2:Y:S01]  /*1a870*/  LDL.64 R68, [R1+0x568] ;  /* 0x0005680001447983 */ /* 0x000ea20000100a00 */
[----:B------:R-:W-:Y:S01]  /*1a880*/  ISETP.NE.U32.AND P6, PT, R4, RZ, PT ;  /* 0x000000ff0400720c */ /* 0x000fe20003fc5070 */
[----:B------:R-:W-:Y:S01]  /*1a890*/  IMAD.SHL.U32 R4, R9, 0x4, RZ ;  /* 0x0000000409047824 */ /* 0x000fe200078e00ff */
[----:B------:R-:W-:Y:S01]  /*1a8a0*/  ISETP.NE.U32.AND P5, PT, R5, RZ, PT ;  /* 0x000000ff0500720c */ /* 0x000fe20003fa5070 */
[----:B------:R-:W2:Y:S01]  /*1a8b0*/  LDL.64 R70, [R1+0x5a8] ;  /* 0x0005a80001467983 */ /* 0x000ea20000100a00 */
[----:B------:R-:W-:Y:S02]  /*1a8c0*/  LOP3.LUT R5, R9, 0x60, RZ, 0xc0, !PT ;  /* 0x0000006009057812 */ /* 0x000fe400078ec0ff */
[----:B------:R-:W-:Y:S01]  /*1a8d0*/  LOP3.LUT R4, R4, 0x7c, RZ, 0xc0, !PT ;  /* 0x0000007c04047812 */ /* 0x000fe200078ec0ff */
[----:B------:R-:W2:Y:S01]  /*1a8e0*/  LDL.64 R40, [R1+0x5e8] ;  /* 0x0005e80001287983 */ /* 0x000ea20000100a00 */
[----:B------:R-:W-:-:S03]  /*1a8f0*/  ISETP.NE.U32.AND P4, PT, R8, RZ, PT ;  /* 0x000000ff0800720c */ /* 0x000fc60003f85070 */
[----:B------:R-:W-:Y:S01]  /*1a900*/  IMAD R4, R5, 0x400, R4 ;  /* 0x0000040005047824 */ /* 0x000fe200078e0204 */
[----:B------:R-:W2:Y:S03]  /*1a910*/  LDL.64 R8, [R1+0x1e8] ;  /* 0x0001e80001087983 */ /* 0x000ea60000100a00 */
[----:B------:R-:W-:-:S06]  /*1a920*/  VIADD R248, R4, UR7 ;  /* 0x0000000704f87c36 */ /* 0x000fcc0008000000 */
[----:B----4-:R-:W-:Y:S04]  /*1a930*/  LDGSTS.E [R248], desc[UR20][R42.64], P4 ;  /* 0x000000002af87fae */ /* 0x010fe8000a1a1014 */
[----:B------:R-:W4:Y:S04]  /*1a940*/  LDL.64 R42, [R1+0x628] ;  /* 0x00062800012a7983 */ /* 0x000f280000100a00 */
[----:B---3--:R-:W-:Y:S04]  /*1a950*/  LDGSTS.E [R248+0x400], desc[UR20][R72.64], P4 ;  /* 0x0040000048f87fae */ /* 0x008fe8000a1a1014 */
[----:B--2---:R-:W-:Y:S04]  /*1a960*/  LDGSTS.E [R248+0x800], desc[UR20][R74.64], P4 ;  /* 0x008000004af87fae */ /* 0x004fe8000a1a1014 */
[----:B------:R-:W2:Y:S04]  /*1a970*/  LDL.64 R72, [R1+0x188] ;  /* 0x0001880001487983 */ /* 0x000ea80000100a00 */
[----:B------:R-:W-:Y:S04]  /*1a980*/  LDGSTS.E [R248+0xc00], desc[UR20][R240.64], P4 ;  /* 0x00c00000f0f87fae */ /* 0x000fe8000a1a1014 */
[----:B------:R-:W3:Y:S04]  /*1a990*/  LDL.64 R74, [R1+0x148] ;  /* 0x00014800014a7983 */ /* 0x000ee80000100a00 */
[----:B------:R1:W-:Y:S04]  /*1a9a0*/  STL.64 [R1+0x15b0], R240 ;  /* 0x0015b0f001007387 */ /* 0x0003e80000100a00 */
[----:B------:R-:W-:Y:S04]  /*1a9b0*/  LDGSTS.E [R248+0x1000], desc[UR20][R224.64], P4 ;  /* 0x01000000e0f87fae */ /* 0x000fe8000a1a1014 */
[----:B------:R-:W-:Y:S04]  /*1a9c0*/  LDGSTS.E [R248+0x1400], desc[UR20][R208.64], P4 ;  /* 0x01400000d0f87fae */ /* 0x000fe8000a1a1014 */
[----:B-1----:R-:W2:Y:S04]  /*1a9d0*/  LDL.64 R240, [R1+0x1a8] ;  /* 0x0001a80001f07983 */ /* 0x002ea80000100a00 */
[----:B------:R-:W-:Y:S04]  /*1a9e0*/  STL.64 [R1+0x1590], R224 ;  /* 0x001590e001007387 */ /* 0x000fe80000100a00 */
[----:B------:R-:W-:Y:S04]  /*1a9f0*/  STL.64 [R1+0x1598], R208 ;  /* 0x001598d001007387 */ /* 0x000fe80000100a00 */
[----:B------:R-:W-:Y:S04]  /*1aa00*/  LDGSTS.E [R248+0x1800], desc[UR20][R192.64], P4 ;  /* 0x01800000c0f87fae */ /* 0x000fe8000a1a1014 */
[----:B------:R-:W-:Y:S04]  /*1aa10*/  STL.64 [R1+0x15a0], R192 ;  /* 0x0015a0c001007387 */ /* 0x000fe80000100a00 */
[----:B------:R-:W-:Y:S04]  /*1aa20*/  LDGSTS.E [R248+0x1c00], desc[UR20][R176.64], P4 ;  /* 0x01c00000b0f87fae */ /* 0x000fe8000a1a1014 */
[----:B------:R-:W-:Y:S04]  /*1aa30*/  STL.64 [R1+0x15a8], R176 ;  /* 0x0015a8b001007387 */ /* 0x000fe80000100a00 */
[----:B------:R-:W-:Y:S04]  /*1aa40*/  LDGSTS.E [R248+0x2000], desc[UR20][R160.64], P4 ;  /* 0x02000000a0f87fae */ /* 0x000fe8000a1a1014 */
[----:B------:R-:W-:Y:S04]  /*1aa50*/  STL.64 [R1+0x15b8], R160 ;  /* 0x0015b8a001007387 */ /* 0x000fe80000100a00 */
[----:B------:R-:W-:Y:S04]  /*1aa60*/  LDGSTS.E [R248+0x2400], desc[UR20][R144.64], P4 ;  /* 0x0240000090f87fae */ /* 0x000fe8000a1a1014 */
[----:B------:R1:W-:Y:S04]  /*1aa70*/  STL.64 [R1+0x15c0], R144 ;  /* 0x0015c09001007387 */ /* 0x0003e80000100a00 */
[----:B------:R-:W-:Y:S04]  /*1aa80*/  LDGSTS.E [R248+0x2800], desc[UR20][R128.64], P4 ;  /* 0x0280000080f87fae */ /* 0x000fe8000a1a1014 */
[----:B------:R-:W-:Y:S04]  /*1aa90*/  LDGSTS.E [R248+0x2c00], desc[UR20][R112.64], P4 ;  /* 0x02c0000070f87fae */ /* 0x000fe8000a1a1014 */
[----:B-1----:R-:W3:Y:S04]  /*1aaa0*/  LDL.LU.64 R144, [R1+0x108] ;  /* 0x0001080001907983 */ /* 0x002ee80000300a00 */
[----:B------:R-:W-:Y:S04]  /*1aab0*/  STL.64 [R1+0x15c8], R128 ;  /* 0x0015c88001007387 */ /* 0x000fe80000100a00 */
[----:B------:R-:W-:Y:S04]  /*1aac0*/  LDGSTS.E [R248+0x3000], desc[UR20][R96.64], P4 ;  /* 0x0300000060f87fae */ /* 0x000fe8000a1a1014 */
[----:B------:R-:W-:Y:S04]  /*1aad0*/  STL.64 [R1+0x15d0], R112 ;  /* 0x0015d07001007387 */ /* 0x000fe80000100a00 */
[----:B------:R-:W-:Y:S04]  /*1aae0*/  STL.64 [R1+0x15d8], R96 ;  /* 0x0015d86001007387 */ /* 0x000fe80000100a00 */
[----:B------:R-:W3:Y:S01]  /*1aaf0*/  LDL.LU.64 R160, [R1+0x100] ;  /* 0x0001000001a07983 */ /* 0x000ee20000300a00 */
[----:B------:R-:W-:-:S05]  /*1ab00*/  LOP3.LUT R5, R4, 0x10, RZ, 0x3c, !PT ;  /* 0x0000001004057812 */ /* 0x000fca00078e3cff */
[----:B------:R-:W-:Y:S01]  /*1ab10*/  VIADD R249, R5, UR7 ;  /* 0x0000000705f97c36 */ /* 0x000fe20008000000 */
[----:B--2---:R-:W-:Y:S04]  /*1ab20*/  LDGSTS.E [R248+0x3400], desc[UR20][R240.64], P4 ;  /* 0x03400000f0f87fae */ /* 0x004fe8000a1a1014 */
[----:B------:R1:W-:Y:S04]  /*1ab30*/  LDGSTS.E [R248+0x3800], desc[UR20][R8.64], P4 ;  /* 0x0380000008f87fae */ /* 0x0003e8000a1a1014 */
[----:B------:R-:W-:Y:S04]  /*1ab40*/  LDGSTS.E [R248+0x3c00], desc[UR20][R6.64], P4 ;  /* 0x03c0000006f87fae */ /* 0x000fe8000a1a1014 */
[----:B------:R-:W-:Y:S04]  /*1ab50*/  LDGSTS.E [R248+0x4000], desc[UR20][R28.64], P4 ;  /* 0x040000001cf87fae */ /* 0x000fe8000a1a1014 */
[----:B------:R-:W-:Y:S04]  /*1ab60*/  LDGSTS.E [R248+0x4400], desc[UR20][R242.64], P4 ;  /* 0x04400000f2f87fae */ /* 0x000fe8000a1a1014 */
[----:B------:R-:W2:Y:S04]  /*1ab70*/  LDL.64 R6, [R1+0x1b0] ;  /* 0x0001b00001067983 */ /* 0x000ea80000100a00 */
[----:B------:R-:W2:Y:S04]  /*1ab80*/  LDL.64 R28, [R1+0x1f0] ;  /* 0x0001f000011c7983 */ /* 0x000ea80000100a00 */
[----:B------:R-:W-:Y:S04]  /*1ab90*/  LDGSTS.E [R248+0x4800], desc[UR20][R30.64], P4 ;  /* 0x048000001ef87fae */ /* 0x000fe8000a1a1014 */
        /* <DEDUP_REMOVED lines=25> */
[----:B----4-:R-:W-:Y:S04]  /*1ad30*/  LDGSTS.E [R248+0x7c00], desc[UR20][R42.64], P4 ;  /* 0x07c000002af87fae */ /* 0x010fe8000a1a1014 */
[----:B------:R-:W4:Y:S04]  /*1ad40*/  LDL.64 R40, [R1+0x570] ;  /* 0x0005700001287983 */ /* 0x000f280000100a00 */
[----:B------:R-:W-:Y:S04]  /*1ad50*/  LDGSTS.E [R249+0x80], desc[UR20][R72.64], P4 ;  /* 0x0008000048f97fae */ /* 0x000fe8000a1a1014 */
[----:B------:R-:W4:Y:S04]  /*1ad60*/  LDL.64 R42, [R1+0x5b0] ;  /* 0x0005b000012a7983 */ /* 0x000f280000100a00 */
[----:B---3--:R-:W-:Y:S04]  /*1ad70*/  LDGSTS.E [R249+0x480], desc[UR20][R74.64], P4 ;  /* 0x004800004af97fae */ /* 0x008fe8000a1a1014 */
[----:B------:R-:W3:Y:S04]  /*1ad80*/  LDL.64 R72, [R1+0x5f0] ;  /* 0x0005f00001487983 */ /* 0x000ee80000100a00 */
[----:B------:R-:W-:Y:S04]  /*1ad90*/  LDGSTS.E [R249+0x880], desc[UR20][R144.64], P4 ;  /* 0x0088000090f97fae */ /* 0x000fe8000a1a1014 */
[----:B------:R-:W3:Y:S04]  /*1ada0*/  LDL.64 R74, [R1+0x630] ;  /* 0x00063000014a7983 */ /* 0x000ee80000100a00 */
        /* <DEDUP_REMOVED lines=21> */
[----:B--2---:R-:W-:Y:S04]  /*1af00*/  LDGSTS.E [R249+0x3480], desc[UR20][R6.64], P4 ;  /* 0x0348000006f97fae */ /* 0x004fe8000a1a1014 */
[----:B------:R-:W-:Y:S04]  /*1af10*/  LDGSTS.E [R249+0x3880], desc[UR20][R28.64], P4 ;  /* 0x038800001cf97fae */ /* 0x000fe8000a1a1014 */
        /* <DEDUP_REMOVED lines=34> */
[----:B------:R-:W3:Y:S01]  /*1b140*/  LDL.64 R74, [R1+0x5f8] ;  /* 0x0005f800014a7983 */ /* 0x000ee20000100a00 */
[----:B------:R-:W-:-:S03]  /*1b150*/  LOP3.LUT R5, R4, 0x20, RZ, 0x3c, !PT ;  /* 0x0000002004057812 */ /* 0x000fc600078e3cff */
[----:B------:R-:W3:Y:S02]  /*1b160*/  LDL.LU.64 R142, [R1+0x178] ;  /* 0x00017800018e7983 */ /* 0x000ee40000300a00 */
[----:B------:R-:W-:Y:S02]  /*1b170*/  VIADD R250, R5, UR7 ;  /* 0x0000000705fa7c36 */ /* 0x000fe40008000000 */
[----:B------:R-:W3:Y:S04]  /*1b180*/  LDL.LU.64 R238, [R1+0x138] ;  /* 0x0001380001ee7983 */ /* 0x000ee80000300a00 */
[----:B------:R-:W3:Y:S04]  /*1b190*/  LDL.LU.64 R240, [R1+0xf8] ;  /* 0x0000f80001f07983 */ /* 0x000ee80000300a00 */
[----:B------:R1:W-:Y:S04]  /*1b1a0*/  STL.64 [R1+0x1570], R248 ;  /* 0x001570f801007387 */ /* 0x0003e80000100a00 */
[----:B-1----:R-:W3:Y:S04]  /*1b1b0*/  LDL.LU.64 R248, [R1+0x638] ;  /* 0x0006380001f87983 */ /* 0x002ee80000300a00 */
[----:B------:R-:W3:Y:S04]  /*1b1c0*/  LDL.64 R6, [R1+0x1c0] ;  /* 0x0001c00001067983 */ /* 0x000ee80000100a00 */
[----:B------:R-:W-:Y:S04]  /*1b1d0*/  LDGSTS.E [R250+0x100], desc[UR20][R126.64], P4 ;  /* 0x001000007efa7fae */ /* 0x000fe8000a1a1014 */
        /* <DEDUP_REMOVED lines=12> */
[----:B--2---:R-:W-:Y:S04]  /*1b2a0*/  LDGSTS.E [R250+0x3500], desc[UR20][R28.64], P4 ;  /* 0x035000001cfa7fae */ /* 0x004fe8000a1a1014 */
        /* <DEDUP_REMOVED lines=54> */
[----:B------:R-:W-:Y:S04]  /*1b610*/  STL.64 [R1+0x1578], R248 ;  /* 0x001578f801007387 */ /* 0x000fe80000100a00 */
[----:B------:R-:W-:Y:S04]  /*1b620*/  LDGSTS.E [R9+0x3580], desc[UR20][R6.64], P4 ;  /* 0x0358000006097fae */ /* 0x000fe8000a1a1014 */
[----:B------:R-:W3:Y:S04]  /*1b630*/  LDL.64 R6, [R1+0x1c8] ;  /* 0x0001c80001067983 */ /* 0x000ee80000100a00 */
        /* <DEDUP_REMOVED lines=40> */
[----:B------:R-:W-:Y:S04]  /*1b8c0*/  LDGSTS.E [R8+0x200], desc[UR20][R158.64], P4 ;  /* 0x002000009e087fae */ /* 0x000fe8000a1a1014 */
[----:B------:R-:W-:Y:S04]  /*1b8d0*/  LDGSTS.E [R8+0x600], desc[UR20][R144.64], P4 ;  /* 0x0060000090087fae */ /* 0x000fe8000a1a1014 */
[----:B------:R-:W-:Y:S04]  /*1b8e0*/  LDGSTS.E [R8+0xa00], desc[UR20][R176.64], P4 ;  /* 0x00a00000b0087fae */ /* 0x000fe8000a1a1014 */
        /* <DEDUP_REMOVED lines=11> */
[----:B------:R-:W3:Y:S04]  /*1b9a0*/  LDL.64 R224, [R1+0x1d0] ;  /* 0x0001d00001e07983 */ /* 0x000ee80000100a00 */
[----:B------:R1:W-:Y:S04]  /*1b9b0*/  LDGSTS.E [R8+0x3600], desc[UR20][R6.64], P4 ;  /* 0x0360000006087fae */ /* 0x0003e8000a1a1014 */
        /* <DEDUP_REMOVED lines=38> */
[----:B-1----:R-:W-:Y:S02]  /*1bc20*/  VIADD R7, R5, UR7 ;  /* 0x0000000705077c36 */ /* 0x002fe40008000000 */
        /* <DEDUP_REMOVED lines=12> */
[----:B------:R-:W3:Y:S04]  /*1bcf0*/  LDL.LU.64 R208, [R1+0xe0] ;  /* 0x0000e00001d07983 */ /* 0x000ee80000300a00 */
[----:B------:R-:W-:Y:S04]  /*1bd00*/  LDGSTS.E [R7+0x2e80], desc[UR20][R102.64], P4 ;  /* 0x02e8000066077fae */ /* 0x000fe8000a1a1014 */
[----:B------:R-:W-:Y:S04]  /*1bd10*/  LDGSTS.E [R7+0x3280], desc[UR20][R86.64], P4 ;  /* 0x0328000056077fae */ /* 0x000fe8000a1a1014 */
[----:B------:R-:W-:Y:S04]  /*1bd20*/  LDGSTS.E [R7+0x3680], desc[UR20][R224.64], P4 ;  /* 0x03680000e0077fae */ /* 0x000fe8000a1a1014 */
[----:B------:R1:W-:Y:S04]  /*1bd30*/  STL.64 [R1+0x1470], R8 ;  /* 0x0014700801007387 */ /* 0x0003e80000100a00 */
[----:B-1----:R-:W3:Y:S04]  /*1bd40*/  LDL.LU.64 R8, [R1+0x4d8] ;  /* 0x0004d80001087983 */ /* 0x002ee80000300a00 */
        /* <DEDUP_REMOVED lines=35> */
[----:B------:R-:W3:Y:S04]  /*1bf80*/  LDL.64 R74, [R1+0x650] ;  /* 0x00065000014a7983 */ /* 0x000ee80000100a00 */
[----:B------:R-:W3:Y:S04]  /*1bf90*/  LDL.LU.64 R206, [R1+0x158] ;  /* 0x0001580001ce7983 */ /* 0x000ee80000300a00 */
[----:B------:R-:W3:Y:S04]  /*1bfa0*/  LDL.LU.64 R128, [R1+0x118] ;  /* 0x0001180001807983 */ /* 0x000ee80000300a00 */
[----:B------:R-:W3:Y:S04]  /*1bfb0*/  LDL.LU.64 R224, [R1+0xd8] ;  /* 0x0000d80001e07983 */ /* 0x000ee80000300a00 */
[----:B------:R-:W3:Y:S01]  /*1bfc0*/  LDL.LU.64 R248, [R1+0x618] ;  /* 0x0006180001f87983 */ /* 0x000ee20000300a00 */
[----:B------:R-:W-:-:S05]  /*1bfd0*/  LOP3.LUT R5, R4, 0x60, RZ, 0x3c, !PT ;  /* 0x0000006004057812 */ /* 0x000fca00078e3cff */
[----:B------:R-:W-:-:S05]  /*1bfe0*/  VIADD R6, R5, UR7 ;  /* 0x0000000705067c36 */ /* 0x000fca0008000000 */
        /* <DEDUP_REMOVED lines=12> */
[----:B------:R1:W-:Y:S04]  /*1c0b0*/  STL.64 [R1+0x1588], R8 ;  /* 0x0015880801007387 */ /* 0x0003e80000100a00 */
[----:B--2---:R-:W-:Y:S04]  /*1c0c0*/  LDGSTS.E [R6+0x3300], desc[UR20][R28.64], P4 ;  /* 0x033000001c067fae */ /* 0x004fe8000a1a1014 */
        /* <DEDUP_REMOVED lines=8> */
[----:B----4-:R-:W-:Y:S04]  /*1c150*/  LDGSTS.E [R6+0x5700], desc[UR20][R36.64], P4 ;  /* 0x0570000024067fae */ /* 0x010fe8000a1a1014 */
[----:B------:R-:W-:Y:S04]  /*1c160*/  LDGSTS.E [R6+0x5b00], desc[UR20][R10.64], P4 ;  /* 0x05b000000a067fae */ /* 0x000fe8000a1a1014 */
[----:B---3--:R-:W-:Y:S04]  /*1c170*/  LDGSTS.E [R6+0x5f00], desc[UR20][R38.64], P4 ;  /* 0x05f0000026067fae */ /* 0x008fe8000a1a1014 */
[----:B------:R-:W-:Y:S04]  /*1c180*/  LDGSTS.E [R6+0x6300], desc[UR20][R68.64], P4 ;  /* 0x0630000044067fae */ /* 0x000fe8000a1a1014 */
[----:B------:R-:W-:Y:S04]  /*1c190*/  LDGSTS.E [R6+0x6700], desc[UR20][R8.64], P4 ;  /* 0x0670000008067fae */ /* 0x000fe8000a1a1014 */
[----:B------:R-:W-:Y:S04]  /*1c1a0*/  LDGSTS.E [R6+0x6b00], desc[UR20][R70.64], P4 ;  /* 0x06b0000046067fae */ /* 0x000fe8000a1a1014 */
[----:B-1----:R-:W2:Y:S04]  /*1c1b0*/  LDL.LU.64 R8, [R1+0x4a0] ;  /* 0x0004a00001087983 */ /* 0x002ea80000300a00 */
[----:B------:R-:W-:Y:S04]  /*1c1c0*/  LDGSTS.E [R6+0x6f00], desc[UR20][R40.64], P4 ;  /* 0x06f0000028067fae */ /* 0x000fe8000a1a1014 */
[----:B------:R-:W-:Y:S04]  /*1c1d0*/  LDGSTS.E [R6+0x7300], desc[UR20][R42.64], P4 ;  /* 0x073000002a067fae */ /* 0x000fe8000a1a1014 */
[----:B------:R-:W-:Y:S04]  /*1c1e0*/  LDGSTS.E [R6+0x7700], desc[UR20][R72.64], P4 ;  /* 0x0770000048067fae */ /* 0x000fe8000a1a1014 */
[----:B------:R1:W-:Y:S04]  /*1c1f0*/  STL.64 [R1+0x1580], R248 ;  /* 0x001580f801007387 */ /* 0x0003e80000100a00 */
[----:B------:R-:W3:Y:S04]  /*1c200*/  LDL.64 R242, [R1+0x1a0] ;  /* 0x0001a00001f27983 */ /* 0x000ee80000100a00 */
[----:B------:R-:W4:Y:S04]  /*1c210*/  LDL.64 R28, [R1+0x1e0] ;  /* 0x0001e000011c7983 */ /* 0x000f280000100a00 */
[----:B------:R-:W2:Y:S04]  /*1c220*/  LDL.64 R30, [R1+0x220] ;  /* 0x00022000011e7983 */ /* 0x000ea80000100a00 */
[----:B------:R-:W-:Y:S04]  /*1c230*/  LDGSTS.E [R6+0x7b00], desc[UR20][R248.64], P4 ;  /* 0x07b00000f8067fae */ /* 0x000fe8000a1a1014 */
[----:B------:R-:W2:Y:S04]  /*1c240*/  LDL.64 R60, [R1+0x260] ;  /* 0x00026000013c7983 */ /* 0x000ea80000100a00 */
[----:B------:R1:W-:Y:S04]  /*1c250*/  LDGSTS.E [R6+0x7f00], desc[UR20][R74.64], P4 ;  /* 0x07f000004a067fae */ /* 0x0003e8000a1a1014 */
[----:B------:R-:W2:Y:S04]  /*1c260*/  LDL.64 R62, [R1+0x2a0] ;  /* 0x0002a000013e7983 */ /* 0x000ea80000100a00 */
        /* <DEDUP_REMOVED lines=12> */
[----:B------:R-:W2:Y:S04]  /*1c330*/  LDL.LU.64 R74, [R1+0xd0] ;  /* 0x0000d000014a7983 */ /* 0x000ea80000300a00 */
[----:B-1----:R-:W2:Y:S04]  /*1c340*/  LDL.LU.64 R248, [R1+0x5e0] ;  /* 0x0005e00001f87983 */ /* 0x002ea80000300a00 */
[----:B------:R1:W-:Y:S04]  /*1c350*/  STL.64 [R1+0x13e0], R6 ;  /* 0x0013e00601007387 */ /* 0x0003e80000100a00 */
[----:B-1----:R-:W2:Y:S01]  /*1c360*/  LDL.LU.64 R6, [R1+0x3a0] ;  /* 0x0003a00001067983 */ /* 0x002ea20000300a00 */
        /* <DEDUP_REMOVED lines=14> */
[----:B---3--:R-:W-:Y:S04]  /*1c450*/  LDGSTS.E [R5+0x3380], desc[UR20][R242.64], P4 ;  /* 0x03380000f2057fae */ /* 0x008fe8000a1a1014 */
[----:B----4-:R-:W-:Y:S04]  /*1c460*/  LDGSTS.E [R5+0x3780], desc[UR20][R28.64], P4 ;  /* 0x037800001c057fae */ /* 0x010fe8000a1a1014 */
[----:B--2---:R-:W-:Y:S04]  /*1c470*/  LDGSTS.E [R5+0x3b80], desc[UR20][R30.64], P4 ;  /* 0x03b800001e057fae */ /* 0x004fe8000a1a1014 */
[----:B------:R-:W2:Y:S04]  /*1c480*/  LDL.LU.64 R242, [R1+0x16b0] ;  /* 0x0016b00001f27983 */ /* 0x000ea80000300a00 */
[----:B------:R-:W3:Y:S04]  /*1c490*/  LDL.LU.64 R28, [R1+0x16a8] ;  /* 0x0016a800011c7983 */ /* 0x000ee80000300a00 */
[----:B------:R-:W-:Y:S04]  /*1c4a0*/  LDGSTS.E [R5+0x3f80], desc[UR20][R60.64], P4 ;  /* 0x03f800003c057fae */ /* 0x000fe8000a1a1014 */
[----:B------:R-:W4:Y:S04]  /*1c4b0*/  LDL.LU.64 R30, [R1+0x16a0] ;  /* 0x0016a000011e7983 */ /* 0x000f280000300a00 */
[----:B------:R-:W-:Y:S04]  /*1c4c0*/  LDGSTS.E [R5+0x4380], desc[UR20][R62.64], P4 ;  /* 0x043800003e057fae */ /* 0x000fe8000a1a1014 */
[----:B------:R-:W2:Y:S04]  /*1c4d0*/  LDL.LU.64 R60, [R1+0x1698] ;  /* 0x00169800013c7983 */ /* 0x000ea80000300a00 */
[----:B------:R-:W-:Y:S04]  /*1c4e0*/  LDGSTS.E [R5+0x4780], desc[UR20][R32.64], P4 ;  /* 0x0478000020057fae */ /* 0x000fe8000a1a1014 */
[----:B------:R-:W2:Y:S04]  /*1c4f0*/  LDL.LU.64 R62, [R1+0x1690] ;  /* 0x00169000013e7983 */ /* 0x000ea80000300a00 */
[----:B------:R-:W-:Y:S04]  /*1c500*/  LDGSTS.E [R5+0x4b80], desc[UR20][R34.64], P4 ;  /* 0x04b8000022057fae */ /* 0x000fe8000a1a1014 */
[----:B------:R-:W2:Y:S04]  /*1c510*/  LDL.LU.64 R32, [R1+0x1688] ;  /* 0x0016880001207983 */ /* 0x000ea80000300a00 */
[----:B------:R-:W-:Y:S04]  /*1c520*/  LDGSTS.E [R5+0x4f80], desc[UR20][R70.64], P4 ;  /* 0x04f8000046057fae */ /* 0x000fe8000a1a1014 */
[----:B------:R-:W2:Y:S04]  /*1c530*/  LDL.LU.64 R34, [R1+0x1680] ;  /* 0x0016800001227983 */ /* 0x000ea80000300a00 */
[----:B------:R-:W2:Y:S04]  /*1c540*/  LDL.LU.64 R70, [R1+0xc8] ;  /* 0x0000c80001467983 */ /* 0x000ea80000300a00 */
[----:B------:R-:W-:Y:S04]  /*1c550*/  LDGSTS.E [R5+0x5380], desc[UR20][R6.64], P4 ;  /* 0x0538000006057fae */ /* 0x000fe8000a1a1014 */
[----:B------:R-:W-:Y:S04]  /*1c560*/  LDGSTS.E [R5+0x5780], desc[UR20][R64.64], P4 ;  /* 0x0578000040057fae */ /* 0x000fe8000a1a1014 */
[----:B------:R-:W-:Y:S04]  /*1c570*/  LDGSTS.E [R5+0x5b80], desc[UR20][R66.64], P4 ;  /* 0x05b8000042057fae */ /* 0x000fe8000a1a1014 */
[----:B------:R-:W-:Y:S04]  /*1c580*/  LDGSTS.E [R5+0x5f80], desc[UR20][R10.64], P4 ;  /* 0x05f800000a057fae */ /* 0x000fe8000a1a1014 */
[----:B------:R-:W2:Y:S04]  /*1c590*/  LDL.LU.64 R64, [R1+0x1678] ;  /* 0x0016780001407983 */ /* 0x000ea80000300a00 */
[----:B------:R-:W2:Y:S04]  /*1c5a0*/  LDL.LU.64 R66, [R1+0x1670] ;  /* 0x0016700001427983 */ /* 0x000ea80000300a00 */
[----:B------:R-:W2:Y:S04]  /*1c5b0*/  LDL.LU.64 R10, [R1+0x1668] ;  /* 0x00166800010a7983 */ /* 0x000ea80000300a00 */
[----:B------:R-:W-:Y:S04]  /*1c5c0*/  LDGSTS.E [R5+0x6380], desc[UR20][R8.64], P4 ;  /* 0x0638000008057fae */ /* 0x000fe8000a1a1014 */
[----:B------:R-:W-:Y:S04]  /*1c5d0*/  LDGSTS.E [R5+0x6780], desc[UR20][R36.64], P4 ;  /* 0x0678000024057fae */ /* 0x000fe8000a1a1014 */
[----:B------:R-:W-:Y:S04]  /*1c5e0*/  LDGSTS.E [R5+0x6b80], desc[UR20][R38.64], P4 ;  /* 0x06b8000026057fae */ /* 0x000fe8000a1a1014 */
[----:B------:R-:W-:Y:S04]  /*1c5f0*/  LDGSTS.E [R5+0x6f80], desc[UR20][R42.64], P4 ;  /* 0x06f800002a057fae */ /* 0x000fe8000a1a1014 */
[----:B------:R-:W-:Y:S04]  /*1c600*/  LDGSTS.E [R5+0x7380], desc[UR20][R72.64], P4 ;  /* 0x0738000048057fae */ /* 0x000fe8000a1a1014 */
[----:B------:R-:W-:Y:S04]  /*1c610*/  LDGSTS.E [R5+0x7780], desc[UR20][R248.64], P4 ;  /* 0x07780000f8057fae */ /* 0x000fe8000a1a1014 */
[----:B------:R-:W-:Y:S04]  /*1c620*/  LDGSTS.E [R5+0x7b80], desc[UR20][R68.64], P4 ;  /* 0x07b8000044057fae */ /* 0x000fe8000a1a1014 */
[----:B------:R1:W-:Y:S04]  /*1c630*/  LDGSTS.E [R5+0x7f80], desc[UR20][R40.64], P4 ;  /* 0x07f8000028057fae */ /* 0x0003e8000a1a1014 */
[----:B------:R-:W0:Y:S04]  /*1c640*/  LDGDEPBAR ;  /* 0x00000000000079af */ /* 0x000e280000000000 */
[----:B------:R-:W3:Y:S04]  /*1c650*/  LDL.LU.64 R36, [R1+0x1660] ;  /* 0x0016600001247983 */ /* 0x000ee80000300a00 */
[----:B------:R-:W3:Y:S04]  /*1c660*/  LDL.LU.64 R38, [R1+0x1658] ;  /* 0x0016580001267983 */ /* 0x000ee80000300a00 */
[----:B------:R-:W3:Y:S04]  /*1c670*/  LDL.LU.64 R42, [R1+0x1650] ;  /* 0x00165000012a7983 */ /* 0x000ee80000300a00 */
[----:B------:R-:W3:Y:S04]  /*1c680*/  LDL.LU.64 R72, [R1+0x1648] ;  /* 0x0016480001487983 */ /* 0x000ee80000300a00 */
[----:B------:R-:W3:Y:S04]  /*1c690*/  LDL.LU.64 R68, [R1+0x48] ;  /* 0x0000480001447983 */ /* 0x000ee80000300a00 */
[----:B------:R1:W-:Y:S01]  /*1c6a0*/  STL.64 [R1+0x1328], R4 ;  /* 0x0013280401007387 */ /* 0x0003e20000100a00 */
[----:B------:R-:W-:Y:S01]  /*1c6b0*/  BAR.SYNC.DEFER_BLOCKING 0x0 ;  /* 0x0000000000007b1d */ /* 0x000fe20000010000 */
[----:B------:R-:W-:Y:S01]  /*1c6c0*/  ISETP.GE.AND P4, PT, R251, UR4, PT ;  /* 0x00000004fb007c0c */ /* 0x000fe2000bf86270 */
[----:B------:R-:W-:-:S04]  /*1c6d0*/  IMAD.U32 R251, RZ, RZ, UR11 ;  /* 0x0000000bfffb7e24 */ /* 0x000fc8000f8e00ff */
[----:B-1----:R-:W4:Y:S01]  /*1c6e0*/  LDL.LU.64 R4, [R1+0x50] ;  /* 0x0000500001047983 */ /* 0x002f220000300a00 */
[----:B------:R-:W-:-:S05]  /*1c6f0*/  IMAD.WIDE R74, R251, 0x4, R74 ;  /* 0x00000004fb4a7825 */ /* 0x000fca00078e024a */
[----:B------:R1:W-:Y:S04]  /*1c700*/  STL.64 [R1+0xa00], R74 ;  /* 0x000a004a01007387 */ /* 0x0003e80000100a00 */
[----:B------:R-:W-:Y:S01]  /*1c710*/  @!PT LDS RZ, [RZ] ;  /* 0x00000000fffff984 */ /* 0x000fe20000000800 */
[----:B------:R-:W-:Y:S01]  /*1c720*/  @!PT LDS RZ, [RZ] ;  /* 0x00000000fffff984 */ /* 0x000fe20000000800 */
[----:B------:R-:W-:Y:S01]  /*1c730*/  @!PT LDS RZ, [RZ] ;  /* 0x00000000fffff984 */ /* 0x000fe20000000800 */
[----:B--2---:R-:W-:Y:S04]  /*1c740*/  LDGSTS.E [R10+-0x38000], desc[UR20][R74.64], P3 ;  /* 0xc80000004a0a7fae */ /* 0x004fe800099a1014 */
[----:B-1----:R-:W2:Y:S01]  /*1c750*/  LDL.LU.64 R74, [R1+0x1640] ;  /* 0x00164000014a7983 */ /* 0x002ea20000300a00 */
[----:B------:R-:W-:Y:S02]  /*1c760*/  SEL R252, RZ, 0x4, P4 ;  /* 0x00000004fffc7807 */ /* 0x000fe40002000000 */
[----:B------:R-:W-:-:S02]  /*1c770*/  LOP3.LUT R41, R3, 0x40, RZ, 0xfc, !PT ;  /* 0x0000004003297812 */ /* 0x000fc400078efcff */
[----:B------:R-:W-:Y:S02]  /*1c780*/  SEL R252, R252, RZ, P0 ;  /* 0x000000fffcfc7207 */ /* 0x000fe40000000000 */
[----:B------:R-:W-:Y:S02]  /*1c790*/  ISETP.GE.AND P4, PT, R41, UR4, PT ;  /* 0x0000000429007c0c */ /* 0x000fe4000bf86270 */
[----:B------:R-:W-:Y:S02]  /*1c7a0*/  LOP3.LUT R41, R3, 0x42, RZ, 0xfc, !PT ;  /* 0x0000004203297812 */ /* 0x000fe400078efcff */
[----:B------:R-:W-:Y:S02]  /*1c7b0*/  ISETP.NE.U32.AND P3, PT, R252, RZ, PT ;  /* 0x000000fffc00720c */ /* 0x000fe40003f65070 */
[----:B------:R-:W-:Y:S02]  /*1c7c0*/  SEL R252, RZ, 0x4, P4 ;  /* 0x00000004fffc7807 */ /* 0x000fe40002000000 */
[----:B------:R-:W-:Y:S01]  /*1c7d0*/  ISETP.GE.AND P4, PT, R41, UR4, PT ;  /* 0x0000000429007c0c */ /* 0x000fe2000bf86270 */
[----:B------:R-:W-:Y:S01]  /*1c7e0*/  IMAD.WIDE R70, R251, 0x4, R70 ;  /* 0x00000004fb467825 */ /* 0x000fe200078e0246 */
[----:B------:R-:W-:-:S02]  /*1c7f0*/  SEL R252, R252, RZ, P0 ;  /* 0x000000fffcfc7207 */ /* 0x000fc40000000000 */
[----:B------:R-:W-:Y:S02]  /*1c800*/  SEL R40, RZ, 0x4, P4 ;  /* 0x00000004ff287807 */ /* 0x000fe40002000000 */
[----:B------:R-:W-:Y:S01]  /*1c810*/  LOP3.LUT R41, R3, 0x60, RZ, 0xfc, !PT ;  /* 0x0000006003297812 */ /* 0x000fe200078efcff */
[----:B------:R-:W-:Y:S01]  /*1c820*/  LDGSTS.E [R10+-0x37ff8], desc[UR20][R70.64], P5 ;  /* 0xc8008000460a7fae */ /* 0x000fe2000a9a1014 */
[----:B------:R-:W-:Y:S02]  /*1c830*/  ISETP.NE.U32.AND P4, PT, R252, RZ, PT ;  /* 0x000000fffc00720c */ /* 0x000fe40003f85070 */
[----:B------:R-:W-:Y:S02]  /*1c840*/  SEL R252, R40, RZ, P0 ;  /* 0x000000ff28fc7207 */ /* 0x000fe40000000000 */
[----:B------:R-:W-:Y:S02]  /*1c850*/  ISETP.GE.AND P5, PT, R41, UR4, PT ;  /* 0x0000000429007c0c */ /* 0x000fe4000bfa6270 */
[----:B------:R-:W-:Y:S01]  /*1c860*/  LOP3.LUT R41, R3, 0x62, RZ, 0xfc, !PT ;  /* 0x0000006203297812 */ /* 0x000fe200078efcff */
[----:B------:R1:W-:Y:S01]  /*1c870*/  STL.64 [R1+0x9f8], R70 ;  /* 0x0009f84601007387 */ /* 0x0003e20000100a00 */
[----:B---3--:R-:W-:-:S04]  /*1c880*/  IMAD.WIDE R68, R251, 0x4, R68 ;  /* 0x00000004fb447825 */ /* 0x008fc800078e0244 */
[----:B----4-:R-:W-:-:S05]  /*1c890*/  IMAD.WIDE R4, R251, 0x4, R4 ;  /* 0x00000004fb047825 */ /* 0x010fca00078e0204 */
[----:B------:R2:W-:Y:S01]  /*1c8a0*/  LDGSTS.E [R10+-0x36000], desc[UR20][R4.64], P6 ;  /* 0xca000000040a7fae */ /* 0x0005e2000b1a1014 */
[----:B------:R-:W-:Y:S02]  /*1c8b0*/  ISETP.NE.U32.AND P6, PT, R252, RZ, PT ;  /* 0x000000fffc00720c */ /* 0x000fe40003fc5070 */
[----:B------:R-:W-:Y:S01]  /*1c8c0*/  SEL R252, RZ, 0x4, P5 ;  /* 0x00000004fffc7807 */ /* 0x000fe20002800000 */
[----:B------:R2:W-:Y:S01]  /*1c8d0*/  STL.64 [R1+0x980], R4 ;  /* 0x0009800401007387 */ /* 0x0005e20000100a00 */
[----:B------:R-:W-:Y:S02]  /*1c8e0*/  ISETP.GE.AND P5, PT, R41, UR4, PT ;  /* 0x0000000429007c0c */ /* 0x000fe4000bfa6270 */
[----:B------:R-:W-:Y:S01]  /*1c8f0*/  LOP3.LUT R41, R3, 0x4, RZ, 0xfc, !PT ;  /* 0x0000000403297812 */ /* 0x000fe200078efcff */
[----:B------:R-:W-:Y:S01]  /*1c900*/  LDGSTS.E [R10+-0x35ff8], desc[UR20][R68.64], P3 ;  /* 0xca008000440a7fae */ /* 0x000fe200099a1014 */
[----:B------:R-:W-:Y:S02]  /*1c910*/  SEL R40, RZ, 0x4, P5 ;  /* 0x00000004ff287807 */ /* 0x000fe40002800000 */
[----:B------:R-:W-:Y:S01]  /*1c920*/  ISETP.GE.AND P3, PT, R41, UR4, PT ;  /* 0x0000000429007c0c */ /* 0x000fe2000bf66270 */
[----:B-1----:R-:W3:Y:S01]  /*1c930*/  LDL.LU.64 R70, [R1+0xc0] ;  /* 0x0000c00001467983 */ /* 0x002ee20000300a00 */
[----:B------:R-:W-:-:S03]  /*1c940*/  LOP3.LUT R41, R3, 0x6, RZ, 0xfc, !PT ;  /* 0x0000000603297812 */ /* 0x000fc600078efcff */
[----:B------:R-:W-:Y:S01]  /*1c950*/  STL.64 [R1+0x978], R68 ;  /* 0x0009784401007387 */ /* 0x000fe20000100a00 */
[----:B--2---:R-:W-:Y:S01]  /*1c960*/  IMAD.WIDE R4, R251, 0x4, R74 ;  /* 0x00000004fb047825 */ /* 0x004fe200078e024a */
[----:B------:R-:W-:-:S04]  /*1c970*/  SEL R74, R40, RZ, P0 ;  /* 0x000000ff284a7207 */ /* 0x000fc80000000000 */
[----:B------:R1:W-:Y:S01]  /*1c980*/  LDGSTS.E [R10+-0x34000], desc[UR20][R4.64], P4 ;  /* 0xcc000000040a7fae */ /* 0x0003e2000a1a1014 */
[----:B------:R-:W-:Y:S02]  /*1c990*/  ISETP.NE.U32.AND P4, PT, R74, RZ, PT ;  /* 0x000000ff4a00720c */ /* 0x000fe40003f85070 */
[----:B------:R-:W-:Y:S02]  /*1c9a0*/  SEL R74, RZ, 0x4, P3 ;  /* 0x00000004ff4a7807 */ /* 0x000fe40001800000 */
[----:B------:R-:W-:Y:S01]  /*1c9b0*/  ISETP.GE.AND P3, PT, R41, UR4, PT ;  /* 0x0000000429007c0c */ /* 0x000fe2000bf66270 */
[----:B------:R-:W-:Y:S01]  /*1c9c0*/  IMAD.WIDE R40, R251, 0x4, R72 ;  /* 0x00000004fb287825 */ /* 0x000fe200078e0248 */
[----:B------:R-:W-:Y:S02]  /*1c9d0*/  SEL R74, R74, RZ, P0 ;  /* 0x000000ff4a4a7207 */ /* 0x000fe40000000000 */
[----:B------:R-:W-:Y:S01]  /*1c9e0*/  SEL R75, RZ, 0x4, P3 ;  /* 0x00000004ff4b7807 */ /* 0x000fe20001800000 */
[----:B------:R1:W-:Y:S01]  /*1c9f0*/  STL.64 [R1+0x908], R4 ;  /* 0x0009080401007387 */ /* 0x0003e20000100a00 */
[----:B------:R-:W-:-:S03]  /*1ca00*/  ISETP.NE.U32.AND P3, PT, R74, RZ, PT ;  /* 0x000000ff4a00720c */ /* 0x000fc60003f65070 */
[----:B------:R-:W2:Y:S04]  /*1ca10*/  LDL.LU.64 R72, [R1+0xb8] ;  /* 0x0000b80001487983 */ /* 0x000ea80000300a00 */
[----:B------:R4:W-:Y:S01]  /*1ca20*/  STL.64 [R1+0x900], R40 ;  /* 0x0009002801007387 */ /* 0x0009e20000100a00 */
[----:B-1----:R-:W-:Y:S01]  /*1ca30*/  IMAD.WIDE R4, R251, 0x4, R42 ;  /* 0x00000004fb047825 */ /* 0x002fe200078e022a */
[----:B------:R-:W-:Y:S02]  /*1ca40*/  SEL R42, R75, RZ, P0 ;  /* 0x000000ff4b2a7207 */ /* 0x000fe40000000000 */
[----:B------:R1:W-:Y:S04]  /*1ca50*/  LDGSTS.E [R10+-0x33ff8], desc[UR20][R40.64], P6 ;  /* 0xcc008000280a7fae */ /* 0x0003e8000b1a1014 */
[----:B------:R-:W2:Y:S04]  /*1ca60*/  LDL.LU.64 R74, [R1+0x40] ;  /* 0x00004000014a7983 */ /* 0x000ea80000300a00 */
[----:B----4-:R-:W4:Y:S01]  /*1ca70*/  LDL.LU.64 R40, [R1+0x1638] ;  /* 0x0016380001287983 */ /* 0x010f220000300a00 */
[----:B------:R-:W-:-:S04]  /*1ca80*/  SEL R252, R252, RZ, P0 ;  /* 0x000000fffcfc7207 */ /* 0x000fc80000000000 */
[----:B------:R-:W-:Y:S02]  /*1ca90*/  ISETP.NE.U32.AND P5, PT, R252, RZ, PT ;  /* 0x000000fffc00720c */ /* 0x000fe40003fa5070 */
[----:B------:R-:W-:-:S04]  /*1caa0*/  LOP3.LUT R69, R3, 0x24, RZ, 0xfc, !PT ;  /* 0x0000002403457812 */ /* 0x000fc800078efcff */
[----:B------:R-:W-:Y:S02]  /*1cab0*/  ISETP.GE.AND P6, PT, R69, UR4, PT ;  /* 0x0000000445007c0c */ /* 0x000fe4000bfc6270 */
[----:B------:R-:W-:-:S05]  /*1cac0*/  LOP3.LUT R69, R3, 0x26, RZ, 0xfc, !PT ;  /* 0x0000002603457812 */ /* 0x000fca00078efcff */
[----:B------:R-:W-:Y:S01]  /*1cad0*/  LDGSTS.E [R10+-0x32000], desc[UR20][R4.64], P5 ;  /* 0xce000000040a7fae */ /* 0x000fe2000a9a1014 */
[----:B------:R-:W-:Y:S02]  /*1cae0*/  ISETP.NE.U32.AND P5, PT, R42, RZ, PT ;  /* 0x000000ff2a00720c */ /* 0x000fe40003fa5070 */
[----:B------:R-:W-:Y:S02]  /*1caf0*/  SEL R42, RZ, 0x4, P6 ;  /* 0x00000004ff2a7807 */ /* 0x000fe40003000000 */
[----:B------:R-:W-:Y:S01]  /*1cb00*/  ISETP.GE.AND P6, PT, R69, UR4, PT ;  /* 0x0000000445007c0c */ /* 0x000fe2000bfc6270 */
[----:B------:R1:W-:Y:S01]  /*1cb10*/  STL.64 [R1+0x890], R4 ;  /* 0x0008900401007387 */ /* 0x0003e20000100a00 */
[----:B---3--:R-:W-:-:S03]  /*1cb20*/  IMAD.WIDE R70, R251, 0x4, R70 ;  /* 0x00000004fb467825 */ /* 0x008fc600078e0246 */
[----:B-1----:R-:W3:Y:S01]  /*1cb30*/  LDL.LU.64 R4, [R1+0x38] ;  /* 0x0000380001047983 */ /* 0x002ee20000300a00 */
[----:B----4-:R-:W-:-:S05]  /*1cb40*/  IMAD.WIDE R68, R251, 0x4, R40 ;  /* 0x00000004fb447825 */ /* 0x010fca00078e0228 */
[----:B------:R1:W-:Y:S04]  /*1cb50*/  STL.64 [R1+0x888], R68 ;  /* 0x0008884401007387 */ /* 0x0003e80000100a00 */
[----:B------:R-:W-:Y:S04]  /*1cb60*/  LDGSTS.E [R10+-0x31ff8], desc[UR20][R68.64], P4 ;  /* 0xce008000440a7fae */ /* 0x000fe8000a1a1014 */
[----:B------:R-:W-:Y:S04]  /*1cb70*/  LDGSTS.E [R11+-0x38000], desc[UR20][R70.64], P3 ;  /* 0xc8000000460b7fae */ /* 0x000fe800099a1014 */
[----:B-1----:R-:W4:Y:S04]  /*1cb80*/  LDL.LU.64 R68, [R1+0x1630] ;  /* 0x0016300001447983 */ /* 0x002f280000300a00 */
[----:B------:R1:W-:Y:S04]  /*1cb90*/  STL.64 [R1+0x9f0], R70 ;  /* 0x0009f04601007387 */ /* 0x0003e80000100a00 */
[----:B-1----:R-:W4:Y:S01]  /*1cba0*/  LDL.LU.64 R70, [R1+0x1628] ;  /* 0x0016280001467983 */ /* 0x002f220000300a00 */
[----:B------:R-:W-:-:S02]  /*1cbb0*/  SEL R43, RZ, 0x4, P6 ;  /* 0x00000004ff2b7807 */ /* 0x000fc40003000000 */
[----:B------:R-:W-:Y:S02]  /*1cbc0*/  LOP3.LUT R252, R3, 0x44, RZ, 0xfc, !PT ;  /* 0x0000004403fc7812 */ /* 0x000fe400078efcff */
[----:B------:R-:W-:Y:S02]  /*1cbd0*/  SEL R42, R42, RZ, P0 ;  /* 0x000000ff2a2a7207 */ /* 0x000fe40000000000 */
[----:B------:R-:W-:Y:S02]  /*1cbe0*/  SEL R40, R43, RZ, P0 ;  /* 0x000000ff2b287207 */ /* 0x000fe40000000000 */
[----:B------:R-:W-:Y:S02]  /*1cbf0*/  ISETP.GE.AND P4, PT, R252, UR4, PT ;  /* 0x00000004fc007c0c */ /* 0x000fe4000bf86270 */
[----:B------:R-:W-:Y:S02]  /*1cc00*/  LOP3.LUT R252, R3, 0x46, RZ, 0xfc, !PT ;  /* 0x0000004603fc7812 */ /* 0x000fe400078efcff */
[----:B------:R-:W-:-:S02]  /*1cc10*/  ISETP.NE.U32.AND P6, PT, R42, RZ, PT ;  /* 0x000000ff2a00720c */ /* 0x000fc40003fc5070 */
[----:B------:R-:W-:Y:S02]  /*1cc20*/  ISETP.NE.U32.AND P3, PT, R40, RZ, PT ;  /* 0x000000ff2800720c */ /* 0x000fe40003f65070 */
[----:B------:R-:W-:Y:S02]  /*1cc30*/  SEL R40, RZ, 0x4, P4 ;  /* 0x00000004ff287807 */ /* 0x000fe40002000000 */
[----:B------:R-:W-:Y:S01]  /*1cc40*/  ISETP.GE.AND P4, PT, R252, UR4, PT ;  /* 0x00000004fc007c0c */ /* 0x000fe2000bf86270 */
[C---:B--2---:R-:W-:Y:S01]  /*1cc50*/  IMAD.WIDE R72, R251.reuse, 0x4, R72 ;  /* 0x00000004fb487825 */ /* 0x044fe200078e0248 */
[----:B------:R-:W-:Y:S02]  /*1cc60*/  SEL R40, R40, RZ, P0 ;  /* 0x000000ff28287207 */ /* 0x000fe40000000000 */
[----:B------:R-:W-:Y:S01]  /*1cc70*/  SEL R41, RZ, 0x4, P4 ;  /* 0x00000004ff297807 */ /* 0x000fe20002000000 */
[----:B------:R-:W-:Y:S01]  /*1cc80*/  IMAD.WIDE R42, R251, 0x4, R74 ;  /* 0x00000004fb2a7825 */ /* 0x000fe200078e024a */
[----:B------:R-:W-:Y:S01]  /*1cc90*/  LOP3.LUT R252, R3, 0x64, RZ, 0xfc, !PT ;  /* 0x0000006403fc7812 */ /* 0x000fe200078efcff */
[----:B------:R3:W-:Y:S01]  /*1cca0*/  LDGSTS.E [R11+-0x37ff8], desc[UR20][R72.64], P5 ;  /* 0xc8008000480b7fae */ /* 0x0007e2000a9a1014 */
[----:B------:R-:W-:-:S02]  /*1ccb0*/  ISETP.NE.U32.AND P4, PT, R40, RZ, PT ;  /* 0x000000ff2800720c */ /* 0x000fc40003f85070 */
[----:B------:R-:W-:Y:S01]  /*1ccc0*/  SEL R40, R41, RZ, P0 ;  /* 0x000000ff29287207 */ /* 0x000fe20000000000 */
[----:B------:R3:W-:Y:S01]  /*1ccd0*/  STL.64 [R1+0x9e8], R72 ;  /* 0x0009e84801007387 */ /* 0x0007e20000100a00 */
[----:B------:R-:W-:Y:S02]  /*1cce0*/  ISETP.GE.AND P5, PT, R252, UR4, PT ;  /* 0x00000004fc007c0c */ /* 0x000fe4000bfa6270 */
[----:B------:R-:W-:Y:S01]  /*1ccf0*/  LOP3.LUT R252, R3, 0x66, RZ, 0xfc, !PT ;  /* 0x0000006603fc7812 */ /* 0x000fe200078efcff */
[----:B------:R4:W-:Y:S04]  /*1cd00*/  STL.64 [R1+0x970], R42 ;  /* 0x0009702a01007387 */ /* 0x0009e80000100a00 */
[----:B------:R4:W-:Y:S01]  /*1cd10*/  LDGSTS.E [R11+-0x36000], desc[UR20][R42.64], P6 ;  /* 0xca0000002a0b7fae */ /* 0x0009e2000b1a1014 */
[----:B------:R-:W-:-:S02]  /*1cd20*/  ISETP.NE.U32.AND P6, PT, R40, RZ, PT ;  /* 0x000000ff2800720c */ /* 0x000fc40003fc5070 */
[----:B------:R-:W-:Y:S02]  /*1cd30*/  SEL R40, RZ, 0x4, P5 ;  /* 0x00000004ff287807 */ /* 0x000fe40002800000 */
[----:B------:R-:W-:Y:S01]  /*1cd40*/  ISETP.GE.AND P5, PT, R252, UR4, PT ;  /* 0x00000004fc007c0c */ /* 0x000fe2000bfa6270 */
[----:B---3--:R-:W-:Y:S01]  /*1cd50*/  IMAD.WIDE R72, R251, 0x4, R4 ;  /* 0x00000004fb487825 */ /* 0x008fe200078e0204 */
[----:B------:R-:W-:Y:S02]  /*1cd60*/  SEL R40, R40, RZ, P0 ;  /* 0x000000ff28287207 */ /* 0x000fe40000000000 */
[----:B------:R-:W-:Y:S02]  /*1cd70*/  SEL R41, RZ, 0x4, P5 ;  /* 0x00000004ff297807 */ /* 0x000fe40002800000 */
[----:B------:R-:W-:Y:S01]  /*1cd80*/  LOP3.LUT R5, R3, 0x8, RZ, 0xfc, !PT ;  /* 0x0000000803057812 */ /* 0x000fe200078efcff */
[----:B------:R-:W-:Y:S01]  /*1cd90*/  LDGSTS.E [R11+-0x35ff8], desc[UR20][R72.64], P3 ;  /* 0xca008000480b7fae */ /* 0x000fe200099a1014 */
[----:B------:R-:W-:-:S02]  /*1cda0*/  ISETP.NE.U32.AND P5, PT, R40, RZ, PT ;  /* 0x000000ff2800720c */ /* 0x000fc40003fa5070 */
[----:B------:R-:W-:Y:S02]  /*1cdb0*/  SEL R40, R41, RZ, P0 ;  /* 0x000000ff29287207 */ /* 0x000fe40000000000 */
[----:B------:R-:W-:Y:S02]  /*1cdc0*/  ISETP.GE.AND P3, PT, R5, UR4, PT ;  /* 0x0000000405007c0c */ /* 0x000fe4000bf66270 */
[----:B------:R-:W-:Y:S01]  /*1cdd0*/  LOP3.LUT R5, R3, 0xa, RZ, 0xfc, !PT ;  /* 0x0000000a03057812 */ /* 0x000fe200078efcff */
[----:B----4-:R-:W-:Y:S02]  /*1cde0*/  IMAD.WIDE R42, R251, 0x4, R70 ;  /* 0x00000004fb2a7825 */ /* 0x010fe400078e0246 */
[----:B------:R-:W2:Y:S04]  /*1cdf0*/  LDL.LU.64 R70, [R1+0xb0] ;  /* 0x0000b00001467983 */ /* 0x000ea80000300a00 */
[----:B------:R1:W-:Y:S04]  /*1ce00*/  STL.64 [R1+0x968], R72 ;  /* 0x0009684801007387 */ /* 0x0003e80000100a00 */
[----:B------:R3:W-:Y:S04]  /*1ce10*/  STL.64 [R1+0x8f8], R42 ;  /* 0x0008f82a01007387 */ /* 0x0007e80000100a00 */
[----:B------:R-:W4:Y:S04]  /*1ce20*/  LDL.LU.64 R74, [R1+0xa8] ;  /* 0x0000a800014a7983 */ /* 0x000f280000300a00 */
[----:B------:R3:W-:Y:S01]  /*1ce30*/  LDGSTS.E [R11+-0x34000], desc[UR20][R42.64], P4 ;  /* 0xcc0000002a0b7fae */ /* 0x0007e2000a1a1014 */
[----:B------:R-:W-:-:S03]  /*1ce40*/  ISETP.NE.U32.AND P4, PT, R40, RZ, PT ;  /* 0x000000ff2800720c */ /* 0x000fc60003f85070 */
[----:B-1----:R-:W4:Y:S01]  /*1ce50*/  LDL.LU.64 R72, [R1+0x30] ;  /* 0x0000300001487983 */ /* 0x002f220000300a00 */
[----:B------:R-:W-:Y:S02]  /*1ce60*/  SEL R40, RZ, 0x4, P3 ;  /* 0x00000004ff287807 */ /* 0x000fe40001800000 */
[----:B------:R-:W-:Y:S01]  /*1ce70*/  ISETP.GE.AND P3, PT, R5, UR4, PT ;  /* 0x0000000405007c0c */ /* 0x000fe2000bf66270 */
[----:B------:R-:W-:-:S04]  /*1ce80*/  IMAD.WIDE R4, R251, 0x4, R38 ;  /* 0x00000004fb047825 */ /* 0x000fc800078e0226 */
[----:B---3--:R-:W-:-:S05]  /*1ce90*/  IMAD.WIDE R42, R251, 0x4, R68 ;  /* 0x00000004fb2a7825 */ /* 0x008fca00078e0244 */
[----:B------:R-:W-:Y:S04]  /*1cea0*/  STL.64 [R1+0x8f0], R42 ;  /* 0x0008f02a01007387 */ /* 0x000fe80000100a00 */
[----:B------:R1:W-:Y:S04]  /*1ceb0*/  LDGSTS.E [R11+-0x33ff8], desc[UR20][R42.64], P6 ;  /* 0xcc0080002a0b7fae */ /* 0x0003e8000b1a1014 */
[----:B------:R3:W-:Y:S04]  /*1cec0*/  STL.64 [R1+0x880], R4 ;  /* 0x0008800401007387 */ /* 0x0007e80000100a00 */
[----:B------:R-:W-:Y:S04]  /*1ced0*/  LDGSTS.E [R11+-0x32000], desc[UR20][R4.64], P5 ;  /* 0xce000000040b7fae */ /* 0x000fe8000a9a1014 */
[----:B---3--:R-:W3:Y:S01]  /*1cee0*/  LDL.LU.64 R4, [R1+0x28] ;  /* 0x0000280001047983 */ /* 0x008ee20000300a00 */
        /* <DEDUP_REMOVED lines=10> */
[----:B-1----:R-:W-:Y:S01]  /*1cf90*/  IMAD.WIDE R42, R251, 0x4, R36 ;  /* 0x00000004fb2a7825 */ /* 0x002fe200078e0224 */
[----:B------:R-:W-:Y:S02]  /*1cfa0*/  LOP3.LUT R252, R3, 0x48, RZ, 0xfc, !PT ;  /* 0x0000004803fc7812 */ /* 0x000fe400078efcff */
[----:B------:R-:W-:Y:S02]  /*1cfb0*/  SEL R39, RZ, 0x4, P6 ;  /* 0x00000004ff277807 */ /* 0x000fe40003000000 */
[----:B------:R-:W-:Y:S01]  /*1cfc0*/  SEL R38, R38, RZ, P0 ;  /* 0x000000ff26267207 */ /* 0x000fe20000000000 */
[----:B------:R1:W-:Y:S01]  /*1cfd0*/  LDGSTS.E [R11+-0x31ff8], desc[UR20][R42.64], P4 ;  /* 0xce0080002a0b7fae */ /* 0x0003e2000a1a1014 */
[----:B------:R-:W-:-:S02]  /*1cfe0*/  SEL R36, R39, RZ, P0 ;  /* 0x000000ff27247207 */ /* 0x000fc40000000000 */
[----:B------:R-:W-:Y:S02]  /*1cff0*/  ISETP.GE.AND P4, PT, R252, UR4, PT ;  /* 0x00000004fc007c0c */ /* 0x000fe4000bf86270 */
[----:B------:R-:W-:Y:S02]  /*1d000*/  LOP3.LUT R252, R3, 0x4a, RZ, 0xfc, !PT ;  /* 0x0000004a03fc7812 */ /* 0x000fe400078efcff */
[----:B------:R-:W-:Y:S01]  /*1d010*/  ISETP.NE.U32.AND P6, PT, R38, RZ, PT ;  /* 0x000000ff2600720c */ /* 0x000fe20003fc5070 */
[----:B------:R-:W-:Y:S04]  /*1d020*/  STL.64 [R1+0x878], R42 ;  /* 0x0008782a01007387 */ /* 0x000fe80000100a00 */
[----:B------:R1:W-:Y:S01]  /*1d030*/  STL.64 [R1+0x12f8], R10 ;  /* 0x0012f80a01007387 */ /* 0x0003e20000100a00 */
[----:B--2---:R-:W-:-:S05]  /*1d040*/  IMAD.WIDE R40, R251, 0x4, R70 ;  /* 0x00000004fb287825 */ /* 0x004fca00078e0246 */
[----:B------:R-:W-:Y:S01]  /*1d050*/  LDGSTS.E [R242+-0x38000], desc[UR20][R40.64], P3 ;  /* 0xc800000028f27fae */ /* 0x000fe200099a1014 */
[----:B------:R-:W-:Y:S02]  /*1d060*/  ISETP.NE.U32.AND P3, PT, R36, RZ, PT ;  /* 0x000000ff2400720c */ /* 0x000fe40003f65070 */
[----:B------:R-:W-:Y:S02]  /*1d070*/  SEL R36, RZ, 0x4, P4 ;  /* 0x00000004ff247807 */ /* 0x000fe40002000000 */
[----:B------:R-:W-:Y:S02]  /*1d080*/  ISETP.GE.AND P4, PT, R252, UR4, PT ;  /* 0x00000004fc007c0c */ /* 0x000fe4000bf86270 */
[----:B------:R-:W-:Y:S01]  /*1d090*/  SEL R36, R36, RZ, P0 ;  /* 0x000000ff24247207 */ /* 0x000fe20000000000 */
[----:B----4-:R-:W-:Y:S01]  /*1d0a0*/  IMAD.WIDE R38, R251, 0x4, R74 ;  /* 0x00000004fb267825 */ /* 0x010fe200078e024a */
[----:B------:R-:W-:Y:S02]  /*1d0b0*/  SEL R37, RZ, 0x4, P4 ;  /* 0x00000004ff257807 */ /* 0x000fe40002000000 */
[----:B------:R-:W-:Y:S01]  /*1d0c0*/  LOP3.LUT R252, R3, 0x68, RZ, 0xfc, !PT ;  /* 0x0000006803fc7812 */ /* 0x000fe200078efcff */
[----:B------:R-:W-:Y:S01]  /*1d0d0*/  STL.64 [R1+0x9e0], R40 ;  /* 0x0009e02801007387 */ /* 0x000fe20000100a00 */
[----:B-1----:R-:W-:Y:S01]  /*1d0e0*/  IMAD.WIDE R10, R251, 0x4, R72 ;  /* 0x00000004fb0a7825 */ /* 0x002fe200078e0248 */
[----:B------:R-:W-:-:S02]  /*1d0f0*/  ISETP.NE.U32.AND P4, PT, R36, RZ, PT ;  /* 0x000000ff2400720c */ /* 0x000fc40003f85070 */
[----:B------:R-:W-:Y:S01]  /*1d100*/  STL.64 [R1+0x9d8], R38 ;  /* 0x0009d82601007387 */ /* 0x000fe20000100a00 */
[----:B------:R-:W-:-:S03]  /*1d110*/  SEL R36, R37, RZ, P0 ;  /* 0x000000ff25247207 */ /* 0x000fc60000000000 */
[----:B------:R-:W-:Y:S01]  /*1d120*/  LDGSTS.E [R242+-0x37ff8], desc[UR20][R38.64], P5 ;  /* 0xc800800026f27fae */ /* 0x000fe2000a9a1014 */
[----:B------:R-:W-:Y:S02]  /*1d130*/  ISETP.GE.AND P5, PT, R252, UR4, PT ;  /* 0x00000004fc007c0c */ /* 0x000fe4000bfa6270 */
[----:B------:R-:W-:Y:S01]  /*1d140*/  LOP3.LUT R252, R3, 0x6a, RZ, 0xfc, !PT ;  /* 0x0000006a03fc7812 */ /* 0x000fe200078efcff */
[----:B------:R3:W-:Y:S04]  /*1d150*/  STL.64 [R1+0x960], R10 ;  /* 0x0009600a01007387 */ /* 0x0007e80000100a00 */
[----:B------:R-:W2:Y:S04]  /*1d160*/  LDL.LU.64 R42, [R1+0xa0] ;  /* 0x0000a000012a7983 */ /* 0x000ea80000300a00 */
[----:B------:R3:W-:Y:S01]  /*1d170*/  LDGSTS.E [R242+-0x36000], desc[UR20][R10.64], P6 ;  /* 0xca0000000af27fae */ /* 0x0007e2000b1a1014 */
[----:B------:R-:W-:-:S02]  /*1d180*/  ISETP.NE.U32.AND P6, PT, R36, RZ, PT ;  /* 0x000000ff2400720c */ /* 0x000fc40003fc5070 */
[----:B------:R-:W-:Y:S02]  /*1d190*/  SEL R36, RZ, 0x4, P5 ;  /* 0x00000004ff247807 */ /* 0x000fe40002800000 */
[----:B------:R-:W-:Y:S02]  /*1d1a0*/  ISETP.GE.AND P5, PT, R252, UR4, PT ;  /* 0x00000004fc007c0c */ /* 0x000fe4000bfa6270 */
[----:B------:R-:W-:Y:S02]  /*1d1b0*/  SEL R36, R36, RZ, P0 ;  /* 0x000000ff24247207 */ /* 0x000fe40000000000 */
[----:B------:R-:W-:Y:S02]  /*1d1c0*/  SEL R37, RZ, 0x4, P5 ;  /* 0x00000004ff257807 */ /* 0x000fe40002800000 */
[----:B------:R-:W-:Y:S01]  /*1d1d0*/  LOP3.LUT R252, R3, 0xc, RZ, 0xfc, !PT ;  /* 0x0000000c03fc7812 */ /* 0x000fe200078efcff */
[----:B---3--:R-:W-:-:S04]  /*1d1e0*/  IMAD.WIDE R10, R251, 0x4, R4 ;  /* 0x00000004fb0a7825 */ /* 0x008fc800078e0204 */
[----:B------:R-:W-:Y:S01]  /*1d1f0*/  IMAD.WIDE R4, R251, 0x4, R66 ;  /* 0x00000004fb047825 */ /* 0x000fe200078e0242 */
[----:B------:R1:W-:Y:S01]  /*1d200*/  STL.64 [R1+0x958], R10 ;  /* 0x0009580a01007387 */ /* 0x0003e20000100a00 */
[----:B------:R-:W-:-:S03]  /*1d210*/  ISETP.NE.U32.AND P5, PT, R36, RZ, PT ;  /* 0x000000ff2400720c */ /* 0x000fc60003fa5070 */
[----:B------:R3:W-:Y:S01]  /*1d220*/  STL.64 [R1+0x8e8], R4 ;  /* 0x0008e80401007387 */ /* 0x0007e20000100a00 */
[----:B------:R-:W-:-:S03]  /*1d230*/  SEL R36, R37, RZ, P0 ;  /* 0x000000ff25247207 */ /* 0x000fc60000000000 */
[----:B------:R-:W4:Y:S04]  /*1d240*/  LDL.LU.64 R74, [R1+0x98] ;  /* 0x00009800014a7983 */ /* 0x000f280000300a00 */
[----:B------:R1:W-:Y:S01]  /*1d250*/  LDGSTS.E [R242+-0x35ff8], desc[UR20][R10.64], P3 ;  /* 0xca0080000af27fae */ /* 0x0003e200099a1014 */
[----:B------:R-:W-:-:S03]  /*1d260*/  ISETP.GE.AND P3, PT, R252, UR4, PT ;  /* 0x00000004fc007c0c */ /* 0x000fc6000bf66270 */
[----:B------:R3:W-:Y:S01]  /*1d270*/  LDGSTS.E [R242+-0x34000], desc[UR20][R4.64], P4 ;  /* 0xcc00000004f27fae */ /* 0x0007e2000a1a1014 */
[----:B------:R-:W-:-:S03]  /*1d280*/  ISETP.NE.U32.AND P4, PT, R36, RZ, PT ;  /* 0x000000ff2400720c */ /* 0x000fc60003f85070 */
[----:B------:R-:W4:Y:S01]  /*1d290*/  LDL.LU.64 R72, [R1+0x20] ;  /* 0x0000200001487983 */ /* 0x000f220000300a00 */
[----:B------:R-:W-:Y:S01]  /*1d2a0*/  SEL R36, RZ, 0x4, P3 ;  /* 0x00000004ff247807 */ /* 0x000fe20001800000 */
[----:B-1----:R-:W-:Y:S01]  /*1d2b0*/  IMAD.WIDE R10, R251, 0x4, R64 ;  /* 0x00000004fb0a7825 */ /* 0x002fe200078e0240 */
[----:B---3--:R-:W-:-:S04]  /*1d2c0*/  LOP3.LUT R5, R3, 0xe, RZ, 0xfc, !PT ;  /* 0x0000000e03057812 */ /* 0x008fc800078efcff */
[----:B------:R2:W-:Y:S01]  /*1d2d0*/  LDGSTS.E [R242+-0x33ff8], desc[UR20][R10.64], P6 ;  /* 0xcc0080000af27fae */ /* 0x0005e2000b1a1014 */
[----:B------:R-:W-:Y:S01]  /*1d2e0*/  ISETP.GE.AND P3, PT, R5, UR4, PT ;  /* 0x0000000405007c0c */ /* 0x000fe2000bf66270 */
[----:B------:R-:W-:Y:S02]  /*1d2f0*/  IMAD.WIDE R4, R251, 0x4, R34 ;  /* 0x00000004fb047825 */ /* 0x000fe400078e0222 */
[----:B------:R-:W-:Y:S04]  /*1d300*/  STL.64 [R1+0x8e0], R10 ;  /* 0x0008e00a01007387 */ /* 0x000fe80000100a00 */
[----:B------:R1:W-:Y:S04]  /*1d310*/  STL.64 [R1+0x870], R4 ;  /* 0x0008700401007387 */ /* 0x0003e80000100a00 */
[----:B------:R-:W-:Y:S04]  /*1d320*/  LDGSTS.E [R242+-0x32000], desc[UR20][R4.64], P5 ;  /* 0xce00000004f27fae */ /* 0x000fe8000a9a1014 */
[----:B-1----:R-:W3:Y:S01]  /*1d330*/  LDL.LU.64 R4, [R1+0x18] ;  /* 0x0000180001047983 */ /* 0x002ee20000300a00 */
        /* <DEDUP_REMOVED lines=10> */
[----:B------:R-:W-:Y:S01]  /*1d3e0*/  IMAD.WIDE R36, R251, 0x4, R32 ;  /* 0x00000004fb247825 */ /* 0x000fe200078e0220 */
[----:B------:R-:W-:Y:S02]  /*1d3f0*/  LOP3.LUT R252, R3, 0x4c, RZ, 0xfc, !PT ;  /* 0x0000004c03fc7812 */ /* 0x000fe400078efcff */
[----:B------:R-:W-:Y:S02]  /*1d400*/  SEL R35, RZ, 0x4, P6 ;  /* 0x00000004ff237807 */ /* 0x000fe40003000000 */
[----:B------:R-:W-:Y:S01]  /*1d410*/  SEL R34, R34, RZ, P0 ;  /* 0x000000ff22227207 */ /* 0x000fe20000000000 */
[----:B------:R-:W-:Y:S01]  /*1d420*/  LDGSTS.E [R242+-0x31ff8], desc[UR20][R36.64], P4 ;  /* 0xce00800024f27fae */ /* 0x000fe2000a1a1014 */
[----:B------:R-:W-:-:S02]  /*1d430*/  SEL R32, R35, RZ, P0 ;  /* 0x000000ff23207207 */ /* 0x000fc40000000000 */
[----:B------:R-:W-:Y:S02]  /*1d440*/  ISETP.GE.AND P4, PT, R252, UR4, PT ;  /* 0x00000004fc007c0c */ /* 0x000fe4000bf86270 */
[----:B------:R-:W-:Y:S02]  /*1d450*/  LOP3.LUT R252, R3, 0x4e, RZ, 0xfc, !PT ;  /* 0x0000004e03fc7812 */ /* 0x000fe400078efcff */
[----:B------:R-:W-:Y:S01]  /*1d460*/  ISETP.NE.U32.AND P6, PT, R34, RZ, PT ;  /* 0x000000ff2200720c */ /* 0x000fe20003fc5070 */
[----:B------:R-:W-:Y:S01]  /*1d470*/  STL.64 [R1+0x868], R36 ;  /* 0x0008682401007387 */ /* 0x000fe20000100a00 */
[----:B--2---:R-:W-:-:S05]  /*1d480*/  IMAD.WIDE R10, R251, 0x4, R42 ;  /* 0x00000004fb0a7825 */ /* 0x004fca00078e022a */
[----:B------:R1:W-:Y:S01]  /*1d490*/  LDGSTS.E [R243+-0x38000], desc[UR20][R10.64], P3 ;  /* 0xc80000000af37fae */ /* 0x0003e200099a1014 */
[----:B------:R-:W-:Y:S02]  /*1d4a0*/  ISETP.NE.U32.AND P3, PT, R32, RZ, PT ;  /* 0x000000ff2000720c */ /* 0x000fe40003f65070 */
[----:B------:R-:W-:Y:S02]  /*1d4b0*/  SEL R32, RZ, 0x4, P4 ;  /* 0x00000004ff207807 */ /* 0x000fe40002000000 */
[----:B------:R-:W-:Y:S02]  /*1d4c0*/  ISETP.GE.AND P4, PT, R252, UR4, PT ;  /* 0x00000004fc007c0c */ /* 0x000fe4000bf86270 */
[----:B------:R-:W-:Y:S01]  /*1d4d0*/  SEL R32, R32, RZ, P0 ;  /* 0x000000ff20207207 */ /* 0x000fe20000000000 */
[----:B------:R1:W-:Y:S01]  /*1d4e0*/  STL.64 [R1+0x9d0], R10 ;  /* 0x0009d00a01007387 */ /* 0x0003e20000100a00 */
[----:B------:R-:W-:Y:S02]  /*1d4f0*/  SEL R33, RZ, 0x4, P4 ;  /* 0x00000004ff217807 */ /* 0x000fe40002000000 */
[----:B------:R-:W-:-:S02]  /*1d500*/  LOP3.LUT R252, R3, 0x6c, RZ, 0xfc, !PT ;  /* 0x0000006c03fc7812 */ /* 0x000fc400078efcff */
[----:B------:R-:W-:Y:S02]  /*1d510*/  ISETP.NE.U32.AND P4, PT, R32, RZ, PT ;  /* 0x000000ff2000720c */ /* 0x000fe40003f85070 */
[----:B------:R-:W-:Y:S01]  /*1d520*/  SEL R32, R33, RZ, P0 ;  /* 0x000000ff21207207 */ /* 0x000fe20000000000 */
[----:B----4-:R-:W-:-:S05]  /*1d530*/  IMAD.WIDE R34, R251, 0x4, R74 ;  /* 0x00000004fb227825 */ /* 0x010fca00078e024a */
[----:B------:R-:W-:Y:S01]  /*1d540*/  LDGSTS.E [R243+-0x37ff8], desc[UR20][R34.64], P5 ;  /* 0xc800800022f37fae */ /* 0x000fe2000a9a1014 */
[----:B------:R-:W-:Y:S02]  /*1d550*/  ISETP.GE.AND P5, PT, R252, UR4, PT ;  /* 0x00000004fc007c0c */ /* 0x000fe4000bfa6270 */
[----:B------:R-:W-:Y:S01]  /*1d560*/  LOP3.LUT R252, R3, 0x6e, RZ, 0xfc, !PT ;  /* 0x0000006e03fc7812 */ /* 0x000fe200078efcff */
[----:B-1----:R-:W-:Y:S01]  /*1d570*/  IMAD.WIDE R10, R251, 0x4, R72 ;  /* 0x00000004fb0a7825 */ /* 0x002fe200078e0248 */
[----:B------:R-:W-:Y:S04]  /*1d580*/  STL.64 [R1+0x9c8], R34 ;  /* 0x0009c82201007387 */ /* 0x000fe80000100a00 */
[----:B------:R1:W-:Y:S01]  /*1d590*/  LDGSTS.E [R243+-0x36000], desc[UR20][R10.64], P6 ;  /* 0xca0000000af37fae */ /* 0x0003e2000b1a1014 */
[----:B------:R-:W-:-:S02]  /*1d5a0*/  ISETP.NE.U32.AND P6, PT, R32, RZ, PT ;  /* 0x000000ff2000720c */ /* 0x000fc40003fc5070 */
[----:B------:R-:W-:Y:S01]  /*1d5b0*/  SEL R32, RZ, 0x4, P5 ;  /* 0x00000004ff207807 */ /* 0x000fe20002800000 */
[----:B------:R1:W-:Y:S01]  /*1d5c0*/  STL.64 [R1+0x950], R10 ;  /* 0x0009500a01007387 */ /* 0x0003e20000100a00 */
[----:B------:R-:W-:-:S03]  /*1d5d0*/  ISETP.GE.AND P5, PT, R252, UR4, PT ;  /* 0x00000004fc007c0c */ /* 0x000fc6000bfa6270 */
[----:B------:R-:W2:Y:S01]  /*1d5e0*/  LDL.LU.64 R42, [R1+0x90] ;  /* 0x00009000012a7983 */ /* 0x000ea20000300a00 */
[----:B------:R-:W-:Y:S02]  /*1d5f0*/  SEL R32, R32, RZ, P0 ;  /* 0x000000ff20207207 */ /* 0x000fe40000000000 */
[----:B------:R-:W-:Y:S02]  /*1d600*/  SEL R33, RZ, 0x4, P5 ;  /* 0x00000004ff217807 */ /* 0x000fe40002800000 */
[----:B------:R-:W-:Y:S01]  /*1d610*/  ISETP.NE.U32.AND P5, PT, R32, RZ, PT ;  /* 0x000000ff2000720c */ /* 0x000fe20003fa5070 */
[----:B-1----:R-:W-:Y:S01]  /*1d620*/  IMAD.WIDE R10, R251, 0x4, R62 ;  /* 0x00000004fb0a7825 */ /* 0x002fe200078e023e */
[----:B------:R-:W-:-:S03]  /*1d630*/  SEL R32, R33, RZ, P0 ;  /* 0x000000ff21207207 */ /* 0x000fc60000000000 */
[----:B---3--:R-:W-:Y:S01]  /*1d640*/  IMAD.WIDE R34, R251, 0x4, R4 ;  /* 0x00000004fb227825 */ /* 0x008fe200078e0204 */
[----:B------:R-:W-:-:S04]  /*1d650*/  LOP3.LUT R5, R3, 0x10, RZ, 0xfc, !PT ;  /* 0x0000001003057812 */ /* 0x000fc800078efcff */
[----:B------:R-:W-:Y:S04]  /*1d660*/  STL.64 [R1+0x948], R34 ;  /* 0x0009482201007387 */ /* 0x000fe80000100a00 */
[----:B------:R-:W-:Y:S01]  /*1d670*/  LDGSTS.E [R243+-0x35ff8], desc[UR20][R34.64], P3 ;  /* 0xca00800022f37fae */ /* 0x000fe200099a1014 */
[----:B------:R-:W-:Y:S02]  /*1d680*/  ISETP.GE.AND P3, PT, R5, UR4, PT ;  /* 0x0000000405007c0c */ /* 0x000fe4000bf66270 */
[----:B------:R-:W-:Y:S01]  /*1d690*/  LOP3.LUT R5, R3, 0x12, RZ, 0xfc, !PT ;  /* 0x0000001203057812 */ /* 0x000fe200078efcff */
[----:B------:R1:W-:Y:S04]  /*1d6a0*/  STL.64 [R1+0x8d0], R10 ;  /* 0x0008d00a01007387 */ /* 0x0003e80000100a00 */
[----:B------:R-:W3:Y:S04]  /*1d6b0*/  LDL.LU.64 R74, [R1+0x88] ;  /* 0x00008800014a7983 */ /* 0x000ee80000300a00 */
[----:B------:R1:W-:Y:S01]  /*1d6c0*/  LDGSTS.E [R243+-0x34000], desc[UR20][R10.64], P4 ;  /* 0xcc0000000af37fae */ /* 0x0003e2000a1a1014 */
[----:B------:R-:W-:-:S03]  /*1d6d0*/  ISETP.NE.U32.AND P4, PT, R32, RZ, PT ;  /* 0x000000ff2000720c */ /* 0x000fc60003f85070 */
[----:B------:R-:W4:Y:S01]  /*1d6e0*/  LDL.LU.64 R72, [R1+0x10] ;  /* 0x0000100001487983 */ /* 0x000f220000300a00 */
[----:B------:R-:W-:Y:S02]  /*1d6f0*/  SEL R32, RZ, 0x4, P3 ;  /* 0x00000004ff207807 */ /* 0x000fe40001800000 */
[----:B------:R-:W-:Y:S01]  /*1d700*/  ISETP.GE.AND P3, PT, R5, UR4, PT ;  /* 0x0000000405007c0c */ /* 0x000fe2000bf66270 */
[----:B------:R-:W-:-:S04]  /*1d710*/  IMAD.WIDE R4, R251, 0x4, R30 ;  /* 0x00000004fb047825 */ /* 0x000fc800078e021e */
[----:B-1----:R-:W-:-:S05]  /*1d720*/  IMAD.WIDE R10, R251, 0x4, R60 ;  /* 0x00000004fb0a7825 */ /* 0x002fca00078e023c */
[----:B------:R-:W-:Y:S04]  /*1d730*/  STL.64 [R1+0x8c8], R10 ;  /* 0x0008c80a01007387 */ /* 0x000fe80000100a00 */
[----:B------:R2:W-:Y:S04]  /*1d740*/  LDGSTS.E [R243+-0x33ff8], desc[UR20][R10.64], P6 ;  /* 0xcc0080000af37fae */ /* 0x0005e8000b1a1014 */
[----:B------:R1:W-:Y:S04]  /*1d750*/  STL.64 [R1+0x860], R4 ;  /* 0x0008600401007387 */ /* 0x0003e80000100a00 */
[----:B------:R-:W-:Y:S04]  /*1d760*/  LDGSTS.E [R243+-0x32000], desc[UR20][R4.64], P5 ;  /* 0xce00000004f37fae */ /* 0x000fe8000a9a1014 */
        /* <DEDUP_REMOVED lines=14> */
[----:B------:R-:W-:Y:S01]  /*1d850*/  LDGSTS.E [R243+-0x31ff8], desc[UR20][R32.64], P4 ;  /* 0xce00800020f37fae */ /* 0x000fe2000a1a1014 */
[----:B------:R-:W-:-:S02]  /*1d860*/  SEL R30, R30, RZ, P0 ;  /* 0x000000ff1e1e7207 */ /* 0x000fc40000000000 */
[----:B------:R-:W-:Y:S02]  /*1d870*/  SEL R28, R31, RZ, P0 ;  /* 0x000000ff1f1c7207 */ /* 0x000fe40000000000 */
[----:B------:R-:W-:Y:S02]  /*1d880*/  ISETP.GE.AND P4, PT, R252, UR4, PT ;  /* 0x00000004fc007c0c */ /* 0x000fe4000bf86270 */
[----:B------:R-:W-:Y:S01]  /*1d890*/  LOP3.LUT R252, R3, 0x52, RZ, 0xfc, !PT ;  /* 0x0000005203fc7812 */ /* 0x000fe200078efcff */
[----:B------:R-:W-:Y:S01]  /*1d8a0*/  STL.64 [R1+0x858], R32 ;  /* 0x0008582001007387 */ /* 0x000fe20000100a00 */
[----:B------:R-:W-:-:S03]  /*1d8b0*/  ISETP.NE.U32.AND P6, PT, R30, RZ, PT ;  /* 0x000000ff1e00720c */ /* 0x000fc60003fc5070 */
[----:B------:R-:W-:Y:S01]  /*1d8c0*/  STL.64 [R1+0x1300], R242 ;  /* 0x001300f201007387 */ /* 0x000fe20000100a00 */
[----:B--2---:R-:W-:-:S05]  /*1d8d0*/  IMAD.WIDE R10, R251, 0x4, R42 ;  /* 0x00000004fb0a7825 */ /* 0x004fca00078e022a */
[----:B------:R4:W-:Y:S01]  /*1d8e0*/  LDGSTS.E [R244+-0x38000], desc[UR20][R10.64], P3 ;  /* 0xc80000000af47fae */ /* 0x0009e200099a1014 */
[----:B------:R-:W-:Y:S02]  /*1d8f0*/  ISETP.NE.U32.AND P3, PT, R28, RZ, PT ;  /* 0x000000ff1c00720c */ /* 0x000fe40003f65070 */
[----:B------:R-:W-:Y:S01]  /*1d900*/  SEL R28, RZ, 0x4, P4 ;  /* 0x00000004ff1c7807 */ /* 0x000fe20002000000 */
[----:B------:R4:W-:Y:S01]  /*1d910*/  STL.64 [R1+0x9c0], R10 ;  /* 0x0009c00a01007387 */ /* 0x0009e20000100a00 */
[----:B------:R-:W-:Y:S02]  /*1d920*/  ISETP.GE.AND P4, PT, R252, UR4, PT ;  /* 0x00000004fc007c0c */ /* 0x000fe4000bf86270 */
[----:B------:R-:W-:Y:S02]  /*1d930*/  SEL R28, R28, RZ, P0 ;  /* 0x000000ff1c1c7207 */ /* 0x000fe40000000000 */
[----:B------:R-:W-:Y:S02]  /*1d940*/  SEL R29, RZ, 0x4, P4 ;  /* 0x00000004ff1d7807 */ /* 0x000fe40002000000 */
[----:B------:R-:W-:Y:S01]  /*1d950*/  ISETP.NE.U32.AND P4, PT, R28, RZ, PT ;  /* 0x000000ff1c00720c */ /* 0x000fe20003f85070 */
[----:B---3--:R-:W-:-:S04]  /*1d960*/  IMAD.WIDE R30, R251, 0x4, R74 ;  /* 0x00000004fb1e7825 */ /* 0x008fc800078e024a */
[C---:B----4-:R-:W-:Y:S01]  /*1d970*/  IMAD.WIDE R10, R251.reuse, 0x4, R72 ;  /* 0x00000004fb0a7825 */ /* 0x050fe200078e0248 */
[----:B------:R-:W-:Y:S04]  /*1d980*/  STL.64 [R1+0x9b8], R30 ;  /* 0x0009b81e01007387 */ /* 0x000fe80000100a00 */
[----:B------:R1:W-:Y:S04]  /*1d990*/  STL.64 [R1+0x940], R10 ;  /* 0x0009400a01007387 */ /* 0x0003e80000100a00 */
[----:B------:R-:W2:Y:S04]  /*1d9a0*/  LDL.LU.64 R74, [R1+0x80] ;  /* 0x00008000014a7983 */ /* 0x000ea80000300a00 */
[----:B------:R-:W-:Y:S04]  /*1d9b0*/  LDGSTS.E [R244+-0x37ff8], desc[UR20][R30.64], P5 ;  /* 0xc80080001ef47fae */ /* 0x000fe8000a9a1014 */
[----:B------:R1:W-:Y:S02]  /*1d9c0*/  LDGSTS.E [R244+-0x36000], desc[UR20][R10.64], P6 ;  /* 0xca0000000af47fae */ /* 0x0003e4000b1a1014 */
[----:B-1----:R-:W-:-:S04]  /*1d9d0*/  IMAD.WIDE R10, R251, 0x4, R4 ;  /* 0x00000004fb0a7825 */ /* 0x002fc800078e0204 */
[----:B------:R-:W-:Y:S01]  /*1d9e0*/  IMAD.WIDE R4, R251, 0x4, R58 ;  /* 0x00000004fb047825 */ /* 0x000fe200078e023a */
[----:B------:R-:W-:Y:S04]  /*1d9f0*/  STL.64 [R1+0x938], R10 ;  /* 0x0009380a01007387 */ /* 0x000fe80000100a00 */
[----:B------:R1:W-:Y:S04]  /*1da00*/  LDGSTS.E [R244+-0x35ff8], desc[UR20][R10.64], P3 ;  /* 0xca0080000af47fae */ /* 0x0003e800099a1014 */
[----:B------:R3:W-:Y:S04]  /*1da10*/  STL.64 [R1+0x8c0], R4 ;  /* 0x0008c00401007387 */ /* 0x0007e80000100a00 */
[----:B------:R-:W-:Y:S04]  /*1da20*/  LDGSTS.E [R244+-0x34000], desc[UR20][R4.64], P4 ;  /* 0xcc00000004f47fae */ /* 0x000fe8000a1a1014 */
[----:B------:R-:W4:Y:S04]  /*1da30*/  LDL.LU.64 R72, [R1+0x78] ;  /* 0x0000780001487983 */ /* 0x000f280000300a00 */
[----:B---3--:R-:W3:Y:S01]  /*1da40*/  LDL.LU.64 R4, [R1] ;  /* 0x0000000001047983 */ /* 0x008ee20000300a00 */
[----:B------:R-:W-:-:S02]  /*1da50*/  LOP3.LUT R252, R3, 0x70, RZ, 0xfc, !PT ;  /* 0x0000007003fc7812 */ /* 0x000fc400078efcff */
[----:B------:R-:W-:Y:S02]  /*1da60*/  SEL R28, R29, RZ, P0 ;  /* 0x000000ff1d1c7207 */ /* 0x000fe40000000000 */
[----:B------:R-:W-:Y:S02]  /*1da70*/  ISETP.GE.AND P5, PT, R252, UR4, PT ;  /* 0x00000004fc007c0c */ /* 0x000fe4000bfa6270 */
[----:B------:R-:W-:Y:S02]  /*1da80*/  LOP3.LUT R252, R3, 0x72, RZ, 0xfc, !PT ;  /* 0x0000007203fc7812 */ /* 0x000fe400078efcff */
[----:B------:R-:W-:Y:S02]  /*1da90*/  ISETP.NE.U32.AND P6, PT, R28, RZ, PT ;  /* 0x000000ff1c00720c */ /* 0x000fe40003fc5070 */
[----:B------:R-:W-:Y:S02]  /*1daa0*/  SEL R28, RZ, 0x4, P5 ;  /* 0x00000004ff1c7807 */ /* 0x000fe40002800000 */
[----:B------:R-:W-:-:S02]  /*1dab0*/  ISETP.GE.AND P5, PT, R252, UR4, PT ;  /* 0x00000004fc007c0c */ /* 0x000fc4000bfa6270 */
[----:B------:R-:W-:Y:S02]  /*1dac0*/  SEL R28, R28, RZ, P0 ;  /* 0x000000ff1c1c7207 */ /* 0x000fe40000000000 */
[----:B------:R-:W-:Y:S02]  /*1dad0*/  SEL R29, RZ, 0x4, P5 ;  /* 0x00000004ff1d7807 */ /* 0x000fe40002800000 */
[----:B------:R-:W-:Y:S02]  /*1dae0*/  LOP3.LUT R252, R3, 0x14, RZ, 0xfc, !PT ;  /* 0x0000001403fc7812 */ /* 0x000fe400078efcff */
[----:B------:R-:W-:Y:S02]  /*1daf0*/  ISETP.NE.U32.AND P5, PT, R28, RZ, PT ;  /* 0x000000ff1c00720c */ /* 0x000fe40003fa5070 */
[----:B------:R-:W-:Y:S02]  /*1db00*/  SEL R28, R29, RZ, P0 ;  /* 0x000000ff1d1c7207 */ /* 0x000fe40000000000 */
[----:B------:R-:W-:-:S02]  /*1db10*/  ISETP.GE.AND P3, PT, R252, UR4, PT ;  /* 0x00000004fc007c0c */ /* 0x000fc4000bf66270 */
[----:B------:R-:W-:Y:S02]  /*1db20*/  LOP3.LUT R252, R3, 0x16, RZ, 0xfc, !PT ;  /* 0x0000001603fc7812 */ /* 0x000fe400078efcff */
[----:B------:R-:W-:Y:S02]  /*1db30*/  ISETP.NE.U32.AND P4, PT, R28, RZ, PT ;  /* 0x000000ff1c00720c */ /* 0x000fe40003f85070 */
[----:B------:R-:W-:Y:S02]  /*1db40*/  SEL R28, RZ, 0x4, P3 ;  /* 0x00000004ff1c7807 */ /* 0x000fe40001800000 */
[----:B------:R-:W-:Y:S01]  /*1db50*/  ISETP.GE.AND P3, PT, R252, UR4, PT ;  /* 0x00000004fc007c0c */ /* 0x000fe2000bf66270 */
[----:B------:R-:W-:Y:S01]  /*1db60*/  IMAD.WIDE R30, R251, 0x4, R56 ;  /* 0x00000004fb1e7825 */ /* 0x000fe200078e0238 */
[----:B------:R-:W-:Y:S02]  /*1db70*/  LOP3.LUT R252, R3, 0x34, RZ, 0xfc, !PT ;  /* 0x0000003403fc7812 */ /* 0x000fe400078efcff */
[----:B------:R-:W-:Y:S01]  /*1db80*/  SEL R29, RZ, 0x4, P3 ;  /* 0x00000004ff1d7807 */ /* 0x000fe20001800000 */
[----:B-1----:R-:W-:Y:S01]  /*1db90*/  IMAD.WIDE R10, R251, 0x4, R26 ;  /* 0x00000004fb0a7825 */ /* 0x002fe200078e021a */
[----:B------:R-:W-:Y:S01]  /*1dba0*/  SEL R28, R28, RZ, P0 ;  /* 0x000000ff1c1c7207 */ /* 0x000fe20000000000 */
[----:B------:R-:W-:Y:S01]  /*1dbb0*/  LDGSTS.E [R244+-0x33ff8], desc[UR20][R30.64], P6 ;  /* 0xcc0080001ef47fae */ /* 0x000fe2000b1a1014 */
[----:B------:R-:W-:-:S02]  /*1dbc0*/  SEL R26, R29, RZ, P0 ;  /* 0x000000ff1d1a7207 */ /* 0x000fc40000000000 */
[----:B------:R-:W-:Y:S01]  /*1dbd0*/  ISETP.GE.AND P6, PT, R252, UR4, PT ;  /* 0x00000004fc007c0c */ /* 0x000fe2000bfc6270 */
[----:B------:R2:W-:Y:S01]  /*1dbe0*/  LDGSTS.E [R244+-0x32000], desc[UR20][R10.64], P5 ;  /* 0xce0000000af47fae */ /* 0x0005e2000a9a1014 */
[----:B------:R-:W-:Y:S02]  /*1dbf0*/  LOP3.LUT R252, R3, 0x36, RZ, 0xfc, !PT ;  /* 0x0000003603fc7812 */ /* 0x000fe400078efcff */
[----:B------:R-:W-:Y:S02]  /*1dc00*/  ISETP.NE.U32.AND P3, PT, R28, RZ, PT ;  /* 0x000000ff1c00720c */ /* 0x000fe40003f65070 */
[----:B------:R-:W-:Y:S02]  /*1dc10*/  ISETP.NE.U32.AND P5, PT, R26, RZ, PT ;  /* 0x000000ff1a00720c */ /* 0x000fe40003fa5070 */
[----:B------:R-:W-:Y:S02]  /*1dc20*/  SEL R26, RZ, 0x4, P6 ;  /* 0x00000004ff1a7807 */ /* 0x000fe40003000000 */
[----:B------:R-:W-:Y:S01]  /*1dc30*/  ISETP.GE.AND P6, PT, R252, UR4, PT ;  /* 0x00000004fc007c0c */ /* 0x000fe2000bfc6270 */
[----:B------:R-:W-:Y:S01]  /*1dc40*/  IMAD.WIDE R28, R251, 0x4, R24 ;  /* 0x00000004fb1c7825 */ /* 0x000fe200078e0218 */
[----:B------:R-:W-:Y:S01]  /*1dc50*/  STL.64 [R1+0x8b8], R30 ;  /* 0x0008b81e01007387 */ /* 0x000fe20000100a00 */
[----:B------:R-:W-:-:S02]  /*1dc60*/  LOP3.LUT R252, R3, 0x54, RZ, 0xfc, !PT ;  /* 0x0000005403fc7812 */ /* 0x000fc400078efcff */
[----:B------:R-:W-:Y:S01]  /*1dc70*/  SEL R27, RZ, 0x4, P6 ;  /* 0x00000004ff1b7807 */ /* 0x000fe20003000000 */
[----:B------:R2:W-:Y:S01]  /*1dc80*/  STL.64 [R1+0x850], R10 ;  /* 0x0008500a01007387 */ /* 0x0005e20000100a00 */
[----:B------:R-:W-:Y:S02]  /*1dc90*/  SEL R26, R26, RZ, P0 ;  /* 0x000000ff1a1a7207 */ /* 0x000fe40000000000 */
[----:B------:R-:W-:Y:S01]  /*1dca0*/  SEL R24, R27, RZ, P0 ;  /* 0x000000ff1b187207 */ /* 0x000fe20000000000 */
[----:B------:R-:W-:Y:S01]  /*1dcb0*/  LDGSTS.E [R244+-0x31ff8], desc[UR20][R28.64], P4 ;  /* 0xce0080001cf47fae */ /* 0x000fe2000a1a1014 */
[----:B------:R-:W-:Y:S02]  /*1dcc0*/  ISETP.GE.AND P4, PT, R252, UR4, PT ;  /* 0x00000004fc007c0c */ /* 0x000fe4000bf86270 */
[----:B------:R-:W-:Y:S02]  /*1dcd0*/  ISETP.NE.U32.AND P6, PT, R26, RZ, PT ;  /* 0x000000ff1a00720c */ /* 0x000fe40003fc5070 */
[----:B------:R-:W-:Y:S01]  /*1dce0*/  LOP3.LUT R252, R3, 0x56, RZ, 0xfc, !PT ;  /* 0x0000005603fc7812 */ /* 0x000fe200078efcff */
[----:B------:R-:W-:Y:S01]  /*1dcf0*/  STL.64 [R1+0x848], R28 ;  /* 0x0008481c01007387 */ /* 0x000fe20000100a00 */
[----:B--2---:R-:W-:-:S05]  /*1dd00*/  IMAD.WIDE R10, R251, 0x4, R74 ;  /* 0x00000004fb0a7825 */ /* 0x004fca00078e024a */
[----:B------:R4:W-:Y:S01]  /*1dd10*/  LDGSTS.E [R245+-0x38000], desc[UR20][R10.64], P3 ;  /* 0xc80000000af57fae */ /* 0x0009e200099a1014 */
[----:B------:R-:W-:Y:S02]  /*1dd20*/  ISETP.NE.U32.AND P3, PT, R24, RZ, PT ;  /* 0x000000ff1800720c */ /* 0x000fe40003f65070 */
[----:B------:R-:W-:Y:S02]  /*1dd30*/  SEL R24, RZ, 0x4, P4 ;  /* 0x00000004ff187807 */ /* 0x000fe40002000000 */
[----:B------:R-:W-:Y:S01]  /*1dd40*/  ISETP.GE.AND P4, PT, R252, UR4, PT ;  /* 0x00000004fc007c0c */ /* 0x000fe2000bf86270 */
[----:B------:R4:W-:Y:S01]  /*1dd50*/  STL.64 [R1+0x9b0], R10 ;  /* 0x0009b00a01007387 */ /* 0x0009e20000100a00 */
[----:B------:R-:W-:Y:S02]  /*1dd60*/  SEL R24, R24, RZ, P0 ;  /* 0x000000ff18187207 */ /* 0x000fe40000000000 */
[----:B------:R-:W-:Y:S02]  /*1dd70*/  SEL R25, RZ, 0x4, P4 ;  /* 0x00000004ff197807 */ /* 0x000fe40002000000 */
[----:B------:R-:W-:-:S02]  /*1dd80*/  LOP3.LUT R252, R3, 0x74, RZ, 0xfc, !PT ;  /* 0x0000007403fc7812 */ /* 0x000fc400078efcff */
[----:B------:R-:W-:Y:S02]  /*1dd90*/  ISETP.NE.U32.AND P4, PT, R24, RZ, PT ;  /* 0x000000ff1800720c */ /* 0x000fe40003f85070 */
[----:B------:R-:W-:Y:S01]  /*1dda0*/  SEL R24, R25, RZ, P0 ;  /* 0x000000ff19187207 */ /* 0x000fe20000000000 */
[----:B----4-:R-:W-:-:S04]  /*1ddb0*/  IMAD.WIDE R10, R251, 0x4, R72 ;  /* 0x00000004fb0a7825 */ /* 0x010fc800078e0248 */
[----:B---3--:R-:W-:Y:S01]  /*1ddc0*/  IMAD.WIDE R4, R251, 0x4, R4 ;  /* 0x00000004fb047825 */ /* 0x008fe200078e0204 */
[----:B------:R1:W-:Y:S04]  /*1ddd0*/  STL.64 [R1+0x9a8], R10 ;  /* 0x0009a80a01007387 */ /* 0x0003e80000100a00 */
[----:B------:R1:W-:Y:S01]  /*1dde0*/  LDGSTS.E [R245+-0x37ff8], desc[UR20][R10.64], P5 ;  /* 0xc80080000af57fae */ /* 0x0003e2000a9a1014 */
[----:B------:R-:W-:-:S03]  /*1ddf0*/  ISETP.GE.AND P5, PT, R252, UR4, PT ;  /* 0x00000004fc007c0c */ /* 0x000fc6000bfa6270 */
[----:B------:R2:W-:Y:S04]  /*1de00*/  STL.64 [R1+0x930], R4 ;  /* 0x0009300401007387 */ /* 0x0005e80000100a00 */
[----:B------:R2:W-:Y:S01]  /*1de10*/  LDGSTS.E [R245+-0x36000], desc[UR20][R4.64], P6 ;  /* 0xca00000004f57fae */ /* 0x0005e2000b1a1014 */
[----:B------:R-:W-:Y:S02]  /*1de20*/  ISETP.NE.U32.AND P6, PT, R24, RZ, PT ;  /* 0x000000ff1800720c */ /* 0x000fe40003fc5070 */
[----:B------:R-:W-:Y:S01]  /*1de30*/  SEL R24, RZ, 0x4, P5 ;  /* 0x00000004ff187807 */ /* 0x000fe20002800000 */
[----:B------:R-:W3:Y:S01]  /*1de40*/  LDL.LU.64 R72, [R1+0x70] ;  /* 0x0000700001487983 */ /* 0x000ee20000300a00 */
[----:B-1----:R-:W-:Y:S01]  /*1de50*/  IMAD.WIDE R10, R251, 0x4, R84 ;  /* 0x00000004fb0a7825 */ /* 0x002fe200078e0254 */
[----:B--2---:R-:W-:-:S04]  /*1de60*/  LOP3.LUT R5, R3, 0x76, RZ, 0xfc, !PT ;  /* 0x0000007603057812 */ /* 0x004fc800078efcff */
[----:B------:R1:W-:Y:S01]  /*1de70*/  LDGSTS.E [R245+-0x35ff8], desc[UR20][R10.64], P3 ;  /* 0xca0080000af57fae */ /* 0x0003e200099a1014 */
[----:B------:R-:W-:Y:S01]  /*1de80*/  ISETP.GE.AND P5, PT, R5, UR4, PT ;  /* 0x0000000405007c0c */ /* 0x000fe2000bfa6270 */
[----:B------:R-:W-:Y:S02]  /*1de90*/  IMAD.WIDE R4, R251, 0x4, R54 ;  /* 0x00000004fb047825 */ /* 0x000fe400078e0236 */
[----:B------:R-:W-:Y:S04]  /*1dea0*/  STL.64 [R1+0x928], R10 ;  /* 0x0009280a01007387 */ /* 0x000fe80000100a00 */
[----:B------:R2:W-:Y:S04]  /*1deb0*/  STL.64 [R1+0x8b0], R4 ;  /* 0x0008b00401007387 */ /* 0x0005e80000100a00 */
[----:B------:R-:W-:Y:S04]  /*1dec0*/  LDGSTS.E [R245+-0x34000], desc[UR20][R4.64], P4 ;  /* 0xcc00000004f57fae */ /* 0x000fe8000a1a1014 */
[----:B--2---:R-:W2:Y:S01]  /*1ded0*/  LDL.LU.64 R4, [R1+0x68] ;  /* 0x0000680001047983 */ /* 0x004ea20000300a00 */
[----:B------:R-:W-:-:S02]  /*1dee0*/  SEL R24, R24, RZ, P0 ;  /* 0x000000ff18187207 */ /* 0x000fc40000000000 */
[----:B------:R-:W-:Y:S02]  /*1def0*/  SEL R25, RZ, 0x4, P5 ;  /* 0x00000004ff197807 */ /* 0x000fe40002800000 */
[----:B------:R-:W-:Y:S02]  /*1df00*/  LOP3.LUT R252, R3, 0x18, RZ, 0xfc, !PT ;  /* 0x0000001803fc7812 */ /* 0x000fe400078efcff */
[----:B------:R-:W-:Y:S02]  /*1df10*/  ISETP.NE.U32.AND P5, PT, R24, RZ, PT ;  /* 0x000000ff1800720c */ /* 0x000fe40003fa5070 */
[----:B------:R-:W-:Y:S02]  /*1df20*/  SEL R24, R25, RZ, P0 ;  /* 0x000000ff19187207 */ /* 0x000fe40000000000 */
[----:B------:R-:W-:Y:S02]  /*1df30*/  ISETP.GE.AND P3, PT, R252, UR4, PT ;  /* 0x00000004fc007c0c */ /* 0x000fe4000bf66270 */
[----:B------:R-:W-:-:S02]  /*1df40*/  LOP3.LUT R252, R3, 0x1a, RZ, 0xfc, !PT ;  /* 0x0000001a03fc7812 */ /* 0x000fc400078efcff */
        /* <DEDUP_REMOVED lines=26> */
[----:B------:R-:W-:Y:S01]  /*1e0f0*/  LOP3.LUT R252, R3, 0x5a, RZ, 0xfc, !PT ;  /* 0x0000005a03fc7812 */ /* 0x000fe200078efcff */
[----:B------:R-:W-:Y:S01]  /*1e100*/  STL.64 [R1+0x838], R24 ;  /* 0x0008381801007387 */ /* 0x000fe20000100a00 */
[----:B------:R-:W-:-:S03]  /*1e110*/  ISETP.NE.U32.AND P6, PT, R22, RZ, PT ;  /* 0x000000ff1600720c */ /* 0x000fc60003fc5070 */
[----:B------:R-:W-:Y:S01]  /*1e120*/  STL.64 [R1+0x1308], R244 ;  /* 0x001308f401007387 */ /* 0x000fe20000100a00 */
[----:B---3--:R-:W-:-:S05]  /*1e130*/  IMAD.WIDE R10, R251, 0x4, R72 ;  /* 0x00000004fb0a7825 */ /* 0x008fca00078e0248 */
[----:B------:R1:W-:Y:S01]  /*1e140*/  LDGSTS.E [R246+-0x38000], desc[UR20][R10.64], P3 ;  /* 0xc80000000af67fae */ /* 0x0003e200099a1014 */
[----:B------:R-:W-:Y:S02]  /*1e150*/  ISETP.NE.U32.AND P3, PT, R20, RZ, PT ;  /* 0x000000ff1400720c */ /* 0x000fe40003f65070 */
[----:B------:R-:W-:Y:S01]  /*1e160*/  SEL R20, RZ, 0x4, P4 ;  /* 0x00000004ff147807 */ /* 0x000fe20002000000 */
[----:B------:R1:W-:Y:S01]  /*1e170*/  STL.64 [R1+0x9a0], R10 ;  /* 0x0009a00a01007387 */ /* 0x0003e20000100a00 */
[----:B------:R-:W-:Y:S02]  /*1e180*/  ISETP.GE.AND P4, PT, R252, UR4, PT ;  /* 0x00000004fc007c0c */ /* 0x000fe4000bf86270 */
[----:B------:R-:W-:Y:S02]  /*1e190*/  SEL R20, R20, RZ, P0 ;  /* 0x000000ff14147207 */ /* 0x000fe40000000000 */
[----:B------:R-:W-:Y:S01]  /*1e1a0*/  SEL R21, RZ, 0x4, P4 ;  /* 0x00000004ff157807 */ /* 0x000fe20002000000 */
[----:B-1----:R-:W-:Y:S01]  /*1e1b0*/  IMAD.WIDE R10, R251, 0x4, R82 ;  /* 0x00000004fb0a7825 */ /* 0x002fe200078e0252 */
[----:B------:R-:W-:-:S02]  /*1e1c0*/  ISETP.NE.U32.AND P4, PT, R20, RZ, PT ;  /* 0x000000ff1400720c */ /* 0x000fc40003f85070 */
[----:B------:R-:W-:Y:S01]  /*1e1d0*/  SEL R20, R21, RZ, P0 ;  /* 0x000000ff15147207 */ /* 0x000fe20000000000 */
[----:B--2---:R-:W-:Y:S01]  /*1e1e0*/  IMAD.WIDE R22, R251, 0x4, R4 ;  /* 0x00000004fb167825 */ /* 0x004fe200078e0204 */
[----:B------:R-:W-:-:S04]  /*1e1f0*/  LOP3.LUT R5, R3, 0x78, RZ, 0xfc, !PT ;  /* 0x0000007803057812 */ /* 0x000fc800078efcff */
[----:B------:R-:W-:Y:S04]  /*1e200*/  STL.64 [R1+0x998], R22 ;  /* 0x0009981601007387 */ /* 0x000fe80000100a00 */
[----:B------:R1:W-:Y:S04]  /*1e210*/  STL.64 [R1+0x920], R10 ;  /* 0x0009200a01007387 */ /* 0x0003e80000100a00 */
[----:B------:R-:W2:Y:S04]  /*1e220*/  LDL.LU.64 R72, [R1+0x60] ;  /* 0x0000600001487983 */ /* 0x000ea80000300a00 */
[----:B------:R-:W-:Y:S01]  /*1e230*/  LDGSTS.E [R246+-0x37ff8], desc[UR20][R22.64], P5 ;  /* 0xc800800016f67fae */ /* 0x000fe2000a9a1014 */
[----:B------:R-:W-:-:S02]  /*1e240*/  ISETP.GE.AND P5, PT, R5, UR4, PT ;  /* 0x0000000405007c0c */ /* 0x000fc4000bfa6270 */
[----:B------:R-:W-:Y:S01]  /*1e250*/  LOP3.LUT R5, R3, 0x7a, RZ, 0xfc, !PT ;  /* 0x0000007a03057812 */ /* 0x000fe200078efcff */
[----:B------:R1:W-:Y:S01]  /*1e260*/  LDGSTS.E [R246+-0x36000], desc[UR20][R10.64], P6 ;  /* 0xca0000000af67fae */ /* 0x0003e2000b1a1014 */
[----:B------:R-:W-:Y:S02]  /*1e270*/  ISETP.NE.U32.AND P6, PT, R20, RZ, PT ;  /* 0x000000ff1400720c */ /* 0x000fe40003fc5070 */
        /* <DEDUP_REMOVED lines=8> */
[----:B---3--:R-:W3:Y:S01]  /*1e300*/  LDL.LU.64 R4, [R1+0x58] ;  /* 0x0000580001047983 */ /* 0x008ee20000300a00 */
        /* <DEDUP_REMOVED lines=33> */
[----:B------:R-:W-:Y:S02]  /*1e520*/  LOP3.LUT R252, R3, 0x5e, RZ, 0xfc, !PT ;  /* 0x0000005e03fc7812 */ /* 0x000fe400078efcff */
[----:B------:R-:W-:Y:S01]  /*1e530*/  ISETP.NE.U32.AND P6, PT, R18, RZ, PT ;  /* 0x000000ff1200720c */ /* 0x000fe20003fc5070 */
[----:B------:R-:W-:Y:S01]  /*1e540*/  STL.64 [R1+0x910], R20 ;  /* 0x0009101401007387 */ /* 0x000fe20000100a00 */
[----:B------:R-:W-:Y:S01]  /*1e550*/  UIADD3 UR5, UPT, UPT, UR5, -0x100, URZ ;  /* 0xffffff0005057890 */ /* 0x000fe2000fffe0ff */
        /* <DEDUP_REMOVED lines=8> */
[----:B------:R-:W-:Y:S01]  /*1e5e0*/  ISETP.NE.U32.AND P4, PT, R16, RZ, PT ;  /* 0x000000ff1000720c */ /* 0x000fe20003f85070 */
[----:B-1----:R-:W-:-:S04]  /*1e5f0*/  IMAD.WIDE R10, R251, 0x4, R78 ;  /* 0x00000004fb0a7825 */ /* 0x002fc800078e024e */
[----:B---3--:R-:W-:-:S05]  /*1e600*/  IMAD.WIDE R4, R251, 0x4, R4 ;  /* 0x00000004fb047825 */ /* 0x008fca00078e0204 */
[----:B------:R1:W-:Y:S04]  /*1e610*/  STL.64 [R1+0x988], R4 ;  /* 0x0009880401007387 */ /* 0x0003e80000100a00 */
[----:B------:R1:W-:Y:S01]  /*1e620*/  LDGSTS.E [R247+-0x37ff8], desc[UR20][R4.64], P5 ;  /* 0xc800800004f77fae */ /* 0x0003e2000a9a1014 */
[----:B------:R-:W-:-:S03]  /*1e630*/  ISETP.GE.AND P5, PT, R3, UR5, PT ;  /* 0x0000000503007c0c */ /* 0x000fc6000bfa6270 */
[----:B------:R2:W-:Y:S04]  /*1e640*/  STL.64 [R1+0xa30], R10 ;  /* 0x000a300a01007387 */ /* 0x0005e80000100a00 */
[----:B------:R2:W-:Y:S04]  /*1e650*/  LDGSTS.E [R247+-0x36000], desc[UR20][R10.64], P6 ;  /* 0xca0000000af77fae */ /* 0x0005e8000b1a1014 */
[----:B------:R3:W-:Y:S01]  /*1e660*/  STL.64 [R1+0x1310], R2 ;  /* 0x0013100201007387 */ /* 0x0007e20000100a00 */
[----:B-1----:R-:W1:Y:S01]  /*1e670*/  LDC R5, c[0x0][0x3a0] ;  /* 0x0000e800ff057b82 */ /* 0x002e620000000800 */
[----:B--2---:R-:W-:-:S04]  /*1e680*/  IMAD.WIDE R10, R251, 0x4, R76 ;  /* 0x00000004fb0a7825 */ /* 0x004fc800078e024c */
[C---:B---3--:R-:W-:Y:S01]  /*1e690*/  IMAD.WIDE R2, R251.reuse, 0x4, R46 ;  /* 0x00000004fb027825 */ /* 0x048fe200078e022e */
[----:B------:R-:W-:Y:S04]  /*1e6a0*/  STL.64 [R1+0xa28], R10 ;  /* 0x000a280a01007387 */ /* 0x000fe80000100a00 */
[----:B------:R-:W-:Y:S04]  /*1e6b0*/  LDGSTS.E [R247+-0x35ff8], desc[UR20][R10.64], P3 ;  /* 0xca0080000af77fae */ /* 0x000fe800099a1014 */
[----:B------:R2:W-:Y:S04]  /*1e6c0*/  STL.64 [R1+0xa20], R2 ;  /* 0x000a200201007387 */ /* 0x0005e80000100a00 */
[----:B------:R2:W-:Y:S04]  /*1e6d0*/  LDGSTS.E [R247+-0x34000], desc[UR20][R2.64], P4 ;  /* 0xcc00000002f77fae */ /* 0x0005e8000a1a1014 */
[----:B------:R-:W3:Y:S01]  /*1e6e0*/  LDL.LU.64 R70, [R1+0x190] ;  /* 0x0001900001467983 */ /* 0x000ee20000300a00 */
[----:B--2---:R-:W-:-:S05]  /*1e6f0*/  IMAD.WIDE R2, R251, 0x4, R44 ;  /* 0x00000004fb027825 */ /* 0x004fca00078e022c */
[----:B------:R2:W-:Y:S04]  /*1e700*/  STL.64 [R1+0xa18], R2 ;  /* 0x000a180201007387 */ /* 0x0005e80000100a00 */
[----:B------:R-:W4:Y:S04]  /*1e710*/  LDL.LU.64 R42, [R1+0x188] ;  /* 0x00018800012a7983 */ /* 0x000f280000300a00 */
[----:B------:R-:W4:Y:S04]  /*1e720*/  LDL.LU.64 R74, [R1+0x150] ;  /* 0x00015000014a7983 */ /* 0x000f280000300a00 */
[----:B------:R-:W4:Y:S01]  /*1e730*/  LDL.LU.64 R72, [R1+0x148] ;  /* 0x0001480001487983 */ /* 0x000f220000300a00 */
[----:B------:R-:W-:Y:S01]  /*1e740*/  SEL R16, R17, RZ, P0 ;  /* 0x000000ff11107207 */ /* 0x000fe20000000000 */
[----:B-1----:R-:W-:-:S03]  /*1e750*/  VIADD R5, R5, 0x7f ;  /* 0x0000007f05057836 */ /* 0x002fc60000000000 */
[----:B------:R-:W-:Y:S02]  /*1e760*/  ISETP.NE.U32.AND P6, PT, R16, RZ, PT ;  /* 0x000000ff1000720c */ /* 0x000fe40003fc5070 */
[----:B------:R-:W-:Y:S02]  /*1e770*/  SEL R16, RZ, 0x4, P5 ;  /* 0x00000004ff107807 */ /* 0x000fe40002800000 */
[----:B------:R-:W-:Y:S02]  /*1e780*/  ISETP.GT.AND P5, PT, R5, 0x17f, PT ;  /* 0x0000017f0500780c */ /* 0x000fe40003fa4270 */
[----:B------:R-:W1:Y:S07]  /*1e790*/  S2R R5, SR_TID.X ;  /* 0x0000000000057919 */ /* 0x000e6e0000002100 */
[----:B------:R2:W-:Y:S01]  /*1e7a0*/  LDGSTS.E [R247+-0x33ff8], desc[UR20][R2.64], P6 ;  /* 0xcc00800002f77fae */ /* 0x0005e2000b1a1014 */
[----:B-1----:R-:W-:-:S04]  /*1e7b0*/  SHF.R.U32.HI R4, RZ, 0x6, R5 ;  /* 0x00000006ff047819 */ /* 0x002fc80000011605 */
[----:B------:R-:W-:-:S04]  /*1e7c0*/  SGXT.U32 R4, R4, 0x1 ;  /* 0x000000010404781a */ /* 0x000fc80000000000 */
[----:B------:R-:W-:-:S04]  /*1e7d0*/  LOP3.LUT R4, R4, 0x7c, RZ, 0xfc, !PT ;  /* 0x0000007c04047812 */ /* 0x000fc800078efcff */
[----:B------:R-:W-:Y:S02]  /*1e7e0*/  ISETP.GE.AND P4, PT, R4, UR4, PT ;  /* 0x0000000404007c0c */ /* 0x000fe4000bf86270 */
[----:B------:R-:W-:Y:S02]  /*1e7f0*/  SHF.R.U32.HI R4, RZ, 0x6, R5 ;  /* 0x00000006ff047819 */ /* 0x000fe40000011605 */
[----:B------:R-:W-:-:S04]  /*1e800*/  LOP3.LUT R5, R5, 0x7f, RZ, 0xc0, !PT ;  /* 0x0000007f05057812 */ /* 0x000fc800078ec0ff */
[----:B------:R-:W-:Y:S02]  /*1e810*/  ISETP.GE.AND P6, PT, R5, UR5, PT ;  /* 0x0000000505007c0c */ /* 0x000fe4000bfc6270 */
[----:B------:R-:W1:Y:S01]  /*1e820*/  S2R R5, SR_TID.X ;  /* 0x0000000000057919 */ /* 0x000e620000002100 */
[----:B------:R-:W-:Y:S02]  /*1e830*/  SEL R16, R16, RZ, P5 ;  /* 0x000000ff10107207 */ /* 0x000fe40002800000 */
[----:B------:R-:W-:Y:S02]  /*1e840*/  SGXT.U32 R4, R4, 0x1 ;  /* 0x000000010404781a */ /* 0x000fe40000000000 */
[----:B------:R-:W-:Y:S02]  /*1e850*/  ISETP.NE.U32.AND P3, PT, R16, RZ, PT ;  /* 0x000000ff1000720c */ /* 0x000fe40003f65070 */
[----:B------:R-:W-:Y:S02]  /*1e860*/  LOP3.LUT R4, R4, 0x7e, RZ, 0xfc, !PT ;  /* 0x0000007e04047812 */ /* 0x000fe400078efcff */
[----:B------:R-:W-:-:S02]  /*1e870*/  SEL R16, RZ, 0x4, P4 ;  /* 0x00000004ff107807 */ /* 0x000fc40002000000 */
[----:B------:R-:W-:Y:S01]  /*1e880*/  ISETP.GE.AND P4, PT, R4, UR4, PT ;  /* 0x0000000404007c0c */ /* 0x000fe2000bf86270 */
[----:B--2---:R-:W-:Y:S01]  /*1e890*/  IMAD.WIDE R2, R251, 0x4, R14 ;  /* 0x00000004fb027825 */ /* 0x004fe200078e020e */
[----:B------:R-:W-:Y:S01]  /*1e8a0*/  SEL R16, R16, RZ, P0 ;  /* 0x000000ff10107207 */ /* 0x000fe20000000000 */
[----:B------:R-:W2:Y:S01]  /*1e8b0*/  S2R R252, SR_TID.X ;  /* 0x0000000000fc7919 */ /* 0x000ea20000002100 */
[----:B------:R-:W-:Y:S01]  /*1e8c0*/  SEL R17, RZ, 0x4, P4 ;  /* 0x00000004ff117807 */ /* 0x000fe20002000000 */
[----:B------:R-:W2:Y:S01]  /*1e8d0*/  LDCU UR4, c[0x0][0x3a0] ;  /* 0x00007400ff0477ac */ /* 0x000ea20008000800 */
[----:B------:R-:W-:Y:S02]  /*1e8e0*/  ISETP.NE.U32.AND P4, PT, R16, RZ, PT ;  /* 0x000000ff1000720c */ /* 0x000fe40003f85070 */
[----:B------:R-:W-:Y:S02]  /*1e8f0*/  SEL R16, RZ, 0x4, P6 ;  /* 0x00000004ff107807 */ /* 0x000fe40003000000 */
[----:B-1----:R-:W-:-:S09]  /*1e900*/  SHF.R.U32.HI R5, RZ, 0x6, R5 ;  /* 0x00000006ff057819 */ /* 0x002fd20000011605 */
[----:B------:R1:W-:Y:S01]  /*1e910*/  LDGSTS.E [R247+-0x32000], desc[UR20][R2.64], P4 ;  /* 0xce00000002f77fae */ /* 0x0003e2000a1a1014 */
[----:B------:R-:W-:-:S04]  /*1e920*/  SGXT.U32 R5, R5, 0x1 ;  /* 0x000000010505781a */ /* 0x000fc80000000000 */
[----:B------:R-:W-:Y:S02]  /*1e930*/  LOP3.LUT R5, R5, 0x2, RZ, 0xfc, !PT ;  /* 0x0000000205057812 */ /* 0x000fe400078efcff */
[----:B------:R-:W-:Y:S02]  /*1e940*/  SEL R16, R16, RZ, P5 ;  /* 0x000000ff10107207 */ /* 0x000fe40002800000 */
[----:B------:R-:W-:Y:S02]  /*1e950*/  ISETP.GE.AND P6, PT, R5, UR5, PT ;  /* 0x0000000505007c0c */ /* 0x000fe4000bfc6270 */
[----:B------:R-:W-:Y:S01]  /*1e960*/  SEL R17, R17, RZ, P0 ;  /* 0x000000ff11117207 */ /* 0x000fe20000000000 */
[----:B------:R-:W4:Y:S01]  /*1e970*/  LDL.LU.64 R4, [R1+0x110] ;  /* 0x0001100001047983 */ /* 0x000f220000300a00 */
[----:B------:R-:W-:Y:S02]  /*1e980*/  ISETP.NE.U32.AND P0, PT, R16, RZ, PT ;  /* 0x000000ff1000720c */ /* 0x000fe40003f05070 */
[----:B------:R-:W-:-:S02]  /*1e990*/  SEL R16, RZ, 0x4, P6 ;  /* 0x00000004ff107807 */ /* 0x000fc40003000000 */
[----:B------:R-:W-:Y:S01]  /*1e9a0*/  ISETP.NE.U32.AND P6, PT, R17, RZ, PT ;  /* 0x000000ff1100720c */ /* 0x000fe20003fc5070 */
[----:B------:R1:W-:Y:S01]  /*1e9b0*/  STL.64 [R1+0xa10], R2 ;  /* 0x000a100201007387 */ /* 0x0003e20000100a00 */
[----:B------:R-:W-:-:S03]  /*1e9c0*/  SEL R14, R16, RZ, P5 ;  /* 0x000000ff100e7207 */ /* 0x000fc60002800000 */
[----:B------:R-:W-:Y:S01]  /*1e9d0*/  STL.64 [R1+0x14c0], R250 ;  /* 0x0014c0fa01007387 */ /* 0x000fe20000100a00 */
[----:B------:R-:W-:Y:S01]  /*1e9e0*/  ISETP.NE.U32.AND P4, PT, R14, RZ, PT ;  /* 0x000000ff0e00720c */ /* 0x000fe20003f85070 */
[----:B-1----:R-:W-:-:S04]  /*1e9f0*/  IMAD.WIDE R2, R251, 0x4, R12 ;  /* 0x00000004fb027825 */ /* 0x002fc800078e020c */
[----:B------:R-:W-:Y:S01]  /*1ea00*/  IMAD.U32 R13, RZ, RZ, UR13 ;  /* 0x0000000dff0d7e24 */ /* 0x000fe2000f8e00ff */
[----:B------:R4:W-:Y:S04]  /*1ea10*/  STL.64 [R1+0xa08], R2 ;  /* 0x000a080201007387 */ /* 0x0009e80000100a00 */
[----:B------:R4:W-:Y:S01]  /*1ea20*/  LDGSTS.E [R247+-0x31ff8], desc[UR20][R2.64], P6 ;  /* 0xce00800002f77fae */ /* 0x0009e2000b1a1014 */
[----:B------:R-:W-:-:S03]  /*1ea30*/  IMAD.WIDE R10, R13, 0x4, R126 ;  /* 0x000000040d0a7825 */ /* 0x000fc600078e027e */
[----:B------:R-:W-:Y:S01]  /*1ea40*/  STL.64 [R1+0x1318], R246 ;  /* 0x001318f601007387 */ /* 0x000fe20000100a00 */
[----:B--2---:R-:W-:Y:S01]  /*1ea50*/  SHF.R.U32.HI R40, RZ, 0x6, R252 ;  /* 0x00000006ff287819 */ /* 0x004fe200000116fc */
[C---:B------:R-:W-:Y:S02]  /*1ea60*/  IMAD.WIDE R146, R13.reuse, 0x4, R146 ;  /* 0x000000040d927825 */ /* 0x040fe400078e0292 */
[----:B------:R-:W0:Y:S02]  /*1ea70*/  LDGDEPBAR ;  /* 0x00000000000079af */ /* 0x000e240000000000 */
[----:B---3--:R-:W-:-:S05]  /*1ea80*/  IMAD.WIDE R14, R13, 0x4, R70 ;  /* 0x000000040d0e7825 */ /* 0x008fca00078e0246 */
[----:B------:R-:W-:Y:S04]  /*1ea90*/  STL.64 [R1+0x828], R14 ;  /* 0x0008280e01007387 */ /* 0x000fe80000100a00 */
[----:B------:R-:W2:Y:S01]  /*1eaa0*/  LDL.LU.64 R126, [R1+0x1620] ;  /* 0x00162000017e7983 */ /* 0x000ea20000300a00 */
[----:B----4-:R-:W-:-:S05]  /*1eab0*/  IMAD.WIDE R2, R13, 0x4, R42 ;  /* 0x000000040d027825 */ /* 0x010fca00078e022a */
[----:B------:R1:W-:Y:S02]  /*1eac0*/  STL.64 [R1+0x820], R2 ;  /* 0x0008200201007387 */ /* 0x0003e40000100a00 */
[C---:B-1----:R-:W-:Y:S02]  /*1ead0*/  IMAD.WIDE R2, R13.reuse, 0x4, R142 ;  /* 0x000000040d027825 */ /* 0x042fe400078e028e */
[----:B------:R-:W3:Y:S04]  /*1eae0*/  LDL.LU.64 R142, [R1+0x1618] ;  /* 0x00161800018e7983 */ /* 0x000ee80000300a00 */
[----:B------:R1:W-:Y:S01]  /*1eaf0*/  STL.64 [R1+0x818], R10 ;  /* 0x0008180a01007387 */ /* 0x0003e20000100a00 */
[----:B------:R-:W-:-:S04]  /*1eb00*/  IMAD.WIDE R14, R13, 0x4, R74 ;  /* 0x000000040d0e7825 */ /* 0x000fc800078e024a */
[C---:B-1----:R-:W-:Y:S02]  /*1eb10*/  IMAD.WIDE R10, R13.reuse, 0x4, R158 ;  /* 0x000000040d0a7825 */ /* 0x042fe400078e029e */
[----:B------:R-:W4:Y:S04]  /*1eb20*/  LDL.LU.64 R158, [R1+0x1610] ;  /* 0x00161000019e7983 */ /* 0x000f280000300a00 */
[----:B------:R1:W-:Y:S02]  /*1eb30*/  STL.64 [R1+0x810], R2 ;  /* 0x0008100201007387 */ /* 0x0003e40000100a00 */
[C---:B-1----:R-:W-:Y:S02]  /*1eb40*/  IMAD.WIDE R2, R13.reuse, 0x4, R174 ;  /* 0x000000040d027825 */ /* 0x042fe400078e02ae */
[----:B------:R-:W2:Y:S04]  /*1eb50*/  LDL.LU.64 R174, [R1+0x1608] ;  /* 0x0016080001ae7983 */ /* 0x000ea80000300a00 */
[----:B------:R1:W-:Y:S02]  /*1eb60*/  STL.64 [R1+0x808], R10 ;  /* 0x0008080a01007387 */ /* 0x0003e40000100a00 */
[----:B-1----:R-:W-:-:S02]  /*1eb70*/  IMAD.WIDE R10, R13, 0x4, R190 ;  /* 0x000000040d0a7825 */ /* 0x002fc400078e02be */
[----:B------:R-:W2:Y:S04]  /*1eb80*/  LDL.LU.64 R190, [R1+0x1600] ;  /* 0x0016000001be7983 */ /* 0x000ea80000300a00 */
[----:B------:R1:W-:Y:S02]  /*1eb90*/  STL.64 [R1+0x800], R2 ;  /* 0x0008000201007387 */ /* 0x0003e40000100a00 */
[C---:B-1----:R-:W-:Y:S02]  /*1eba0*/  IMAD.WIDE R2, R13.reuse, 0x4, R206 ;  /* 0x000000040d027825 */ /* 0x042fe400078e02ce */
[----:B------:R-:W2:Y:S04]  /*1ebb0*/  LDL.LU.64 R206, [R1+0x15f8] ;  /* 0x0015f80001ce7983 */ /* 0x000ea80000300a00 */
[----:B------:R1:W-:Y:S04]  /*1ebc0*/  STL.64 [R1+0x7f8], R10 ;  /* 0x0007f80a01007387 */ /* 0x0003e80000100a00 */
[----:B------:R1:W-:Y:S04]  /*1ebd0*/  STL.64 [R1+0x7f0], R2 ;  /* 0x0007f00201007387 */ /* 0x0003e80000100a00 */
[----:B------:R-:W-:Y:S01]  /*1ebe0*/  STL.64 [R1+0x7e8], R14 ;  /* 0x0007e80e01007387 */ /* 0x000fe20000100a00 */
[----:B-1----:R-:W-:-:S04]  /*1ebf0*/  IMAD.WIDE R10, R13, 0x4, R72 ;  /* 0x000000040d0a7825 */ /* 0x002fc800078e0248 */
[C---:B------:R-:W-:Y:S02]  /*1ec00*/  IMAD.WIDE R2, R13.reuse, 0x4, R222 ;  /* 0x000000040d027825 */ /* 0x040fe400078e02de */
[----:B------:R-:W2:Y:S04]  /*1ec10*/  LDL.LU.64 R222, [R1+0x15f0] ;  /* 0x0015f00001de7983 */ /* 0x000ea80000300a00 */
[----:B------:R1:W-:Y:S02]  /*1ec20*/  STL.64 [R1+0x7e0], R10 ;  /* 0x0007e00a01007387 */ /* 0x0003e40000100a00 */
[C---:B-1----:R-:W-:Y:S02]  /*1ec30*/  IMAD.WIDE R10, R13.reuse, 0x4, R238 ;  /* 0x000000040d0a7825 */ /* 0x042fe400078e02ee */
[----:B------:R-:W2:Y:S04]  /*1ec40*/  LDL.LU.64 R238, [R1+0x15e8] ;  /* 0x0015e80001ee7983 */ /* 0x000ea80000300a00 */
[----:B------:R1:W-:Y:S02]  /*1ec50*/  STL.64 [R1+0x7d8], R2 ;  /* 0x0007d80201007387 */ /* 0x0003e40000100a00 */
[----:B-1----:R-:W-:-:S02]  /*1ec60*/  IMAD.WIDE R2, R13, 0x4, R144 ;  /* 0x000000040d027825 */ /* 0x002fc400078e0290 */
[----:B------:R-:W2:Y:S04]  /*1ec70*/  LDL.LU.64 R144, [R1+0x15e0] ;  /* 0x0015e00001907983 */ /* 0x000ea80000300a00 */
[----:B------:R1:W-:Y:S01]  /*1ec80*/  STL.64 [R1+0x7d0], R10 ;  /* 0x0007d00a01007387 */ /* 0x0003e20000100a00 */
[----:B------:R-:W-:-:S04]  /*1ec90*/  IMAD.WIDE R4, R13, 0x4, R4 ;  /* 0x000000040d047825 */ /* 0x000fc800078e0204 */
[C---:B-1----:R-:W-:Y:S02]  /*1eca0*/  IMAD.WIDE R10, R13.reuse, 0x4, R96 ;  /* 0x000000040d0a7825 */ /* 0x042fe400078e0260 */
[----:B------:R-:W3:Y:S04]  /*1ecb0*/  LDL.LU.64 R96, [R1+0x15d8] ;  /* 0x0015d80001607983 */ /* 0x000ee80000300a00 */
[----:B------:R1:W-:Y:S02]  /*1ecc0*/  STL.64 [R1+0x7c8], R2 ;  /* 0x0007c80201007387 */ /* 0x0003e40000100a00 */
[C---:B-1----:R-:W-:Y:S02]  /*1ecd0*/  IMAD.WIDE R2, R13.reuse, 0x4, R112 ;  /* 0x000000040d027825 */ /* 0x042fe400078e0270 */
[----:B------:R-:W3:Y:S04]  /*1ece0*/  LDL.LU.64 R112, [R1+0x15d0] ;  /* 0x0015d00001707983 */ /* 0x000ee80000300a00 */
[----:B------:R1:W-:Y:S02]  /*1ecf0*/  STL.64 [R1+0x7c0], R10 ;  /* 0x0007c00a01007387 */ /* 0x0003e40000100a00 */
[----:B-1----:R-:W-:-:S02]  /*1ed00*/  IMAD.WIDE R10, R13, 0x4, R128 ;  /* 0x000000040d0a7825 */ /* 0x002fc400078e0280 */
[----:B------:R-:W3:Y:S04]  /*1ed10*/  LDL.LU.64 R128, [R1+0x15c8] ;  /* 0x0015c80001807983 */ /* 0x000ee80000300a00 */
[----:B------:R2:W-:Y:S04]  /*1ed20*/  STL.64 [R1+0x7b8], R2 ;  /* 0x0007b80201007387 */ /* 0x0005e80000100a00 */
[----:B------:R-:W-:Y:S01]  /*1ed30*/  STL.64 [R1+0x7b0], R10 ;  /* 0x0007b00a01007387 */ /* 0x000fe20000100a00 */
[----:B--2---:R-:W-:-:S03]  /*1ed40*/  IMAD.WIDE R2, R13, 0x4, R144 ;  /* 0x000000040d027825 */ /* 0x004fc600078e0290 */
[----:B------:R-:W2:Y:S04]  /*1ed50*/  LDL.LU.64 R144, [R1+0x15c0] ;  /* 0x0015c00001907983 */ /* 0x000ea80000300a00 */
        /* <DEDUP_REMOVED lines=8> */
[----:B------:R-:W3:Y:S04]  /*1ede0*/  LDL.LU.64 R176, [R1+0x15a8] ;  /* 0x0015a80001b07983 */ /* 0x000ee80000300a00 */
[----:B------:R1:W-:Y:S02]  /*1edf0*/  STL.64 [R1+0x790], R2 ;  /* 0x0007900201007387 */ /* 0x0003e40000100a00 */
[----:B-1----:R-:W-:-:S02]  /*1ee00*/  IMAD.WIDE R2, R13, 0x4, R192 ;  /* 0x000000040d027825 */ /* 0x002fc400078e02c0 */
        /* <DEDUP_REMOVED lines=8> */
[----:B------:R4:W-:Y:S01]  /*1ee90*/  STL.64 [R1+0x770], R2 ;  /* 0x0007700201007387 */ /* 0x0009e20000100a00 */
[----:B-1----:R-:W-:-:S04]  /*1eea0*/  IMAD.WIDE R4, R13, 0x4, R238 ;  /* 0x000000040d047825 */ /* 0x002fc800078e02ee */
[----:B----4-:R-:W-:-:S04]  /*1eeb0*/  IMAD.WIDE R2, R13, 0x4, R236 ;  /* 0x000000040d027825 */ /* 0x010fc800078e02ec */
[----:B--2---:R-:W-:-:S05]  /*1eec0*/  IMAD.WIDE R10, R13, 0x4, R240 ;  /* 0x000000040d0a7825 */ /* 0x004fca00078e02f0 */
[----:B------:R1:W-:Y:S04]  /*1eed0*/  STL.64 [R1+0x768], R10 ;  /* 0x0007680a01007387 */ /* 0x0003e80000100a00 */
[----:B------:R2:W-:Y:S04]  /*1eee0*/  STL.64 [R1+0x760], R4 ;  /* 0x0007600401007387 */ /* 0x0005e80000100a00 */
[----:B------:R4:W-:Y:S01]  /*1eef0*/  STL.64 [R1+0x758], R2 ;  /* 0x0007580201007387 */ /* 0x0009e20000100a00 */
[----:B-1----:R-:W-:-:S04]  /*1ef00*/  IMAD.WIDE R10, R13, 0x4, R234 ;  /* 0x000000040d0a7825 */ /* 0x002fc800078e02ea */
[C---:B--2---:R-:W-:Y:S01]  /*1ef10*/  IMAD.WIDE R4, R13.reuse, 0x4, R232 ;  /* 0x000000040d047825 */ /* 0x044fe200078e02e8 */
[----:B------:R1:W-:Y:S03]  /*1ef20*/  STL.64 [R1+0x750], R10 ;  /* 0x0007500a01007387 */ /* 0x0003e60000100a00 */
[C---:B----4-:R-:W-:Y:S01]  /*1ef30*/  IMAD.WIDE R2, R13.reuse, 0x4, R230 ;  /* 0x000000040d027825 */ /* 0x050fe200078e02e6 */
[----:B------:R2:W-:Y:S04]  /*1ef40*/  STL.64 [R1+0x748], R4 ;  /* 0x0007480401007387 */ /* 0x0005e80000100a00 */
[----:B------:R-:W-:Y:S01]  /*1ef50*/  STL.64 [R1+0x740], R2 ;  /* 0x0007400201007387 */ /* 0x000fe20000100a00 */
[----:B-1----:R-:W-:-:S04]  /*1ef60*/  IMAD.WIDE R10, R13, 0x4, R228 ;  /* 0x000000040d0a7825 */ /* 0x002fc800078e02e4 */
[C---:B--2---:R-:W-:Y:S01]  /*1ef70*/  IMAD.WIDE R4, R13.reuse, 0x4, R226 ;  /* 0x000000040d047825 */ /* 0x044fe200078e02e2 */
[----:B------:R1:W-:Y:S04]  /*1ef80*/  STL.64 [R1+0x738], R10 ;  /* 0x0007380a01007387 */ /* 0x0003e80000100a00 */
[----:B------:R2:W-:Y:S01]  /*1ef90*/  STL.64 [R1+0x730], R4 ;  /* 0x0007300401007387 */ /* 0x0005e20000100a00 */
[----:B-1----:R-:W-:-:S04]  /*1efa0*/  IMAD.WIDE R10, R13, 0x4, R222 ;  /* 0x000000040d0a7825 */ /* 0x002fc800078e02de */
[----:B--2---:R-:W-:-:S04]  /*1efb0*/  IMAD.WIDE R4, R13, 0x4, R220 ;  /* 0x000000040d047825 */ /* 0x004fc800078e02dc */
[----:B---3--:R-:W-:-:S05]  /*1efc0*/  IMAD.WIDE R2, R13, 0x4, R224 ;  /* 0x000000040d027825 */ /* 0x008fca00078e02e0 */
[----:B------:R1:W-:Y:S04]  /*1efd0*/  STL.64 [R1+0x728], R2 ;  /* 0x0007280201007387 */ /* 0x0003e80000100a00 */
[----:B------:R2:W-:Y:S04]  /*1efe0*/  STL.64 [R1+0x720], R10 ;  /* 0x0007200a01007387 */ /* 0x0005e80000100a00 */
[----:B------:R3:W-:Y:S01]  /*1eff0*/  STL.64 [R1+0x718], R4 ;  /* 0x0007180401007387 */ /* 0x0007e20000100a00 */
[----:B-1----:R-:W-:-:S04]  /*1f000*/  IMAD.WIDE R2, R13, 0x4, R218 ;  /* 0x000000040d027825 */ /* 0x002fc800078e02da */
[C---:B--2---:R-:W-:Y:S01]  /*1f010*/  IMAD.WIDE R10, R13.reuse, 0x4, R216 ;  /* 0x000000040d0a7825 */ /* 0x044fe200078e02d8 */
[----:B------:R1:W-:Y:S03]  /*1f020*/  STL.64 [R1+0x710], R2 ;  /* 0x0007100201007387 */ /* 0x0003e60000100a00 */
[C---:B---3--:R-:W-:Y:S01]  /*1f030*/  IMAD.WIDE R4, R13.reuse, 0x4, R214 ;  /* 0x000000040d047825 */ /* 0x048fe200078e02d6 */
        /* <DEDUP_REMOVED lines=55> */
[----:B------:R-:W3:Y:S04]  /*1f3b0*/  LDL.LU.64 R64, [R1+0x198] ;  /* 0x0001980001407983 */ /* 0x000ee80000300a00 */
[----:B------:R4:W-:Y:S04]  /*1f3c0*/  STL.64 [R1+0x128], R4 ;  /* 0x0001280401007387 */ /* 0x0009e80000100a00 */
[----:B------:R-:W3:Y:S01]  /*1f3d0*/  LDL.LU.64 R38, [R1+0x1a0] ;  /* 0x0001a00001267983 */ /* 0x000ee20000300a00 */
[----:B------:R-:W-:Y:S01]  /*1f3e0*/  SGXT.U32 R40, R40, 0x1 ;  /* 0x000000012828781a */ /* 0x000fe20000000000 */
[----:B-1----:R-:W-:-:S03]  /*1f3f0*/  IMAD.WIDE R2, R13, 0x4, R158 ;  /* 0x000000040d027825 */ /* 0x002fc600078e029e */
[----:B------:R-:W-:Y:S02]  /*1f400*/  LOP3.LUT R40, R40, 0x20, RZ, 0xfc, !PT ;  /* 0x0000002028287812 */ /* 0x000fe400078efcff */
[----:B------:R-:W-:Y:S02]  /*1f410*/  STL.64 [R1+0x118], R2 ;  /* 0x0001180201007387 */ /* 0x000fe40000100a00 */
[----:B------:R-:W-:Y:S02]  /*1f420*/  ISETP.GE.AND P6, PT, R40, UR5, PT ;  /* 0x0000000528007c0c */ /* 0x000fe4000bfc6270 */
[----:B------:R-:W3:Y:S01]  /*1f430*/  LDL.LU.64 R40, [R1+0x1a8] ;  /* 0x0001a80001287983 */ /* 0x000ee20000300a00 */
[----:B------:R-:W-:-:S03]  /*1f440*/  IMAD.WIDE R238, R13, 0x4, R156 ;  /* 0x000000040dee7825 */ /* 0x000fc600078e029c */
        /* <DEDUP_REMOVED lines=8> */
[----:B------:R-:W3:Y:S04]  /*1f4d0*/  LDL.LU.64 R74, [R1+0x1d0] ;  /* 0x0001d000014a7983 */ /* 0x000ee80000300a00 */
[----:B--2---:R-:W2:Y:S01]  /*1f4e0*/  LDL.LU.64 R10, [R1+0x1d8] ;  /* 0x0001d800010a7983 */ /* 0x004ea20000300a00 */
[----:B------:R-:W-:-:S03]  /*1f4f0*/  IMAD.WIDE R144, R13, 0x4, R144 ;  /* 0x000000040d907825 */ /* 0x000fc600078e0290 */
[----:B------:R-:W2:Y:S01]  /*1f500*/  LDL.LU.64 R72, [R1+0x1e0] ;  /* 0x0001e00001487983 */ /* 0x000ea20000300a00 */
[----:B------:R-:W-:-:S03]  /*1f510*/  IMAD.WIDE R142, R13, 0x4, R142 ;  /* 0x000000040d8e7825 */ /* 0x000fc600078e028e */
[----:B----4-:R-:W4:Y:S01]  /*1f520*/  LDL.LU.64 R4, [R1+0x1e8] ;  /* 0x0001e80001047983 */ /* 0x010f220000300a00 */
[----:B------:R-:W-:-:S03]  /*1f530*/  IMAD.WIDE R140, R13, 0x4, R140 ;  /* 0x000000040d8c7825 */ /* 0x000fc600078e028c */
[----:B------:R1:W-:Y:S01]  /*1f540*/  STL.64 [R1+0x1498], R238 ;  /* 0x001498ee01007387 */ /* 0x0003e20000100a00 */
[----:B------:R-:W-:-:S03]  /*1f550*/  IMAD.WIDE R138, R13, 0x4, R138 ;  /* 0x000000040d8a7825 */ /* 0x000fc600078e028a */
[----:B------:R-:W-:Y:S01]  /*1f560*/  STL.64 [R1+0x1450], R234 ;  /* 0x001450ea01007387 */ /* 0x000fe20000100a00 */
[----:B------:R-:W-:-:S03]  /*1f570*/  IMAD.WIDE R136, R13, 0x4, R136 ;  /* 0x000000040d887825 */ /* 0x000fc600078e0288 */
[----:B------:R-:W-:Y:S01]  /*1f580*/  STL.64 [R1+0x1408], R230 ;  /* 0x001408e601007387 */ /* 0x000fe20000100a00 */
[----:B------:R-:W-:-:S03]  /*1f590*/  IMAD.WIDE R134, R13, 0x4, R134 ;  /* 0x000000040d867825 */ /* 0x000fc600078e0286 */
[----:B------:R-:W-:Y:S01]  /*1f5a0*/  STL.64 [R1+0x13c0], R226 ;  /* 0x0013c0e201007387 */ /* 0x000fe20000100a00 */
[----:B------:R-:W-:-:S03]  /*1f5b0*/  IMAD.WIDE R132, R13, 0x4, R132 ;  /* 0x000000040d847825 */ /* 0x000fc600078e0284 */
[----:B------:R-:W-:Y:S01]  /*1f5c0*/  STL.64 [R1+0x1370], R222 ;  /* 0x001370de01007387 */ /* 0x000fe20000100a00 */
        /* <DEDUP_REMOVED lines=45> */
[----:B------:R-:W-:Y:S04]  /*1f8a0*/  STL.64 [R1+0x13d8], R102 ;  /* 0x0013d86601007387 */ /* 0x000fe80000100a00 */
[----:B------:R-:W-:Y:S04]  /*1f8b0*/  STL.64 [R1+0x1388], R100 ;  /* 0x0013886401007387 */ /* 0x000fe80000100a00 */
[----:B------:R-:W-:Y:S04]  /*1f8c0*/  STL.64 [R1+0x1348], R98 ;  /* 0x0013486201007387 */ /* 0x000fe80000100a00 */
[----:B------:R-:W-:Y:S04]  /*1f8d0*/  STL.64 [R1+0x1540], R96 ;  /* 0x0015406001007387 */ /* 0x000fe80000100a00 */
[----:B------:R-:W-:Y:S04]  /*1f8e0*/  STL.64 [R1+0x14f8], R94 ;  /* 0x0014f85e01007387 */ /* 0x000fe80000100a00 */
[----:B------:R1:W-:Y:S04]  /*1f8f0*/  STL.64 [R1+0x14b8], R14 ;  /* 0x0014b80e01007387 */ /* 0x0003e80000100a00 */
[----:B------:R-:W-:Y:S04]  /*1f900*/  STL.64 [R1+0x1478], R16 ;  /* 0x0014781001007387 */ /* 0x000fe80000100a00 */
[----:B------:R-:W-:Y:S04]  /*1f910*/  STL.64 [R1+0x1428], R150 ;  /* 0x0014289601007387 */ /* 0x000fe80000100a00 */
[----:B------:R-:W-:Y:S01]  /*1f920*/  STL.64 [R1+0x13e8], R162 ;  /* 0x0013e8a201007387 */ /* 0x000fe20000100a00 */
[----:B---3--:R-:W-:-:S05]  /*1f930*/  IMAD.WIDE R164, R13, 0x4, R64 ;  /* 0x000000040da47825 */ /* 0x008fca00078e0240 */
[----:B------:R-:W-:Y:S01]  /*1f940*/  STL.64 [R1+0x1390], R164 ;  /* 0x001390a401007387 */ /* 0x000fe20000100a00 */
[----:B------:R-:W-:-:S03]  /*1f950*/  IMAD.WIDE R166, R13, 0x4, R38 ;  /* 0x000000040da67825 */ /* 0x000fc600078e0226 */
[----:B------:R-:W3:Y:S04]  /*1f960*/  LDL.LU.64 R38, [R1+0x1f0] ;  /* 0x0001f00001267983 */ /* 0x000ee80000300a00 */
[----:B------:R-:W-:Y:S01]  /*1f970*/  STL.64 [R1+0x1350], R166 ;  /* 0x001350a601007387 */ /* 0x000fe20000100a00 */
[----:B------:R-:W-:-:S03]  /*1f980*/  IMAD.WIDE R168, R13, 0x4, R40 ;  /* 0x000000040da87825 */ /* 0x000fc600078e0228 */
[----:B------:R-:W3:Y:S01]  /*1f990*/  LDL.LU.64 R40, [R1+0x1f8] ;  /* 0x0001f80001287983 */ /* 0x000ee20000300a00 */
[----:B------:R-:W-:-:S03]  /*1f9a0*/  IMAD.WIDE R170, R13, 0x4, R68 ;  /* 0x000000040daa7825 */ /* 0x000fc600078e0244 */
[----:B------:R-:W-:Y:S01]  /*1f9b0*/  STL.64 [R1+0x1548], R168 ;  /* 0x001548a801007387 */ /* 0x000fe20000100a00 */
[----:B------:R-:W-:-:S03]  /*1f9c0*/  IMAD.WIDE R154, R13, 0x4, R70 ;  /* 0x000000040d9a7825 */ /* 0x000fc600078e0246 */
[----:B------:R-:W3:Y:S01]  /*1f9d0*/  LDL.LU.64 R68, [R1+0x200] ;  /* 0x0002000001447983 */ /* 0x000ee20000300a00 */
[----:B------:R-:W-:-:S03]  /*1f9e0*/  IMAD.WIDE R172, R13, 0x4, R66 ;  /* 0x000000040dac7825 */ /* 0x000fc600078e0242 */
[----:B------:R-:W-:Y:S01]  /*1f9f0*/  STL.64 [R1+0x1500], R170 ;  /* 0x001500aa01007387 */ /* 0x000fe20000100a00 */
[----:B------:R-:W-:-:S03]  /*1fa00*/  IMAD.WIDE R174, R13, 0x4, R42 ;  /* 0x000000040dae7825 */ /* 0x000fc600078e022a */
[----:B------:R-:W3:Y:S04]  /*1fa10*/  LDL.LU.64 R70, [R1+0x208] ;  /* 0x0002080001467983 */ /* 0x000ee80000300a00 */
[----:B------:R-:W-:Y:S01]  /*1fa20*/  STL.64 [R1+0x14c8], R154 ;  /* 0x0014c89a01007387 */ /* 0x000fe20000100a00 */
[----:B------:R-:W-:-:S03]  /*1fa30*/  IMAD.WIDE R176, R13, 0x4, R74 ;  /* 0x000000040db07825 */ /* 0x000fc600078e024a */
[----:B------:R-:W3:Y:S04]  /*1fa40*/  LDL.LU.64 R34, [R1+0x210] ;  /* 0x0002100001227983 */ /* 0x000ee80000300a00 */
[----:B------:R-:W-:Y:S04]  /*1fa50*/  STL.64 [R1+0x1480], R172 ;  /* 0x001480ac01007387 */ /* 0x000fe80000100a00 */
[----:B------:R-:W3:Y:S04]  /*1fa60*/  LDL.LU.64 R42, [R1+0x218] ;  /* 0x00021800012a7983 */ /* 0x000ee80000300a00 */
[----:B------:R-:W-:Y:S04]  /*1fa70*/  STL.64 [R1+0x1430], R174 ;  /* 0x001430ae01007387 */ /* 0x000fe80000100a00 */
[----:B------:R-:W3:Y:S01]  /*1fa80*/  LDL.LU.64 R36, [R1+0x220] ;  /* 0x0002200001247983 */ /* 0x000ee20000300a00 */
[----:B--2---:R-:W-:-:S03]  /*1fa90*/  IMAD.WIDE R178, R13, 0x4, R10 ;  /* 0x000000040db27825 */ /* 0x004fc600078e020a */
[----:B------:R-:W2:Y:S01]  /*1faa0*/  LDL.LU.64 R74, [R1+0x228] ;  /* 0x00022800014a7983 */ /* 0x000ea20000300a00 */
[----:B------:R-:W-:-:S03]  /*1fab0*/  IMAD.WIDE R180, R13, 0x4, R72 ;  /* 0x000000040db47825 */ /* 0x000fc600078e0248 */
[----:B------:R-:W-:Y:S04]  /*1fac0*/  STL.64 [R1+0x13f0], R176 ;  /* 0x0013f0b001007387 */ /* 0x000fe80000100a00 */
[----:B------:R-:W2:Y:S04]  /*1fad0*/  LDL.LU.64 R64, [R1+0x230] ;  /* 0x0002300001407983 */ /* 0x000ea80000300a00 */
[----:B------:R-:W-:Y:S04]  /*1fae0*/  STL.64 [R1+0x1398], R178 ;  /* 0x001398b201007387 */ /* 0x000fe80000100a00 */
[----:B------:R-:W2:Y:S04]  /*1faf0*/  LDL.LU.64 R72, [R1+0x238] ;  /* 0x0002380001487983 */ /* 0x000ea80000300a00 */
[----:B------:R-:W-:Y:S01]  /*1fb00*/  STL.64 [R1+0x1358], R180 ;  /* 0x001358b401007387 */ /* 0x000fe20000100a00 */
[----:B----4-:R-:W-:-:S03]  /*1fb10*/  IMAD.WIDE R182, R13, 0x4, R4 ;  /* 0x000000040db67825 */ /* 0x010fc600078e0204 */
[----:B------:R-:W4:Y:S04]  /*1fb20*/  LDL.LU.64 R66, [R1+0x240] ;  /* 0x0002400001427983 */ /* 0x000f280000300a00 */
[----:B------:R-:W4:Y:S04]  /*1fb30*/  LDL.LU.64 R4, [R1+0x248] ;  /* 0x0002480001047983 */ /* 0x000f280000300a00 */
[----:B------:R-:W-:Y:S04]  /*1fb40*/  STL.64 [R1+0x1550], R182 ;  /* 0x001550b601007387 */ /* 0x000fe80000100a00 */
[----:B------:R-:W4:Y:S01]  /*1fb50*/  LDL.LU.64 R10, [R1+0x250] ;  /* 0x00025000010a7983 */ /* 0x000f220000300a00 */
[----:B---3--:R-:W-:-:S05]  /*1fb60*/  IMAD.WIDE R184, R13, 0x4, R38 ;  /* 0x000000040db87825 */ /* 0x008fca00078e0226 */
[----:B------:R-:W-:Y:S04]  /*1fb70*/  STL.64 [R1+0x1508], R184 ;  /* 0x001508b801007387 */ /* 0x000fe80000100a00 */
[----:B------:R-:W3:Y:S01]  /*1fb80*/  LDL.LU.64 R38, [R1+0x258] ;  /* 0x0002580001267983 */ /* 0x000ee20000300a00 */
[----:B------:R-:W-:-:S05]  /*1fb90*/  IMAD.WIDE R156, R13, 0x4, R40 ;  /* 0x000000040d9c7825 */ /* 0x000fca00078e0228 */
[----:B------:R-:W-:Y:S01]  /*1fba0*/  STL.64 [R1+0x14d0], R156 ;  /* 0x0014d09c01007387 */ /* 0x000fe20000100a00 */
[----:B------:R-:W-:-:S03]  /*1fbb0*/  IMAD.WIDE R186, R13, 0x4, R68 ;  /* 0x000000040dba7825 */ /* 0x000fc600078e0244 */
[----:B------:R-:W3:Y:S04]  /*1fbc0*/  LDL.LU.64 R40, [R1+0x260] ;  /* 0x0002600001287983 */ /* 0x000ee80000300a00 */
[----:B------:R-:W-:Y:S01]  /*1fbd0*/  STL.64 [R1+0x1488], R186 ;  /* 0x001488ba01007387 */ /* 0x000fe20000100a00 */
[----:B------:R-:W-:-:S03]  /*1fbe0*/  IMAD.WIDE R188, R13, 0x4, R70 ;  /* 0x000000040dbc7825 */ /* 0x000fc600078e0246 */
[----:B------:R-:W3:Y:S04]  /*1fbf0*/  LDL.LU.64 R68, [R1+0x268] ;  /* 0x0002680001447983 */ /* 0x000ee80000300a00 */
[----:B------:R-:W3:Y:S01]  /*1fc00*/  LDL.LU.64 R70, [R1+0x270] ;  /* 0x0002700001467983 */ /* 0x000ee20000300a00 */
[----:B------:R-:W-:-:S03]  /*1fc10*/  IMAD.WIDE R190, R13, 0x4, R34 ;  /* 0x000000040dbe7825 */ /* 0x000fc600078e0222 */
[----:B------:R-:W-:Y:S04]  /*1fc20*/  STL.64 [R1+0x1438], R188 ;  /* 0x001438bc01007387 */ /* 0x000fe80000100a00 */
[----:B------:R-:W-:Y:S01]  /*1fc30*/  STL.64 [R1+0x13f8], R190 ;  /* 0x0013f8be01007387 */ /* 0x000fe20000100a00 */
[----:B------:R-:W-:-:S03]  /*1fc40*/  IMAD.WIDE R192, R13, 0x4, R42 ;  /* 0x000000040dc07825 */ /* 0x000fc600078e022a */
[----:B------:R-:W3:Y:S01]  /*1fc50*/  LDL.LU.64 R42, [R1+0x278] ;  /* 0x00027800012a7983 */ /* 0x000ee20000300a00 */
[----:B------:R-:W-:-:S03]  /*1fc60*/  IMAD.WIDE R194, R13, 0x4, R36 ;  /* 0x000000040dc27825 */ /* 0x000fc600078e0224 */
[----:B------:R-:W-:Y:S01]  /*1fc70*/  STL.64 [R1+0x13a0], R192 ;  /* 0x0013a0c001007387 */ /* 0x000fe20000100a00 */
[----:B--2---:R-:W-:-:S03]  /*1fc80*/  IMAD.WIDE R196, R13, 0x4, R74 ;  /* 0x000000040dc47825 */ /* 0x004fc600078e024a */
[----:B------:R-:W-:Y:S04]  /*1fc90*/  STL.64 [R1+0x1360], R194 ;  /* 0x001360c201007387 */ /* 0x000fe80000100a00 */
[----:B------:R-:W2:Y:S01]  /*1fca0*/  LDL.LU.64 R74, [R1+0x280] ;  /* 0x00028000014a7983 */ /* 0x000ea20000300a00 */
[----:B------:R-:W-:-:S03]  /*1fcb0*/  IMAD.WIDE R198, R13, 0x4, R64 ;  /* 0x000000040dc67825 */ /* 0x000fc600078e0240 */
[----:B------:R-:W-:Y:S04]  /*1fcc0*/  STL.64 [R1+0x1558], R196 ;  /* 0x001558c401007387 */ /* 0x000fe80000100a00 */
[----:B------:R-:W-:Y:S01]  /*1fcd0*/  STL.64 [R1+0x1510], R198 ;  /* 0x001510c601007387 */ /* 0x000fe20000100a00 */
[----:B------:R-:W-:-:S03]  /*1fce0*/  IMAD.WIDE R158, R13, 0x4, R72 ;  /* 0x000000040d9e7825 */ /* 0x000fc600078e0248 */
[----:B------:R-:W2:Y:S01]  /*1fcf0*/  LDL.LU.64 R72, [R1+0x288] ;  /* 0x0002880001487983 */ /* 0x000ea20000300a00 */
[----:B----4-:R-:W-:-:S03]  /*1fd00*/  IMAD.WIDE R200, R13, 0x4, R66 ;  /* 0x000000040dc87825 */ /* 0x010fc600078e0242 */
[----:B------:R-:W-:Y:S01]  /*1fd10*/  STL.64 [R1+0x14d8], R158 ;  /* 0x0014d89e01007387 */ /* 0x000fe20000100a00 */
[----:B------:R-:W-:-:S03]  /*1fd20*/  IMAD.WIDE R202, R13, 0x4, R4 ;  /* 0x000000040dca7825 */ /* 0x000fc600078e0204 */
[----:B------:R-:W-:Y:S04]  /*1fd30*/  STL.64 [R1+0x1490], R200 ;  /* 0x001490c801007387 */ /* 0x000fe80000100a00 */
[----:B------:R-:W4:Y:S01]  /*1fd40*/  LDL.LU.64 R4, [R1+0x290] ;  /* 0x0002900001047983 */ /* 0x000f220000300a00 */
[----:B------:R-:W-:-:S03]  /*1fd50*/  IMAD.WIDE R204, R13, 0x4, R10 ;  /* 0x000000040dcc7825 */ /* 0x000fc600078e020a */
[----:B------:R-:W-:Y:S04]  /*1fd60*/  STL.64 [R1+0x1440], R202 ;  /* 0x001440ca01007387 */ /* 0x000fe80000100a00 */
[----:B------:R-:W-:Y:S04]  /*1fd70*/  STL.64 [R1+0x1400], R204 ;  /* 0x001400cc01007387 */ /* 0x000fe80000100a00 */
[----:B------:R-:W4:Y:S01]  /*1fd80*/  LDL.LU.64 R30, [R1+0x298] ;  /* 0x00029800011e7983 */ /* 0x000f220000300a00 */
[----:B---3--:R-:W-:-:S05]  /*1fd90*/  IMAD.WIDE R206, R13, 0x4, R38 ;  /* 0x000000040dce7825 */ /* 0x008fca00078e0226 */
[----:B------:R-:W-:Y:S04]  /*1fda0*/  STL.64 [R1+0x13a8], R206 ;  /* 0x0013a8ce01007387 */ /* 0x000fe80000100a00 */
[----:B------:R-:W3:Y:S01]  /*1fdb0*/  LDL.LU.64 R10, [R1+0x2a0] ;  /* 0x0002a000010a7983 */ /* 0x000ee20000300a00 */
[----:B------:R-:W-:-:S04]  /*1fdc0*/  IMAD.WIDE R208, R13, 0x4, R40 ;  /* 0x000000040dd07825 */ /* 0x000fc800078e0228 */
[C---:B------:R-:W-:Y:S01]  /*1fdd0*/  IMAD.WIDE R210, R13.reuse, 0x4, R68 ;  /* 0x000000040dd27825 */ /* 0x040fe200078e0244 */
[----:B------:R-:W-:Y:S03]  /*1fde0*/  STL.64 [R1+0x1368], R208 ;  /* 0x001368d001007387 */ /* 0x000fe60000100a00 */
[C---:B------:R-:W-:Y:S01]  /*1fdf0*/  IMAD.WIDE R212, R13.reuse, 0x4, R70 ;  /* 0x000000040dd47825 */ /* 0x040fe200078e0246 */
[----:B------:R-:W-:Y:S04]  /*1fe00*/  STL.64 [R1+0x1560], R210 ;  /* 0x001560d201007387 */ /* 0x000fe80000100a00 */
[----:B------:R-:W3:Y:S04]  /*1fe10*/  LDL.LU.64 R32, [R1+0x2a8] ;  /* 0x0002a80001207983 */ /* 0x000ee80000300a00 */
[----:B------:R-:W3:Y:S01]  /*1fe20*/  LDL.LU.64 R60, [R1+0x2b0] ;  /* 0x0002b000013c7983 */ /* 0x000ee20000300a00 */
[----:B------:R-:W-:-:S03]  /*1fe30*/  IMAD.WIDE R160, R13, 0x4, R42 ;  /* 0x000000040da07825 */ /* 0x000fc600078e022a */
[----:B------:R-:W3:Y:S04]  /*1fe40*/  LDL.LU.64 R62, [R1+0x2b8] ;  /* 0x0002b800013e7983 */ /* 0x000ee80000300a00 */
[----:B------:R-:W-:Y:S04]  /*1fe50*/  STL.64 [R1+0x1518], R212 ;  /* 0x001518d401007387 */ /* 0x000fe80000100a00 */
[----:B------:R-:W3:Y:S04]  /*1fe60*/  LDL.LU.64 R34, [R1+0x2c0] ;  /* 0x0002c00001227983 */ /* 0x000ee80000300a00 */
[----:B------:R-:W3:Y:S01]  /*1fe70*/  LDL.LU.64 R64, [R1+0x2c8] ;  /* 0x0002c80001407983 */ /* 0x000ee20000300a00 */
[----:B--2---:R-:W-:-:S03]  /*1fe80*/  IMAD.WIDE R214, R13, 0x4, R74 ;  /* 0x000000040dd67825 */ /* 0x004fc600078e024a */
[----:B------:R-:W-:Y:S04]  /*1fe90*/  STL.64 [R1+0x1520], R160 ;  /* 0x001520a001007387 */ /* 0x000fe80000100a00 */
[----:B------:R-:W2:Y:S04]  /*1fea0*/  LDL.LU.64 R36, [R1+0x2d0] ;  /* 0x0002d00001247983 */ /* 0x000ea80000300a00 */
[----:B------:R-:W2:Y:S01]  /*1feb0*/  LDL.LU.64 R66, [R1+0x2d8] ;  /* 0x0002d80001427983 */ /* 0x000ea20000300a00 */
[----:B------:R-:W-:-:S03]  /*1fec0*/  IMAD.WIDE R216, R13, 0x4, R72 ;  /* 0x000000040dd87825 */ /* 0x000fc600078e0248 */
[----:B------:R-:W2:Y:S04]  /*1fed0*/  LDL.LU.64 R68, [R1+0x2e0] ;  /* 0x0002e00001447983 */ /* 0x000ea80000300a00 */
[----:B------:R-:W-:Y:S04]  /*1fee0*/  STL.64 [R1+0x1568], R214 ;  /* 0x001568d601007387 */ /* 0x000fe80000100a00 */
[----:B------:R-:W2:Y:S04]  /*1fef0*/  LDL.LU.64 R38, [R1+0x2e8] ;  /* 0x0002e80001267983 */ /* 0x000ea80000300a00 */
[----:B------:R-:W2:Y:S04]  /*1ff00*/  LDL.LU.64 R40, [R1+0x2f0] ;  /* 0x0002f00001287983 */ /* 0x000ea80000300a00 */
[----:B------:R-:W2:Y:S04]  /*1ff10*/  LDL.LU.64 R70, [R1+0x2f8] ;  /* 0x0002f80001467983 */ /* 0x000ea80000300a00 */
[----:B------:R-:W2:Y:S01]  /*1ff20*/  LDL.LU.64 R74, [R1+0x300] ;  /* 0x00030000014a7983 */ /* 0x000ea20000300a00 */
[----:B----4-:R-:W-:-:S03]  /*1ff30*/  IMAD.WIDE R220, R13, 0x4, R4 ;  /* 0x000000040ddc7825 */ /* 0x010fc600078e0204 */
[----:B------:R-:W-:Y:S04]  /*1ff40*/  STL.64 [R1+0x1448], R216 ;  /* 0x001448d801007387 */ /* 0x000fe80000100a00 */
[----:B------:R-:W4:Y:S04]  /*1ff50*/  LDL.LU.64 R42, [R1+0x308] ;  /* 0x00030800012a7983 */ /* 0x000f280000300a00 */
[----:B------:R-:W4:Y:S04]  /*1ff60*/  LDL.LU.64 R84, [R1+0x310] ;  /* 0x0003100001547983 */ /* 0x000f280000300a00 */
[----:B------:R-:W4:Y:S04]  /*1ff70*/  LDL.LU.64 R72, [R1+0x318] ;  /* 0x0003180001487983 */ /* 0x000f280000300a00 */
[----:B------:R-:W4:Y:S01]  /*1ff80*/  LDL.LU.64 R4, [R1+0x320] ;  /* 0x0003200001047983 */ /* 0x000f220000300a00 */
[----:B------:R-:W-:-:S03]  /*1ff90*/  IMAD.WIDE R152, R13, 0x4, R30 ;  /* 0x000000040d987825 */ /* 0x000fc600078e021e */
[----:B------:R-:W4:Y:S04]  /*1ffa0*/  LDL.LU.64 R56, [R1+0x328] ;  /* 0x0003280001387983 */ /* 0x000f280000300a00 */
[----:B------:R-:W-:Y:S04]  /*1ffb0*/  STL.64 [R1+0x13b0], R152 ;  /* 0x0013b09801007387 */ /* 0x000fe80000100a00 */
[----:B------:R-:W4:Y:S01]  /*1ffc0*/  LDL.LU.64 R58, [R1+0x330] ;  /* 0x00033000013a7983 */ /* 0x000f220000300a00 */
[----:B---3--:R-:W-:-:S03]  /*1ffd0*/  IMAD.WIDE R148, R13, 0x4, R10 ;  /* 0x000000040d947825 */ /* 0x008fc600078e020a */
[----:B------:R-:W3:Y:S04]  /*1ffe0*/  LDL.LU.64 R10, [R1+0x338] ;  /* 0x00033800010a7983 */ /* 0x000ee80000300a00 */
[----:B------:R1:W-:Y:S04]  /*1fff0*/  STL.64 [R1+0x13b8], R148 ;  /* 0x0013b89401007387 */ /* 0x0003e80000100a00 */
[----:B------:R-:W3:Y:S01]  /*20000*/  LDL.LU.64 R242, [R1+0x340] ;  /* 0x0003400001f27983 */ /* 0x000ee20000300a00 */
[----:B------:R-:W-:-:S04]  /*20010*/  IMAD.WIDE R18, R13, 0x4, R32 ;  /* 0x000000040d127825 */ /* 0x000fc800078e0220 */
[C---:B------:R-:W-:Y:S02]  /*20020*/  IMAD.WIDE R20, R13.reuse, 0x4, R60 ;  /* 0x000000040d147825 */ /* 0x040fe400078e023c */
[----:B------:R-:W3:Y:S02]  /*20030*/  LDL.LU.64 R60, [R1+0x348] ;  /* 0x00034800013c7983 */ /* 0x000ee40000300a00 */
[C---:B------:R-:W-:Y:S02]  /*20040*/  IMAD.WIDE R22, R13.reuse, 0x4, R62 ;  /* 0x000000040d167825 */ /* 0x040fe400078e023e */
[----:B------:R-:W3:Y:S02]  /*20050*/  LDL.LU.64 R62, [R1+0x350] ;  /* 0x00035000013e7983 */ /* 0x000ee40000300a00 */
[----:B------:R-:W-:-:S04]  /*20060*/  IMAD.WIDE R24, R13, 0x4, R34 ;  /* 0x000000040d187825 */ /* 0x000fc800078e0222 */
[C---:B------:R-:W-:Y:S02]  /*20070*/  IMAD.WIDE R26, R13.reuse, 0x4, R64 ;  /* 0x000000040d1a7825 */ /* 0x040fe400078e0240 */
[----:B------:R-:W3:Y:S02]  /*20080*/  LDL.LU.64 R64, [R1+0x358] ;  /* 0x0003580001407983 */ /* 0x000ee40000300a00 */
[----:B--2---:R-:W-:-:S04]  /*20090*/  IMAD.WIDE R28, R13, 0x4, R36 ;  /* 0x000000040d1c7825 */ /* 0x004fc800078e0224 */
[C---:B------:R-:W-:Y:S02]  /*200a0*/  IMAD.WIDE R30, R13.reuse, 0x4, R66 ;  /* 0x000000040d1e7825 */ /* 0x040fe400078e0242 */
[----:B------:R-:W2:Y:S02]  /*200b0*/  LDL.LU.64 R66, [R1+0x360] ;  /* 0x0003600001427983 */ /* 0x000ea40000300a00 */
[C---:B------:R-:W-:Y:S02]  /*200c0*/  IMAD.WIDE R32, R13.reuse, 0x4, R68 ;  /* 0x000000040d207825 */ /* 0x040fe400078e0244 */
[----:B------:R-:W2:Y:S02]  /*200d0*/  LDL.LU.64 R68, [R1+0x368] ;  /* 0x0003680001447983 */ /* 0x000ea40000300a00 */
[----:B------:R-:W-:-:S04]  /*200e0*/  IMAD.WIDE R34, R13, 0x4, R38 ;  /* 0x000000040d227825 */ /* 0x000fc800078e0226 */
[----:B------:R-:W-:-:S04]  /*200f0*/  IMAD.WIDE R36, R13, 0x4, R40 ;  /* 0x000000040d247825 */ /* 0x000fc800078e0228 */
[C---:B------:R-:W-:Y:S02]  /*20100*/  IMAD.WIDE R38, R13.reuse, 0x4, R70 ;  /* 0x000000040d267825 */ /* 0x040fe400078e0246 */
[----:B------:R-:W2:Y:S02]  /*20110*/  LDL.LU.64 R70, [R1+0x370] ;  /* 0x0003700001467983 */ /* 0x000ea40000300a00 */
[C---:B------:R-:W-:Y:S02]  /*20120*/  IMAD.WIDE R40, R13.reuse, 0x4, R74 ;  /* 0x000000040d287825 */ /* 0x040fe400078e024a */
[----:B------:R-:W2:Y:S02]  /*20130*/  LDL.LU.64 R74, [R1+0x378] ;  /* 0x00037800014a7983 */ /* 0x000ea40000300a00 */
[C---:B----4-:R-:W-:Y:S02]  /*20140*/  IMAD.WIDE R46, R13.reuse, 0x4, R72 ;  /* 0x000000040d2e7825 */ /* 0x050fe400078e0248 */
[----:B------:R-:W4:Y:S02]  /*20150*/  LDL.LU.64 R72, [R1+0x380] ;  /* 0x0003800001487983 */ /* 0x000f240000300a00 */
[----:B------:R-:W-:-:S02]  /*20160*/  IMAD.WIDE R48, R13, 0x4, R4 ;  /* 0x000000040d307825 */ /* 0x000fc400078e0204 */
[----:B------:R-:W4:Y:S04]  /*20170*/  LDL.LU.64 R4, [R1+0x388] ;  /* 0x0003880001047983 */ /* 0x000f280000300a00 */
[----:B------:R-:W4:Y:S04]  /*20180*/  LDL.LU.64 R78, [R1+0x390] ;  /* 0x00039000014e7983 */ /* 0x000f280000300a00 */
[----:B------:R-:W4:Y:S01]  /*20190*/  LDL.LU.64 R80, [R1+0x398] ;  /* 0x0003980001507983 */ /* 0x000f220000300a00 */
[----:B------:R-:W-:-:S03]  /*201a0*/  IMAD.WIDE R44, R13, 0x4, R84 ;  /* 0x000000040d2c7825 */ /* 0x000fc600078e0254 */
[----:B------:R-:W4:Y:S04]  /*201b0*/  LDL.LU.64 R82, [R1+0x3a8] ;  /* 0x0003a80001527983 */ /* 0x000f280000300a00 */
[----:B------:R-:W4:Y:S01]  /*201c0*/  LDL.LU.64 R84, [R1+0x3b0] ;  /* 0x0003b00001547983 */ /* 0x000f220000300a00 */
[----:B---3--:R-:W-:-:S03]  /*201d0*/  IMAD.WIDE R54, R13, 0x4, R10 ;  /* 0x000000040d367825 */ /* 0x008fc600078e020a */
[----:B------:R-:W3:Y:S01]  /*201e0*/  LDL.LU.64 R10, [R1+0x3b8] ;  /* 0x0003b800010a7983 */ /* 0x000ee20000300a00 */
[----:B------:R-:W-:-:S03]  /*201f0*/  IMAD.WIDE R50, R13, 0x4, R56 ;  /* 0x000000040d327825 */ /* 0x000fc600078e0238 */
[----:B-1----:R-:W3:Y:S01]  /*20200*/  LDL.LU.64 R238, [R1+0x3c0] ;  /* 0x0003c00001ee7983 */ /* 0x002ee20000300a00 */
[----:B------:R-:W-:-:S03]  /*20210*/  IMAD.WIDE R56, R13, 0x4, R242 ;  /* 0x000000040d387825 */ /* 0x000fc600078e02f2 */
[----:B------:R-:W3:Y:S04]  /*20220*/  LDL.LU.64 R242, [R1+0x3c8] ;  /* 0x0003c80001f27983 */ /* 0x000ee80000300a00 */
[----:B------:R-:W3:Y:S04]  /*20230*/  LDL.LU.64 R218, [R1+0x3d0] ;  /* 0x0003d00001da7983 */ /* 0x000ee80000300a00 */
[----:B------:R-:W3:Y:S04]  /*20240*/  LDL.LU.64 R224, [R1+0x3d8] ;  /* 0x0003d80001e07983 */ /* 0x000ee80000300a00 */
[----:B------:R-:W3:Y:S04]  /*20250*/  LDL.LU.64 R228, [R1+0x3e0] ;  /* 0x0003e00001e47983 */ /* 0x000ee80000300a00 */
[----:B------:R-:W3:Y:S04]  /*20260*/  LDL.LU.64 R232, [R1+0x3e8] ;  /* 0x0003e80001e87983 */ /* 0x000ee80000300a00 */
[----:B------:R-:W3:Y:S04]  /*20270*/  LDL.LU.64 R236, [R1+0x3f0] ;  /* 0x0003f00001ec7983 */ /* 0x000ee80000300a00 */
        /* <DEDUP_REMOVED lines=9> */
[----:B--2---:R-:W-:-:S03]  /*20310*/  IMAD.WIDE R64, R13, 0x4, R66 ;  /* 0x000000040d407825 */ /* 0x004fc600078e0242 */
[----:B------:R-:W2:Y:S01]  /*20320*/  LDL.LU.64 R244, [R1+0x420] ;  /* 0x0004200001f47983 */ /* 0x000ea20000300a00 */
[----:B------:R-:W-:-:S04]  /*20330*/  IMAD.WIDE R66, R13, 0x4, R68 ;  /* 0x000000040d427825 */ /* 0x000fc800078e0244 */
[----:B------:R-:W-:-:S04]  /*20340*/  IMAD.WIDE R68, R13, 0x4, R70 ;  /* 0x000000040d447825 */ /* 0x000fc800078e0246 */
[----:B------:R-:W-:-:S04]  /*20350*/  IMAD.WIDE R70, R13, 0x4, R74 ;  /* 0x000000040d467825 */ /* 0x000fc800078e024a */
[C---:B----4-:R-:W-:Y:S02]  /*20360*/  IMAD.WIDE R74, R13.reuse, 0x4, R4 ;  /* 0x000000040d4a7825 */ /* 0x050fe400078e0204 */
[----:B------:R-:W4:Y:S02]  /*20370*/  LDL.LU.64 R4, [R1+0x428] ;  /* 0x0004280001047983 */ /* 0x000f240000300a00 */
[----:B------:R-:W-:-:S04]  /*20380*/  IMAD.WIDE R76, R13, 0x4, R78 ;  /* 0x000000040d4c7825 */ /* 0x000fc800078e024e */
[----:B------:R-:W-:-:S04]  /*20390*/  IMAD.WIDE R78, R13, 0x4, R80 ;  /* 0x000000040d4e7825 */ /* 0x000fc800078e0250 */
[C---:B------:R-:W-:Y:S02]  /*203a0*/  IMAD.WIDE R80, R13.reuse, 0x4, R6 ;  /* 0x000000040d507825 */ /* 0x040fe400078e0206 */
[----:B------:R-:W4:Y:S04]  /*203b0*/  LDL.LU.64 R6, [R1+0x430] ;  /* 0x0004300001067983 */ /* 0x000f280000300a00 */
[----:B------:R-:W4:Y:S01]  /*203c0*/  LDL.LU.64 R222, [R1+0x438] ;  /* 0x0004380001de7983 */ /* 0x000f220000300a00 */
[----:B---3--:R-:W-:-:S03]  /*203d0*/  IMAD.WIDE R86, R13, 0x4, R10 ;  /* 0x000000040d567825 */ /* 0x008fc600078e020a */
        /* <DEDUP_REMOVED lines=8> */
[----:B------:R-:W-:-:S04]  /*20460*/  IMAD.WIDE R224, R13, 0x4, R228 ;  /* 0x000000040de07825 */ /* 0x000fc800078e02e4 */
[----:B------:R-:W-:-:S04]  /*20470*/  IMAD.WIDE R228, R13, 0x4, R232 ;  /* 0x000000040de47825 */ /* 0x000fc800078e02e8 */
[----:B------:R-:W-:-:S04]  /*20480*/  IMAD.WIDE R232, R13, 0x4, R236 ;  /* 0x000000040de87825 */ /* 0x000fc800078e02ec */
[C---:B------:R-:W-:Y:S02]  /*20490*/  IMAD.WIDE R88, R13.reuse, 0x4, R238 ;  /* 0x000000040d587825 */ /* 0x040fe400078e02ee */
[----:B------:R-:W3:Y:S02]  /*204a0*/  LDL.LU.64 R238, [R1+0x468] ;  /* 0x0004680001ee7983 */ /* 0x000ee40000300a00 */
[----:B------:R-:W-:-:S04]  /*204b0*/  IMAD.WIDE R236, R13, 0x4, R240 ;  /* 0x000000040dec7825 */ /* 0x000fc800078e02f0 */
[----:B------:R-:W-:-:S04]  /*204c0*/  IMAD.WIDE R14, R13, 0x4, R146 ;  /* 0x000000040d0e7825 */ /* 0x000fc800078e0292 */
[C---:B------:R-:W-:Y:S02]  /*204d0*/  IMAD.WIDE R240, R13.reuse, 0x4, R250 ;  /* 0x000000040df07825 */ /* 0x040fe400078e02fa */
[----:B------:R-:W3:Y:S04]  /*204e0*/  LDL.LU.64 R250, [R1+0x470] ;  /* 0x0004700001fa7983 */ /* 0x000ee80000300a00 */
[----:B------:R2:W-:Y:S01]  /*204f0*/  STL.64 [R1], R14 ;  /* 0x0000000e01007387 */ /* 0x0005e20000100a00 */
[----:B------:R-:W-:-:S03]  /*20500*/  IMAD.WIDE R148, R13, 0x4, R246 ;  /* 0x000000040d947825 */ /* 0x000fc600078e02f6 */
[----:B------:R-:W3:Y:S01]  /*20510*/  LDL.LU.64 R246, [R1+0x478] ;  /* 0x0004780001f67983 */ /* 0x000ee20000300a00 */
[----:B------:R-:W-:-:S03]  /*20520*/  IMAD.WIDE R208, R13, 0x4, R2 ;  /* 0x000000040dd07825 */ /* 0x000fc600078e0202 */
[----:B------:R-:W3:Y:S01]  /*20530*/  LDL.LU.64 R2, [R1+0x480] ;  /* 0x0004800001027983 */ /* 0x000ee20000300a00 */
[----:B--2---:R-:W-:-:S05]  /*20540*/  IMAD.WIDE R14, R13, 0x4, R244 ;  /* 0x000000040d0e7825 */ /* 0x004fca00078e02f4 */
[----:B------:R1:W-:Y:S01]  /*20550*/  STL.64 [R1+0x18], R14 ;  /* 0x0000180e01007387 */ /* 0x0003e20000100a00 */
[----:B----4-:R-:W-:-:S03]  /*20560*/  IMAD.WIDE R160, R13, 0x4, R4 ;  /* 0x000000040da07825 */ /* 0x010fc600078e0204 */
[----:B------:R-:W2:Y:S04]  /*20570*/  LDL.LU.64 R4, [R1+0x488] ;  /* 0x0004880001047983 */ /* 0x000ea80000300a00 */
[----:B------:R-:W4:Y:S04]  /*20580*/  LDL.LU.64 R244, [R1+0x490] ;  /* 0x0004900001f47983 */ /* 0x000f280000300a00 */
[----:B------:R-:W-:Y:S01]  /*20590*/  STL.64 [R1+0x8], R148 ;  /* 0x0000089401007387 */ /* 0x000fe20000100a00 */
[----:B------:R-:W-:-:S03]  /*205a0*/  IMAD.WIDE R158, R13, 0x4, R6 ;  /* 0x000000040d9e7825 */ /* 0x000fc600078e0206 */
[----:B------:R-:W4:Y:S04]  /*205b0*/  LDL.LU.64 R6, [R1+0x498] ;  /* 0x0004980001067983 */ /* 0x000f280000300a00 */
[----:B------:R-:W-:Y:S04]  /*205c0*/  STL.64 [R1+0x10], R208 ;  /* 0x000010d001007387 */ /* 0x000fe80000100a00 */
[----:B------:R-:W-:Y:S01]  /*205d0*/  STL.64 [R1+0x20], R160 ;  /* 0x000020a001007387 */ /* 0x000fe20000100a00 */
[----:B---3--:R-:W-:-:S03]  /*205e0*/  IMAD.WIDE R216, R13, 0x4, R10 ;  /* 0x000000040dd87825 */ /* 0x008fc600078e020a */
[----:B------:R-:W3:Y:S01]  /*205f0*/  LDL.LU.64 R10, [R1+0x4a8] ;  /* 0x0004a800010a7983 */ /* 0x000ee20000300a00 */
[----:B------:R-:W-:-:S03]  /*20600*/  IMAD.WIDE R200, R13, 0x4, R222 ;  /* 0x000000040dc87825 */ /* 0x000fc600078e02de */
[----:B------:R-:W-:Y:S01]  /*20610*/  STL.64 [R1+0x28], R158 ;  /* 0x0000289e01007387 */ /* 0x000fe20000100a00 */
[----:B------:R-:W-:-:S03]  /*20620*/  IMAD.WIDE R152, R13, 0x4, R242 ;  /* 0x000000040d987825 */ /* 0x000fc600078e02f2 */
[----:B------:R-:W3:Y:S01]  /*20630*/  LDL.LU.64 R242, [R1+0x4b0] ;  /* 0x0004b00001f27983 */ /* 0x000ee20000300a00 */
[----:B------:R-:W-:-:S03]  /*20640*/  IMAD.WIDE R204, R13, 0x4, R226 ;  /* 0x000000040dcc7825 */ /* 0x000fc600078e02e2 */
[----:B------:R-:W-:Y:S01]  /*20650*/  STL.64 [R1+0x30], R200 ;  /* 0x000030c801007387 */ /* 0x000fe20000100a00 */
[----:B-1----:R-:W-:-:S03]  /*20660*/  IMAD.WIDE R14, R13, 0x4, R234 ;  /* 0x000000040d0e7825 */ /* 0x002fc600078e02ea */
[----:B------:R-:W-:Y:S01]  /*20670*/  STL.64 [R1+0x38], R216 ;  /* 0x000038d801007387 */ /* 0x000fe20000100a00 */
[----:B------:R-:W-:-:S03]  /*20680*/  IMAD.WIDE R194, R13, 0x4, R230 ;  /* 0x000000040dc27825 */ /* 0x000fc600078e02e6 */
[----:B------:R-:W3:Y:S04]  /*20690*/  LDL.LU.64 R230, [R1+0x4b8] ;  /* 0x0004b80001e67983 */ /* 0x000ee80000300a00 */
[----:B------:R-:W3:Y:S04]  /*206a0*/  LDL.LU.64 R234, [R1+0x4c0] ;  /* 0x0004c00001ea7983 */ /* 0x000ee80000300a00 */
[----:B------:R1:W-:Y:S01]  /*206b0*/  STL.64 [R1+0x58], R14 ;  /* 0x0000580e01007387 */ /* 0x0003e20000100a00 */
[----:B------:R-:W-:-:S03]  /*206c0*/  IMAD.WIDE R212, R13, 0x4, R238 ;  /* 0x000000040dd47825 */ /* 0x000fc600078e02ee */
[----:B------:R-:W-:Y:S04]  /*206d0*/  STL.64 [R1+0x40], R204 ;  /* 0x000040cc01007387 */ /* 0x000fe80000100a00 */
[----:B------:R-:W-:Y:S04]  /*206e0*/  STL.64 [R1+0x48], R152 ;  /* 0x0000489801007387 */ /* 0x000fe80000100a00 */
[----:B------:R-:W3:Y:S01]  /*206f0*/  LDL.LU.64 R238, [R1+0x4c8] ;  /* 0x0004c80001ee7983 */ /* 0x000ee20000300a00 */
[----:B------:R-:W-:-:S03]  /*20700*/  IMAD.WIDE R156, R13, 0x4, R250 ;  /* 0x000000040d9c7825 */ /* 0x000fc600078e02fa */
[----:B------:R-:W3:Y:S04]  /*20710*/  LDL.LU.64 R250, [R1+0x4d0] ;  /* 0x0004d00001fa7983 */ /* 0x000ee80000300a00 */
[----:B------:R-:W-:Y:S01]  /*20720*/  STL.64 [R1+0x50], R194 ;  /* 0x000050c201007387 */ /* 0x000fe20000100a00 */
[----:B------:R-:W-:-:S03]  /*20730*/  IMAD.WIDE R186, R13, 0x4, R246 ;  /* 0x000000040dba7825 */ /* 0x000fc600078e02f6 */
[----:B------:R-:W-:Y:S01]  /*20740*/  STL.64 [R1+0x60], R212 ;  /* 0x000060d401007387 */ /* 0x000fe20000100a00 */
[----:B------:R-:W-:-:S03]  /*20750*/  IMAD.WIDE R202, R13, 0x4, R2 ;  /* 0x000000040dca7825 */ /* 0x000fc600078e0202 */
[----:B------:R-:W-:Y:S01]  /*20760*/  STL.64 [R1+0x68], R156 ;  /* 0x0000689c01007387 */ /* 0x000fe20000100a00 */
[----:B-1----:R-:W-:-:S04]  /*20770*/  IMAD.WIDE R14, R13, 0x4, R8 ;  /* 0x000000040d0e7825 */ /* 0x002fc800078e0208 */
[C---:B--2---:R-:W-:Y:S02]  /*20780*/  IMAD.WIDE R190, R13.reuse, 0x4, R4 ;  /* 0x000000040dbe7825 */ /* 0x044fe400078e0204 */
[----:B------:R-:W2:Y:S04]  /*20790*/  LDL.LU.64 R4, [R1+0x4e0] ;  /* 0x0004e00001047983 */ /* 0x000ea80000300a00 */
[----:B------:R-:W2:Y:S04]  /*207a0*/  LDL.LU.64 R2, [R1+0x4e8] ;  /* 0x0004e80001027983 */ /* 0x000ea80000300a00 */
[----:B------:R-:W-:Y:S01]  /*207b0*/  STL.64 [R1+0x70], R186 ;  /* 0x000070ba01007387 */ /* 0x000fe20000100a00 */
[----:B----4-:R-:W-:-:S03]  /*207c0*/  IMAD.WIDE R180, R13, 0x4, R6 ;  /* 0x000000040db47825 */ /* 0x010fc600078e0206 */
[----:B------:R-:W4:Y:S04]  /*207d0*/  LDL.LU.64 R6, [R1+0x4f0] ;  /* 0x0004f00001067983 */ /* 0x000f280000300a00 */
[----:B------:R-:W-:Y:S04]  /*207e0*/  STL.64 [R1+0x78], R202 ;  /* 0x000078ca01007387 */ /* 0x000fe80000100a00 */
[----:B------:R-:W4:Y:S04]  /*207f0*/  LDL.LU.64 R8, [R1+0x1588] ;  /* 0x0015880001087983 */ /* 0x000f280000300a00 */
[----:B------:R-:W-:Y:S04]  /*20800*/  STL.64 [R1+0x80], R190 ;  /* 0x000080be01007387 */ /* 0x000fe80000100a00 */
[----:B------:R2:W-:Y:S01]  /*20810*/  STL.64 [R1+0x98], R14 ;  /* 0x0000980e01007387 */ /* 0x0005e20000100a00 */
[----:B------:R-:W-:-:S04]  /*20820*/  IMAD.WIDE R206, R13, 0x4, R244 ;  /* 0x000000040dce7825 */ /* 0x000fc800078e02f4 */
[C---:B---3--:R-:W-:Y:S02]  /*20830*/  IMAD.WIDE R198, R13.reuse, 0x4, R10 ;  /* 0x000000040dc67825 */ /* 0x048fe400078e020a */
[----:B------:R-:W3:Y:S04]  /*20840*/  LDL.LU.64 R10, [R1+0x4f8] ;  /* 0x0004f800010a7983 */ /* 0x000ee80000300a00 */
[----:B------:R-:W3:Y:S04]  /*20850*/  LDL.LU.64 R246, [R1+0x500] ;  /* 0x0005000001f67983 */ /* 0x000ee80000300a00 */
[----:B------:R-:W-:Y:S04]  /*20860*/  STL.64 [R1+0x88], R206 ;  /* 0x000088ce01007387 */ /* 0x000fe80000100a00 */
[----:B------:R-:W3:Y:S01]  /*20870*/  LDL.LU.64 R244, [R1+0x508] ;  /* 0x0005080001f47983 */ /* 0x000ee20000300a00 */
[----:B------:R-:W-:-:S03]  /*20880*/  IMAD.WIDE R154, R13, 0x4, R242 ;  /* 0x000000040d9a7825 */ /* 0x000fc600078e02f2 */
[----:B------:R-:W3:Y:S01]  /*20890*/  LDL.LU.64 R242, [R1+0x510] ;  /* 0x0005100001f27983 */ /* 0x000ee20000300a00 */
        /* <DEDUP_REMOVED lines=8> */
[----:B------:R-:W3:Y:S01]  /*20920*/  LDL.LU.64 R238, [R1+0x528] ;  /* 0x0005280001ee7983 */ /* 0x000ee20000300a00 */
[----:B------:R-:W-:-:S03]  /*20930*/  IMAD.WIDE R192, R13, 0x4, R250 ;  /* 0x000000040dc07825 */ /* 0x000fc600078e02fa */
[----:B------:R-:W3:Y:S04]  /*20940*/  LDL.LU.64 R234, [R1+0x530] ;  /* 0x0005300001ea7983 */ /* 0x000ee80000300a00 */
[----:B------:R-:W-:Y:S01]  /*20950*/  STL.64 [R1+0xb0], R172 ;  /* 0x0000b0ac01007387 */ /* 0x000fe20000100a00 */
[----:B--2---:R-:W-:-:S04]  /*20960*/  IMAD.WIDE R14, R13, 0x4, R4 ;  /* 0x000000040d0e7825 */ /* 0x004fc800078e0204 */
[----:B------:R-:W-:-:S04]  /*20970*/  IMAD.WIDE R184, R13, 0x4, R2 ;  /* 0x000000040db87825 */ /* 0x000fc800078e0202 */
[----:B----4-:R-:W-:-:S04]  /*20980*/  IMAD.WIDE R250, R13, 0x4, R6 ;  /* 0x000000040dfa7825 */ /* 0x010fc800078e0206 */
[C---:B------:R-:W-:Y:S02]  /*20990*/  IMAD.WIDE R166, R13.reuse, 0x4, R8 ;  /* 0x000000040da67825 */ /* 0x040fe400078e0208 */
[----:B------:R-:W2:Y:S04]  /*209a0*/  LDL.LU.64 R8, [R1+0x538] ;  /* 0x0005380001087983 */ /* 0x000ea80000300a00 */
[----:B------:R-:W-:Y:S04]  /*209b0*/  STL.64 [R1+0xb8], R188 ;  /* 0x0000b8bc01007387 */ /* 0x000fe80000100a00 */
[----:B------:R-:W4:Y:S04]  /*209c0*/  LDL.LU.64 R4, [R1+0x540] ;  /* 0x0005400001047983 */ /* 0x000f280000300a00 */
[----:B------:R-:W-:Y:S04]  /*209d0*/  STL.64 [R1+0xc0], R176 ;  /* 0x0000c0b001007387 */ /* 0x000fe80000100a00 */
[----:B------:R1:W-:Y:S04]  /*209e0*/  STL.64 [R1+0xd8], R14 ;  /* 0x0000d80e01007387 */ /* 0x0003e80000100a00 */
[----:B------:R-:W-:Y:S04]  /*209f0*/  STL.64 [R1+0xc8], R192 ;  /* 0x0000c8c001007387 */ /* 0x000fe80000100a00 */
[----:B------:R-:W4:Y:S04]  /*20a00*/  LDL.LU.64 R6, [R1+0x548] ;  /* 0x0005480001067983 */ /* 0x000f280000300a00 */
[----:B------:R-:W4:Y:S04]  /*20a10*/  LDL.LU.64 R2, [R1+0x550] ;  /* 0x0005500001027983 */ /* 0x000f280000300a00 */
[----:B------:R-:W-:Y:S04]  /*20a20*/  STL.64 [R1+0xd0], R166 ;  /* 0x0000d0a601007387 */ /* 0x000fe80000100a00 */
[----:B------:R-:W-:Y:S01]  /*20a30*/  STL.64 [R1+0xe0], R184 ;  /* 0x0000e0b801007387 */ /* 0x000fe20000100a00 */
[----:B---3--:R-:W-:-:S03]  /*20a40*/  IMAD.WIDE R16, R13, 0x4, R10 ;  /* 0x000000040d107825 */ /* 0x008fc600078e020a */
        /* <DEDUP_REMOVED lines=8> */
[----:B------:R-:W-:Y:S04]  /*20ad0*/  STL.64 [R1+0xf0], R16 ;  /* 0x0000f01001007387 */ /* 0x000fe80000100a00 */
[----:B------:R-:W-:Y:S01]  /*20ae0*/  STL.64 [R1+0xf8], R174 ;  /* 0x0000f8ae01007387 */ /* 0x000fe20000100a00 */
[----:B------:R-:W-:-:S04]  /*20af0*/  IMAD.WIDE R98, R13, 0x4, R226 ;  /* 0x000000040d627825 */ /* 0x000fc800078e02e2 */
[C---:B-1----:R-:W-:Y:S01]  /*20b00*/  IMAD.WIDE R14, R13.reuse, 0x4, R230 ;  /* 0x000000040d0e7825 */ /* 0x042fe200078e02e6 */
[----:B------:R-:W-:Y:S04]  /*20b10*/  STL.64 [R1+0x100], R162 ;  /* 0x000100a201007387 */ /* 0x000fe80000100a00 */
[----:B------:R1:W-:Y:S01]  /*20b20*/  STL.64 [R1+0x120], R14 ;  /* 0x0001200e01007387 */ /* 0x0003e20000100a00 */
[----:B------:R-:W-:-:S03]  /*20b30*/  IMAD.WIDE R170, R13, 0x4, R238 ;  /* 0x000000040daa7825 */ /* 0x000fc600078e02ee */
[----:B------:R-:W3:Y:S04]  /*20b40*/  LDL.LU.64 R238, [R1+0x578] ;  /* 0x0005780001ee7983 */ /* 0x000ee80000300a00 */
[----:B------:R-:W-:Y:S01]  /*20b50*/  STL.64 [R1+0x108], R178 ;  /* 0x000108b201007387 */ /* 0x000fe20000100a00 */
[----:B-1----:R-:W-:-:S03]  /*20b60*/  IMAD.WIDE R14, R13, 0x4, R234 ;  /* 0x000000040d0e7825 */ /* 0x002fc600078e02ea */
[----:B------:R-:W-:Y:S04]  /*20b70*/  STL.64 [R1+0x110], R98 ;  /* 0x0001106201007387 */ /* 0x000fe80000100a00 */
[----:B------:R-:W-:Y:S04]  /*20b80*/  STL.64 [R1+0x130], R170 ;  /* 0x000130aa01007387 */ /* 0x000fe80000100a00 */
[----:B------:R-:W3:Y:S04]  /*20b90*/  LDL.LU.64 R142, [R1+0x580] ;  /* 0x00058000018e7983 */ /* 0x000ee80000300a00 */
[----:B------:R-:W3:Y:S04]  /*20ba0*/  LDL.LU.64 R230, [R1+0x588] ;  /* 0x0005880001e67983 */ /* 0x000ee80000300a00 */
[----:B------:R-:W3:Y:S01]  /*20bb0*/  LDL.LU.64 R144, [R1+0x590] ;  /* 0x0005900001907983 */ /* 0x000ee20000300a00 */
[----:B--2---:R-:W-:-:S04]  /*20bc0*/  IMAD.WIDE R8, R13, 0x4, R8 ;  /* 0x000000040d087825 */ /* 0x004fc800078e0208 */
[C---:B----4-:R-:W-:Y:S02]  /*20bd0*/  IMAD.WIDE R150, R13.reuse, 0x4, R4 ;  /* 0x000000040d967825 */ /* 0x050fe400078e0204 */
[----:B------:R-:W2:Y:S04]  /*20be0*/  LDL.LU.64 R4, [R1+0x598] ;  /* 0x0005980001047983 */ /* 0x000ea80000300a00 */
[----:B------:R-:W-:Y:S01]  /*20bf0*/  STL.64 [R1+0x140], R14 ;  /* 0x0001400e01007387 */ /* 0x000fe20000100a00 */
[----:B------:R-:W-:-:S04]  /*20c00*/  IMAD.WIDE R6, R13, 0x4, R6 ;  /* 0x000000040d067825 */ /* 0x000fc800078e0206 */
[C---:B------:R-:W-:Y:S02]  /*20c10*/  IMAD.WIDE R164, R13.reuse, 0x4, R2 ;  /* 0x000000040da47825 */ /* 0x040fe400078e0202 */
[----:B------:R-:W4:Y:S04]  /*20c20*/  LDL.LU.64 R2, [R1+0x5a0] ;  /* 0x0005a00001027983 */ /* 0x000f280000300a00 */
[----:B------:R-:W4:Y:S04]  /*20c30*/  LDL.LU.64 R146, [R1+0x5a8] ;  /* 0x0005a80001927983 */ /* 0x000f280000300a00 */
[----:B------:R-:W-:Y:S01]  /*20c40*/  STL.64 [R1+0x150], R8 ;  /* 0x0001500801007387 */ /* 0x000fe20000100a00 */
[----:B---3--:R-:W-:-:S03]  /*20c50*/  IMAD.WIDE R114, R13, 0x4, R10 ;  /* 0x000000040d727825 */ /* 0x008fc600078e020a */
[----:B------:R-:W3:Y:S04]  /*20c60*/  LDL.LU.64 R10, [R1+0x5b0] ;  /* 0x0005b000010a7983 */ /* 0x000ee80000300a00 */
[----:B------:R-:W-:Y:S04]  /*20c70*/  STL.64 [R1+0x160], R150 ;  /* 0x0001609601007387 */ /* 0x000fe80000100a00 */
[----:B------:R-:W-:Y:S04]  /*20c80*/  STL.64 [R1+0x170], R6 ;  /* 0x0001700601007387 */ /* 0x000fe80000100a00 */
[----:B------:R-:W3:Y:S04]  /*20c90*/  LDL.LU.64 R222, [R1+0x5b8] ;  /* 0x0005b80001de7983 */ /* 0x000ee80000300a00 */
[----:B------:R-:W-:Y:S01]  /*20ca0*/  STL.64 [R1+0x188], R164 ;  /* 0x000188a401007387 */ /* 0x000fe20000100a00 */
[----:B------:R-:W-:-:S03]  /*20cb0*/  IMAD.WIDE R94, R13, 0x4, R244 ;  /* 0x000000040d5e7825 */ /* 0x000fc600078e02f4 */
[----:B------:R-:W3:Y:S04]  /*20cc0*/  LDL.LU.64 R226, [R1+0x5c0] ;  /* 0x0005c00001e27983 */ /* 0x000ee80000300a00 */
[----:B------:R-:W3:Y:S04]  /*20cd0*/  LDL.LU.64 R234, [R1+0x5c8] ;  /* 0x0005c80001ea7983 */ /* 0x000ee80000300a00 */
[----:B------:R-:W3:Y:S01]  /*20ce0*/  LDL.LU.64 R244, [R1+0x5d0] ;  /* 0x0005d00001f47983 */ /* 0x000ee20000300a00 */
[----:B------:R-:W-:-:S04]  /*20cf0*/  IMAD.WIDE R246, R13, 0x4, R246 ;  /* 0x000000040df67825 */ /* 0x000fc800078e02f6 */
[C---:B------:R-:W-:Y:S02]  /*20d00*/  IMAD.WIDE R108, R13.reuse, 0x4, R242 ;  /* 0x000000040d6c7825 */ /* 0x040fe400078e02f2 */
[----:B------:R-:W3:Y:S02]  /*20d10*/  LDL.LU.64 R242, [R1+0x5d8] ;  /* 0x0005d80001f27983 */ /* 0x000ee40000300a00 */
[C---:B------:R-:W-:Y:S02]  /*20d20*/  IMAD.WIDE R106, R13.reuse, 0x4, R238 ;  /* 0x000000040d6a7825 */ /* 0x040fe400078e02ee */
[----:B------:R-:W-:Y:S04]  /*20d30*/  STL.64 [R1+0x198], R114 ;  /* 0x0001987201007387 */ /* 0x000fe80000100a00 */
[----:B------:R-:W-:Y:S04]  /*20d40*/  STL.64 [R1+0x1b8], R94 ;  /* 0x0001b85e01007387 */ /* 0x000fe80000100a00 */
[----:B------:R-:W3:Y:S04]  /*20d50*/  LDL.LU.64 R238, [R1+0x5e8] ;  /* 0x0005e80001ee7983 */ /* 0x000ee80000300a00 */
[----:B------:R-:W-:Y:S01]  /*20d60*/  STL.64 [R1+0x1a8], R246 ;  /* 0x0001a8f601007387 */ /* 0x000fe20000100a00 */
[----:B------:R-:W-:-:S03]  /*20d70*/  IMAD.WIDE R104, R13, 0x4, R142 ;  /* 0x000000040d687825 */ /* 0x000fc600078e028e */
[----:B------:R-:W-:Y:S01]  /*20d80*/  STL.64 [R1+0x1c8], R108 ;  /* 0x0001c86c01007387 */ /* 0x000fe20000100a00 */
[----:B------:R-:W-:-:S03]  /*20d90*/  IMAD.WIDE R102, R13, 0x4, R230 ;  /* 0x000000040d667825 */ /* 0x000fc600078e02e6 */
[----:B------:R1:W-:Y:S01]  /*20da0*/  STL.64 [R1+0x1320], R246 ;  /* 0x001320f601007387 */ /* 0x0003e20000100a00 */
[----:B------:R-:W-:-:S03]  /*20db0*/  IMAD.WIDE R100, R13, 0x4, R144 ;  /* 0x000000040d647825 */ /* 0x000fc600078e0290 */
[----:B------:R-:W-:Y:S04]  /*20dc0*/  STL.64 [R1+0x1e0], R106 ;  /* 0x0001e06a01007387 */ /* 0x000fe80000100a00 */
[----:B------:R-:W3:Y:S01]  /*20dd0*/  LDL.LU.64 R230, [R1+0x5f0] ;  /* 0x0005f00001e67983 */ /* 0x000ee20000300a00 */
[----:B--2---:R-:W-:-:S03]  /*20de0*/  IMAD.WIDE R130, R13, 0x4, R4 ;  /* 0x000000040d827825 */ /* 0x004fc600078e0204 */
[----:B------:R-:W2:Y:S04]  /*20df0*/  LDL.LU.64 R4, [R1+0x5f8] ;  /* 0x0005f80001047983 */ /* 0x000ea80000300a00 */
[----:B------:R-:W-:Y:S04]  /*20e00*/  STL.64 [R1+0x1f8], R104 ;  /* 0x0001f86801007387 */ /* 0x000fe80000100a00 */
[----:B------:R-:W-:Y:S04]  /*20e10*/  STL.64 [R1+0x208], R102 ;  /* 0x0002086601007387 */ /* 0x000fe80000100a00 */
[----:B------:R-:W-:Y:S01]  /*20e20*/  STL.64 [R1+0x218], R100 ;  /* 0x0002186401007387 */ /* 0x000fe20000100a00 */
[----:B----4-:R-:W-:-:S04]  /*20e30*/  IMAD.WIDE R2, R13, 0x4, R2 ;  /* 0x000000040d027825 */ /* 0x010fc800078e0202 */
[----:B------:R-:W-:-:S04]  /*20e40*/  IMAD.WIDE R110, R13, 0x4, R146 ;  /* 0x000000040d6e7825 */ /* 0x000fc800078e0292 */
[C---:B---3--:R-:W-:Y:S02]  /*20e50*/  IMAD.WIDE R124, R13.reuse, 0x4, R10 ;  /* 0x000000040d7c7825 */ /* 0x048fe400078e020a */
[----:B------:R-:W3:Y:S04]  /*20e60*/  LDL.LU.64 R10, [R1+0x600] ;  /* 0x00060000010a7983 */ /* 0x000ee80000300a00 */
[----:B------:R-:W4:Y:S04]  /*20e70*/  LDL.LU.64 R142, [R1+0x608] ;  /* 0x00060800018e7983 */ /* 0x000f280000300a00 */
[----:B------:R-:W4:Y:S01]  /*20e80*/  LDL.LU.64 R144, [R1+0x610] ;  /* 0x0006100001907983 */ /* 0x000f220000300a00 */
[----:B------:R-:W-:-:S03]  /*20e90*/  IMAD.WIDE R122, R13, 0x4, R222 ;  /* 0x000000040d7a7825 */ /* 0x000fc600078e02de */
[----:B------:R-:W-:Y:S04]  /*20ea0*/  STL.64 [R1+0x228], R130 ;  /* 0x0002288201007387 */ /* 0x000fe80000100a00 */
[----:B------:R-:W-:Y:S01]  /*20eb0*/  STL.64 [R1+0x248], R110 ;  /* 0x0002486e01007387 */ /* 0x000fe20000100a00 */
[----:B------:R-:W-:-:S03]  /*20ec0*/  IMAD.WIDE R120, R13, 0x4, R226 ;  /* 0x000000040d787825 */ /* 0x000fc600078e02e2 */
[----:B------:R-:W-:Y:S04]  /*20ed0*/  STL.64 [R1+0x238], R2 ;  /* 0x0002380201007387 */ /* 0x000fe80000100a00 */
[----:B------:R-:W-:Y:S01]  /*20ee0*/  STL.64 [R1+0x258], R124 ;  /* 0x0002587c01007387 */ /* 0x000fe20000100a00 */
[----:B------:R-:W-:-:S03]  /*20ef0*/  IMAD.WIDE R116, R13, 0x4, R244 ;  /* 0x000000040d747825 */ /* 0x000fc600078e02f4 */
[----:B------:R-:W-:Y:S01]  /*20f00*/  STL.64 [R1+0x270], R122 ;  /* 0x0002707a01007387 */ /* 0x000fe20000100a00 */
[----:B------:R-:W-:-:S03]  /*20f10*/  IMAD.WIDE R244, R13, 0x4, R248 ;  /* 0x000000040df47825 */ /* 0x000fc600078e02f8 */
[----:B------:R-:W-:Y:S04]  /*20f20*/  STL.64 [R1+0x280], R120 ;  /* 0x0002807801007387 */ /* 0x000fe80000100a00 */
[----:B------:R-:W1:Y:S01]  /*20f30*/  LDL.LU.64 R248, [R1+0x1580] ;  /* 0x0015800001f87983 */ /* 0x000e620000300a00 */
[----:B------:R-:W-:-:S04]  /*20f40*/  IMAD.WIDE R118, R13, 0x4, R234 ;  /* 0x000000040d767825 */ /* 0x000fc800078e02ea */
[C---:B------:R-:W-:Y:S02]  /*20f50*/  IMAD.WIDE R146, R13.reuse, 0x4, R242 ;  /* 0x000000040d927825 */ /* 0x040fe400078e02f2 */
[----:B------:R-:W4:Y:S02]  /*20f60*/  LDL.LU.64 R242, [R1+0x620] ;  /* 0x0006200001f27983 */ /* 0x000f240000300a00 */
[C---:B------:R-:W-:Y:S02]  /*20f70*/  IMAD.WIDE R126, R13.reuse, 0x4, R238 ;  /* 0x000000040d7e7825 */ /* 0x040fe400078e02ee */
[----:B------:R-:W-:Y:S04]  /*20f80*/  STL.64 [R1+0x290], R118 ;  /* 0x0002907601007387 */ /* 0x000fe80000100a00 */
[----:B------:R-:W4:Y:S04]  /*20f90*/  LDL.LU.64 R234, [R1+0x628] ;  /* 0x0006280001ea7983 */ /* 0x000f280000300a00 */
[----:B------:R-:W4:Y:S04]  /*20fa0*/  LDL.LU.64 R238, [R1+0x630] ;  /* 0x0006300001ee7983 */ /* 0x000f280000300a00 */
[----:B------:R-:W-:Y:S04]  /*20fb0*/  STL.64 [R1+0x2a0], R116 ;  /* 0x0002a07401007387 */ /* 0x000fe80000100a00 */
[----:B------:R-:W-:Y:S01]  /*20fc0*/  STL.64 [R1+0x2b0], R146 ;  /* 0x0002b09201007387 */ /* 0x000fe20000100a00 */
[----:B------:R-:W-:-:S03]  /*20fd0*/  IMAD.WIDE R140, R13, 0x4, R230 ;  /* 0x000000040d8c7825 */ /* 0x000fc600078e02e6 */
[----:B------:R-:W-:Y:S04]  /*20fe0*/  STL.64 [R1+0x2d0], R126 ;  /* 0x0002d07e01007387 */ /* 0x000fe80000100a00 */
[----:B------:R-:W4:Y:S04]  /*20ff0*/  LDL.LU.64 R230, [R1+0x640] ;  /* 0x0006400001e67983 */ /* 0x000f280000300a00 */
[----:B------:R-:W4:Y:S04]  /*21000*/  LDL.LU.64 R226, [R1+0x648] ;  /* 0x0006480001e27983 */ /* 0x000f280000300a00 */
[----:B------:R-:W4:Y:S01]  /*21010*/  LDL.LU.64 R222, [R1+0x658] ;  /* 0x0006580001de7983 */ /* 0x000f220000300a00 */
[----:B--2---:R-:W-:-:S03]  /*21020*/  IMAD.WIDE R138, R13, 0x4, R4 ;  /* 0x000000040d8a7825 */ /* 0x004fc600078e0204 */
[----:B------:R-:W2:Y:S04]  /*21030*/  LDL.LU.64 R4, [R1+0x650] ;  /* 0x0006500001047983 */ /* 0x000ea80000300a00 */
[----:B------:R-:W-:Y:S04]  /*21040*/  STL.64 [R1+0x2c0], R244 ;  /* 0x0002c0f401007387 */ /* 0x000fe80000100a00 */
[----:B------:R-:W-:Y:S01]  /*21050*/  STL.64 [R1+0x2e8], R140 ;  /* 0x0002e88c01007387 */ /* 0x000fe20000100a00 */
[----:B---3--:R-:W-:-:S03]  /*21060*/  IMAD.WIDE R136, R13, 0x4, R10 ;  /* 0x000000040d887825 */ /* 0x008fc600078e020a */
[----:B------:R-:W3:Y:S04]  /*21070*/  LDL.LU.64 R10, [R1+0x660] ;  /* 0x00066000010a7983 */ /* 0x000ee80000300a00 */
[----:B------:R-:W-:Y:S04]  /*21080*/  STL.64 [R1+0x2f8], R138 ;  /* 0x0002f88a01007387 */ /* 0x000fe80000100a00 */
[----:B------:R-:W2:Y:S01]  /*21090*/  LDL.64 R214, [R1+0x828] ;  /* 0x0008280001d67983 */ /* 0x000ea20000100a00 */
[----:B-1----:R-:W-:-:S03]  /*210a0*/  IMAD.WIDE R246, R13, 0x4, R248 ;  /* 0x000000040df67825 */ /* 0x002fc600078e02f8 */
[----:B------:R-:W2:Y:S01]  /*210b0*/  LDL.LU.64 R248, [R1+0x1578] ;  /* 0x0015780001f87983 */ /* 0x000ea20000300a00 */
[----:B----4-:R-:W-:-:S03]  /*210c0*/  IMAD.WIDE R134, R13, 0x4, R142 ;  /* 0x000000040d867825 */ /* 0x010fc600078e028e */
[----:B------:R-:W4:Y:S01]  /*210d0*/  LDL.64 R210, [R1+0x7e8] ;  /* 0x0007e80001d27983 */ /* 0x000f220000100a00 */
[----:B------:R-:W-:-:S03]  /*210e0*/  IMAD.WIDE R132, R13, 0x4, R144 ;  /* 0x000000040d847825 */ /* 0x000fc600078e0290 */
[----:B------:R-:W3:Y:S04]  /*210f0*/  LDL.64 R196, [R1+0x7a8] ;  /* 0x0007a80001c47983 */ /* 0x000ee80000100a00 */
[----:B------:R-:W3:Y:S01]  /*21100*/  LDL.64 R182, [R1+0x768] ;  /* 0x0007680001b67983 */ /* 0x000ee20000100a00 */
[----:B------:R-:W-:-:S03]  /*21110*/  IMAD.WIDE R142, R13, 0x4, R234 ;  /* 0x000000040d8e7825 */ /* 0x000fc600078e02ea */
[----:B------:R-:W3:Y:S04]  /*21120*/  LDL.64 R168, [R1+0x728] ;  /* 0x0007280001a87983 */ /* 0x000ee80000100a00 */
[----:B------:R-:W3:Y:S04]  /*21130*/  LDL.64 R96, [R1+0x6e8] ;  /* 0x0006e80001607983 */ /* 0x000ee80000100a00 */
[----:B------:R-:W3:Y:S04]  /*21140*/  LDL.64 R112, [R1+0x6a8] ;  /* 0x0006a80001707983 */ /* 0x000ee80000100a00 */
[----:B------:R-:W3:Y:S04]  /*21150*/  LDL.64 R128, [R1+0x668] ;  /* 0x0006680001807983 */ /* 0x000ee80000100a00 */
[----:B------:R-:W4:Y:S04]  /*21160*/  LDL.64 R144, [R1+0x128] ;  /* 0x0001280001907983 */ /* 0x000f280000100a00 */
[----:B------:R-:W-:Y:S04]  /*21170*/  STL.64 [R1+0x310], R136 ;  /* 0x0003108801007387 */ /* 0x000fe80000100a00 */
[----:B------:R-:W-:Y:S04]  /*21180*/  STL.64 [R1+0x320], R134 ;  /* 0x0003208601007387 */ /* 0x000fe80000100a00 */
[----:B------:R-:W-:Y:S04]  /*21190*/  STL.64 [R1+0x330], R132 ;  /* 0x0003308401007387 */ /* 0x000fe80000100a00 */
[----:B------:R-:W-:Y:S04]  /*211a0*/  STL.64 [R1+0x340], R246 ;  /* 0x000340f601007387 */ /* 0x000fe80000100a00 */
[----:B------:R-:W-:Y:S01]  /*211b0*/  STL.64 [R1+0x368], R142 ;  /* 0x0003688e01007387 */ /* 0x000fe20000100a00 */
[----:B--2---:R-:W-:-:S03]  /*211c0*/  IMAD.WIDE R234, R13, 0x4, R248 ;  /* 0x000000040dea7825 */ /* 0x004fc600078e02f8 */
[----:B------:R-:W2:Y:S01]  /*211d0*/  LDL.LU.64 R248, [R1+0x1570] ;  /* 0x0015700001f87983 */ /* 0x000ea20000300a00 */
[----:B------:R-:W-:-:S04]  /*211e0*/  IMAD.WIDE R242, R13, 0x4, R242 ;  /* 0x000000040df27825 */ /* 0x000fc800078e02f2 */
[C---:B------:R-:W-:Y:S01]  /*211f0*/  IMAD.WIDE R238, R13.reuse, 0x4, R238 ;  /* 0x000000040dee7825 */ /* 0x040fe200078e02ee */
[----:B------:R-:W-:Y:S03]  /*21200*/  STL.64 [R1+0x358], R242 ;  /* 0x000358f201007387 */ /* 0x000fe60000100a00 */
        /* <DEDUP_REMOVED lines=8> */
[C---:B---3--:R-:W-:Y:S01]  /*21290*/  IMAD.WIDE R10, R13.reuse, 0x4, R10 ;  /* 0x000000040d0a7825 */ /* 0x048fe200078e020a */
[----:B------:R-:W-:Y:S04]  /*212a0*/  STL.64 [R1+0x3c8], R222 ;  /* 0x0003c8de01007387 */ /* 0x000fe80000100a00 */
[----:B--2---:R-:W-:Y:S04]  /*212b0*/  LDGSTS.E [R248+0x20000], desc[UR20][R214.64], P1 ;  /* 0x20000000d6f87fae */ /* 0x004fe800089a1014 */
[----:B----4-:R-:W-:Y:S04]  /*212c0*/  LDGSTS.E [R248+0x20400], desc[UR20][R210.64], P1 ;  /* 0x20400000d2f87fae */ /* 0x010fe800089a1014 */
[----:B------:R-:W-:Y:S04]  /*212d0*/  LDGSTS.E [R248+0x20800], desc[UR20][R196.64], P1 ;  /* 0x20800000c4f87fae */ /* 0x000fe800089a1014 */
[----:B------:R-:W2:Y:S04]  /*212e0*/  LDL.LU.64 R214, [R1+0x1568] ;  /* 0x0015680001d67983 */ /* 0x000ea80000300a00 */
[----:B------:R-:W-:Y:S04]  /*212f0*/  STL.64 [R1+0x3d8], R4 ;  /* 0x0003d80401007387 */ /* 0x000fe80000100a00 */
[----:B------:R-:W3:Y:S04]  /*21300*/  LDL.LU.64 R210, [R1+0x1560] ;  /* 0x0015600001d27983 */ /* 0x000ee80000300a00 */
[----:B------:R-:W-:Y:S04]  /*21310*/  STL.64 [R1+0x3e8], R10 ;  /* 0x0003e80a01007387 */ /* 0x000fe80000100a00 */
[----:B------:R-:W4:Y:S04]  /*21320*/  LDL.LU.64 R196, [R1+0x1558] ;  /* 0x0015580001c47983 */ /* 0x000f280000300a00 */
        /* <DEDUP_REMOVED lines=9> */
[----:B------:R-:W2:Y:S04]  /*213c0*/  LDL.LU.64 R112, [R1+0x1538] ;  /* 0x0015380001707983 */ /* 0x000ea80000300a00 */
[----:B------:R-:W2:Y:S04]  /*213d0*/  LDL.LU.64 R128, [R1+0x1530] ;  /* 0x0015300001807983 */ /* 0x000ea80000300a00 */
[----:B------:R-:W2:Y:S01]  /*213e0*/  LDL.LU.64 R144, [R1+0x1528] ;  /* 0x0015280001907983 */ /* 0x000ea20000300a00 */
[----:B------:R-:W-:-:S03]  /*213f0*/  IMAD.WIDE R82, R13, 0x4, R82 ;  /* 0x000000040d527825 */ /* 0x000fc600078e0252 */
[----:B--2---:R-:W-:Y:S04]  /*21400*/  LDGSTS.E [R248+0x22400], desc[UR20][R144.64], P1 ;  /* 0x2240000090f87fae */ /* 0x004fe800089a1014 */
[----:B------:R1:W-:Y:S04]  /*21410*/  STL.64 [R1+0x11c8], R144 ;  /* 0x0011c89001007387 */ /* 0x0003e80000100a00 */
[----:B------:R-:W-:Y:S04]  /*21420*/  LDGSTS.E [R248+0x22800], desc[UR20][R128.64], P1 ;  /* 0x2280000080f87fae */ /* 0x000fe800089a1014 */
[----:B------:R-:W-:Y:S04]  /*21430*/  LDGSTS.E [R248+0x22c00], desc[UR20][R112.64], P1 ;  /* 0x22c0000070f87fae */ /* 0x000fe800089a1014 */
[----:B-1----:R-:W2:Y:S04]  /*21440*/  LDL.64 R144, [R1+0x118] ;  /* 0x0001180001907983 */ /* 0x002ea80000100a00 */
[----:B------:R1:W-:Y:S04]  /*21450*/  STL.64 [R1+0x11d0], R128 ;  /* 0x0011d08001007387 */ /* 0x0003e80000100a00 */
[----:B------:R-:W-:Y:S04]  /*21460*/  LDGSTS.E [R248+0x23000], desc[UR20][R96.64], P1 ;  /* 0x2300000060f87fae */ /* 0x000fe800089a1014 */
[----:B------:R-:W-:Y:S04]  /*21470*/  LDGSTS.E [R248+0x23400], desc[UR20][R168.64], P1 ;  /* 0x23400000a8f87fae */ /* 0x000fe800089a1014 */
[----:B-1----:R-:W2:Y:S04]  /*21480*/  LDL.64 R128, [R1+0x190] ;  /* 0x0001900001807983 */ /* 0x002ea80000100a00 */
[----:B------:R1:W-:Y:S04]  /*21490*/  STL.64 [R1+0x11d8], R112 ;  /* 0x0011d87001007387 */ /* 0x0003e80000100a00 */
[----:B------:R-:W-:Y:S04]  /*214a0*/  LDGSTS.E [R248+0x23800], desc[UR20][R182.64], P1 ;  /* 0x23800000b6f87fae */ /* 0x000fe800089a1014 */
[----:B----4-:R-:W-:Y:S04]  /*214b0*/  LDGSTS.E [R248+0x23c00], desc[UR20][R196.64], P1 ;  /* 0x23c00000c4f87fae */ /* 0x010fe800089a1014 */
[----:B-1----:R-:W4:Y:S04]  /*214c0*/  LDL.64 R112, [R1+0x6e0] ;  /* 0x0006e00001707983 */ /* 0x002f280000100a00 */
[----:B------:R1:W-:Y:S04]  /*214d0*/  STL.64 [R1+0x11e0], R96 ;  /* 0x0011e06001007387 */ /* 0x0003e80000100a00 */
[----:B---3--:R-:W-:Y:S04]  /*214e0*/  LDGSTS.E [R248+0x24000], desc[UR20][R210.64], P1 ;  /* 0x24000000d2f87fae */ /* 0x008fe800089a1014 */
[----:B------:R-:W-:Y:S04]  /*214f0*/  LDGSTS.E [R248+0x24400], desc[UR20][R18.64], P1 ;  /* 0x2440000012f87fae */ /* 0x000fe800089a1014 */
[----:B-1----:R-:W3:Y:S04]  /*21500*/  LDL.64 R96, [R1+0x720] ;  /* 0x0007200001607983 */ /* 0x002ee80000100a00 */
        /* <DEDUP_REMOVED lines=15> */
[----:B-1----:R-:W2:Y:S04]  /*21600*/  LDL.LU.64 R210, [R1+0x6a0] ;  /* 0x0006a00001d27983 */ /* 0x002ea80000300a00 */
[----:B------:R1:W-:Y:S04]  /*21610*/  STL.64 [R1+0x1208], R18 ;  /* 0x0012081201007387 */ /* 0x0003e80000100a00 */
[----:B------:R-:W-:Y:S04]  /*21620*/  LDGSTS.E [R248+0x26800], desc[UR20][R184.64], P1 ;  /* 0x26800000b8f87fae */ /* 0x000fe800089a1014 */
[----:B------:R-:W-:Y:S04]  /*21630*/  LDGSTS.E [R248+0x26c00], desc[UR20][R170.64], P1 ;  /* 0x26c00000aaf87fae */ /* 0x000fe800089a1014 */
[----:B-1----:R-:W3:Y:S04]  /*21640*/  LDL.64 R18, [R1+0x820] ;  /* 0x0008200001127983 */ /* 0x002ee80000100a00 */
[----:B------:R-:W-:Y:S04]  /*21650*/  STL.64 [R1+0x1210], R34 ;  /* 0x0012102201007387 */ /* 0x000fe80000100a00 */
[----:B------:R-:W-:Y:S04]  /*21660*/  STL.64 [R1+0x1218], R50 ;  /* 0x0012183201007387 */ /* 0x000fe80000100a00 */
[----:B------:R-:W-:Y:S04]  /*21670*/  STL.64 [R1+0x1220], R66 ;  /* 0x0012204201007387 */ /* 0x000fe80000100a00 */
[----:B------:R-:W-:Y:S04]  /*21680*/  STL.64 [R1+0x1228], R82 ;  /* 0x0012285201007387 */ /* 0x000fe80000100a00 */
[----:B------:R-:W-:Y:S04]  /*21690*/  STL.64 [R1+0x1230], R228 ;  /* 0x001230e401007387 */ /* 0x000fe80000100a00 */
[----:B------:R-:W4:Y:S04]  /*216a0*/  LDL.LU.64 R160, [R1+0x1520] ;  /* 0x0015200001a07983 */ /* 0x000f280000300a00 */
[----:B------:R-:W4:Y:S04]  /*216b0*/  LDL.LU.64 R212, [R1+0x1518] ;  /* 0x0015180001d47983 */ /* 0x000f280000300a00 */
[----:B------:R-:W4:Y:S04]  /*216c0*/  LDL.LU.64 R198, [R1+0x1510] ;  /* 0x0015100001c67983 */ /* 0x000f280000300a00 */
[----:B------:R-:W4:Y:S04]  /*216d0*/  LDL.LU.64 R184, [R1+0x1508] ;  /* 0x0015080001b87983 */ /* 0x000f280000300a00 */
[----:B------:R-:W4:Y:S04]  /*216e0*/  LDL.LU.64 R170, [R1+0x1500] ;  /* 0x0015000001aa7983 */ /* 0x000f280000300a00 */
[----:B------:R-:W-:Y:S04]  /*216f0*/  LDGSTS.E [R248+0x27000], desc[UR20][R94.64], P1 ;  /* 0x270000005ef87fae */ /* 0x000fe800089a1014 */
[----:B------:R-:W-:Y:S04]  /*21700*/  LDGSTS.E [R248+0x27400], desc[UR20][R110.64], P1 ;  /* 0x274000006ef87fae */ /* 0x000fe800089a1014 */
[----:B------:R-:W-:Y:S04]  /*21710*/  LDGSTS.E [R248+0x27800], desc[UR20][R126.64], P1 ;  /* 0x278000007ef87fae */ /* 0x000fe800089a1014 */
[----:B------:R-:W4:Y:S04]  /*21720*/  LDL.LU.64 R94, [R1+0x14f8] ;  /* 0x0014f800015e7983 */ /* 0x000f280000300a00 */
[----:B------:R-:W4:Y:S04]  /*21730*/  LDL.LU.64 R110, [R1+0x14f0] ;  /* 0x0014f000016e7983 */ /* 0x000f280000300a00 */
[----:B------:R-:W4:Y:S04]  /*21740*/  LDL.LU.64 R126, [R1+0x14e8] ;  /* 0x0014e800017e7983 */ /* 0x000f280000300a00 */
[----:B------:R-:W-:Y:S04]  /*21750*/  LDGSTS.E [R248+0x27c00], desc[UR20][R142.64], P1 ;  /* 0x27c000008ef87fae */ /* 0x000fe800089a1014 */
[----:B------:R-:W4:Y:S01]  /*21760*/  LDL.LU.64 R142, [R1+0x14e0] ;  /* 0x0014e000018e7983 */ /* 0x000f220000300a00 */
[----:B------:R-:W-:-:S03]  /*21770*/  IMAD.WIDE R84, R13, 0x4, R84 ;  /* 0x000000040d547825 */ /* 0x000fc600078e0254 */
[----:B--2---:R1:W-:Y:S04]  /*21780*/  STL.64 [R1+0x1238], R210 ;  /* 0x001238d201007387 */ /* 0x0043e80000100a00 */
[----:B---3--:R-:W-:Y:S04]  /*21790*/  LDGSTS.E [R249+0x20080], desc[UR20][R18.64], P1 ;  /* 0x2008000012f97fae */ /* 0x008fe800089a1014 */
[----:B------:R-:W-:Y:S04]  /*217a0*/  LDGSTS.E [R249+0x20480], desc[UR20][R196.64], P1 ;  /* 0x20480000c4f97fae */ /* 0x000fe800089a1014 */
[----:B------:R-:W-:Y:S04]  /*217b0*/  LDGSTS.E [R249+0x20880], desc[UR20][R182.64], P1 ;  /* 0x20880000b6f97fae */ /* 0x000fe800089a1014 */
[----:B------:R-:W-:Y:S04]  /*217c0*/  LDGSTS.E [R249+0x20c80], desc[UR20][R168.64], P1 ;  /* 0x20c80000a8f97fae */ /* 0x000fe800089a1014 */
[----:B------:R-:W-:Y:S04]  /*217d0*/  LDGSTS.E [R249+0x21080], desc[UR20][R96.64], P1 ;  /* 0x2108000060f97fae */ /* 0x000fe800089a1014 */
[----:B----4-:R-:W-:Y:S04]  /*217e0*/  LDGSTS.E [R249+0x21480], desc[UR20][R112.64], P1 ;  /* 0x2148000070f97fae */ /* 0x010fe800089a1014 */
[----:B------:R-:W-:Y:S04]  /*217f0*/  LDGSTS.E [R249+0x21880], desc[UR20][R210.64], P1 ;  /* 0x21880000d2f97fae */ /* 0x000fe800089a1014 */
[----:B------:R-:W-:Y:S04]  /*21800*/  LDGSTS.E [R249+0x21c80], desc[UR20][R128.64], P1 ;  /* 0x21c8000080f97fae */ /* 0x000fe800089a1014 */
[----:B------:R-:W-:Y:S04]  /*21810*/  LDGSTS.E [R249+0x22080], desc[UR20][R144.64], P1 ;  /* 0x2208000090f97fae */ /* 0x000fe800089a1014 */
[----:B-1----:R-:W2:Y:S04]  /*21820*/  LDL.LU.64 R210, [R1+0x6d8] ;  /* 0x0006d80001d27983 */ /* 0x002ea80000300a00 */
[----:B------:R-:W3:Y:S04]  /*21830*/  LDL.LU.64 R196, [R1+0x698] ;  /* 0x0006980001c47983 */ /* 0x000ee80000300a00 */
[----:B------:R-:W4:Y:S04]  /*21840*/  LDL.64 R168, [R1+0x818] ;  /* 0x0008180001a87983 */ /* 0x000f280000100a00 */
[----:B------:R-:W2:Y:S04]  /*21850*/  LDL.64 R96, [R1+0x7d8] ;  /* 0x0007d80001607983 */ /* 0x000ea80000100a00 */
[----:B------:R-:W2:Y:S04]  /*21860*/  LDL.64 R112, [R1+0x758] ;  /* 0x0007580001707983 */ /* 0x000ea80000100a00 */
[----:B------:R-:W2:Y:S04]  /*21870*/  LDL.64 R128, [R1+0x180] ;  /* 0x0001800001807983 */ /* 0x000ea80000100a00 */
[----:B------:R-:W2:Y:S04]  /*21880*/  LDL.LU.64 R144, [R1+0x718] ;  /* 0x0007180001907983 */ /* 0x000ea80000300a00 */
[----:B------:R-:W-:Y:S04]  /*21890*/  LDGSTS.E [R249+0x22480], desc[UR20][R142.64], P1 ;  /* 0x224800008ef97fae */ /* 0x000fe800089a1014 */
        /* <DEDUP_REMOVED lines=23> */
[----:B-1----:R-:W2:Y:S04]  /*21a10*/  LDL.LU.64 R52, [R1+0x798] ;  /* 0x0007980001347983 */ /* 0x002ea80000300a00 */
[----:B------:R-:W-:Y:S04]  /*21a20*/  STL.64 [R1+0x1298], R68 ;  /* 0x0012984401007387 */ /* 0x000fe80000100a00 */
[----:B------:R-:W-:Y:S04]  /*21a30*/  STL.64 [R1+0x12a0], R84 ;  /* 0x0012a05401007387 */ /* 0x000fe80000100a00 */
[----:B------:R-:W-:Y:S04]  /*21a40*/  LDGSTS.E [R249+0x25880], desc[UR20][R232.64], P1 ;  /* 0x25880000e8f97fae */ /* 0x000fe800089a1014 */
[----:B------:R-:W-:Y:S04]  /*21a50*/  STL.64 [R1+0x12a8], R232 ;  /* 0x0012a8e801007387 */ /* 0x000fe80000100a00 */
[----:B------:R-:W-:Y:S04]  /*21a60*/  LDGSTS.E [R249+0x25c80], desc[UR20][R158.64], P1 ;  /* 0x25c800009ef97fae */ /* 0x000fe800089a1014 */
[----:B------:R-:W-:Y:S04]  /*21a70*/  LDGSTS.E [R249+0x26080], desc[UR20][R156.64], P1 ;  /* 0x260800009cf97fae */ /* 0x000fe800089a1014 */
[----:B------:R-:W-:Y:S04]  /*21a80*/  LDGSTS.E [R249+0x26480], desc[UR20][R154.64], P1 ;  /* 0x264800009af97fae */ /* 0x000fe800089a1014 */
        /* <DEDUP_REMOVED lines=15> */
[----:B------:R-:W-:Y:S04]  /*21b80*/  STL.64 [R1+0x12b0], R248 ;  /* 0x0012b0f801007387 */ /* 0x000fe80000100a00 */
[----:B--2---:R-:W-:Y:S04]  /*21b90*/  STL.64 [R1+0x12b8], R52 ;  /* 0x0012b83401007387 */ /* 0x004fe80000100a00 */
[----:B------:R-:W-:Y:S04]  /*21ba0*/  STL.64 [R1+0x12c0], R144 ;  /* 0x0012c09001007387 */ /* 0x000fe80000100a00 */
[----:B------:R1:W-:Y:S04]  /*21bb0*/  STL.64 [R1+0x12c8], R210 ;  /* 0x0012c8d201007387 */ /* 0x0003e80000100a00 */
[----:B---3--:R-:W-:Y:S04]  /*21bc0*/  STL.64 [R1+0x12d0], R196 ;  /* 0x0012d0c401007387 */ /* 0x008fe80000100a00 */
[----:B----4-:R-:W-:Y:S04]  /*21bd0*/  LDGSTS.E [R250+0x20100], desc[UR20][R168.64], P1 ;  /* 0x20100000a8fa7fae */ /* 0x010fe800089a1014 */
        /* <DEDUP_REMOVED lines=12> */
[----:B------:R-:W2:Y:S04]  /*21ca0*/  LDL.64 R112, [R1+0x810] ;  /* 0x0008100001707983 */ /* 0x000ea80000100a00 */
[----:B------:R-:W3:Y:S04]  /*21cb0*/  LDL.64 R128, [R1+0x178] ;  /* 0x0001780001807983 */ /* 0x000ee80000100a00 */
[----:B------:R-:W-:Y:S04]  /*21cc0*/  LDGSTS.E [R250+0x23500], desc[UR20][R154.64], P1 ;  /* 0x235000009afa7fae */ /* 0x000fe800089a1014 */
[----:B-1----:R-:W4:Y:S04]  /*21cd0*/  LDL.LU.64 R210, [R1+0x7d0] ;  /* 0x0007d00001d27983 */ /* 0x002f280000300a00 */
        /* <DEDUP_REMOVED lines=29> */
[----:B------:R-:W3:Y:S04]  /*21eb0*/  LDL.LU.64 R106, [R1+0x1468] ;  /* 0x00146800016a7983 */ /* 0x000ee80000300a00 */
[----:B------:R-:W-:Y:S04]  /*21ec0*/  LDGSTS.E [R250+0x27500], desc[UR20][R122.64], P1 ;  /* 0x275000007afa7fae */ /* 0x000fe800089a1014 */
[----:B------:R-:W-:Y:S04]  /*21ed0*/  LDGSTS.E [R250+0x27900], desc[UR20][R138.64], P1 ;  /* 0x279000008afa7fae */ /* 0x000fe800089a1014 */
[----:B------:R-:W-:Y:S04]  /*21ee0*/  LDGSTS.E [R250+0x27d00], desc[UR20][R234.64], P1 ;  /* 0x27d00000eafa7fae */ /* 0x000fe800089a1014 */
[----:B------:R-:W3:Y:S04]  /*21ef0*/  LDL.LU.64 R122, [R1+0x1460] ;  /* 0x00146000017a7983 */ /* 0x000ee80000300a00 */
[----:B------:R-:W3:Y:S04]  /*21f00*/  LDL.LU.64 R138, [R1+0x1458] ;  /* 0x00145800018a7983 */ /* 0x000ee80000300a00 */
[----:B------:R-:W3:Y:S01]  /*21f10*/  LDL.LU.64 R234, [R1+0x1450] ;  /* 0x0014500001ea7983 */ /* 0x000ee20000300a00 */
[----:B------:R-:W-:-:S03]  /*21f20*/  IMAD.WIDE R72, R13, 0x4, R72 ;  /* 0x000000040d487825 */ /* 0x000fc600078e0248 */
[----:B------:R-:W3:Y:S04]  /*21f30*/  LDL.LU.64 R144, [R1+0x7c8] ;  /* 0x0007c80001907983 */ /* 0x000ee80000300a00 */
[----:B------:R-:W3:Y:S04]  /*21f40*/  LDL.LU.64 R126, [R1+0x788] ;  /* 0x00078800017e7983 */ /* 0x000ee80000300a00 */
[----:B------:R-:W3:Y:S04]  /*21f50*/  LDL.64 R96, [R1+0x808] ;  /* 0x0008080001607983 */ /* 0x000ee80000100a00 */
[----:B--2---:R-:W-:Y:S04]  /*21f60*/  LDGSTS.E [R9+0x20180], desc[UR20][R112.64], P1 ;  /* 0x2018000070097fae */ /* 0x004fe800089a1014 */
[----:B----4-:R-:W-:Y:S04]  /*21f70*/  LDGSTS.E [R9+0x20580], desc[UR20][R210.64], P1 ;  /* 0x20580000d2097fae */ /* 0x010fe800089a1014 */
[----:B------:R-:W-:Y:S04]  /*21f80*/  LDGSTS.E [R9+0x20980], desc[UR20][R36.64], P1 ;  /* 0x2098000024097fae */ /* 0x000fe800089a1014 */
[----:B------:R-:W-:Y:S04]  /*21f90*/  LDGSTS.E [R9+0x20d80], desc[UR20][R18.64], P1 ;  /* 0x20d8000012097fae */ /* 0x000fe800089a1014 */
[----:B------:R-:W-:Y:S04]  /*21fa0*/  LDGSTS.E [R9+0x21180], desc[UR20][R198.64], P1 ;  /* 0x21180000c6097fae */ /* 0x000fe800089a1014 */
[----:B------:R-:W-:Y:S04]  /*21fb0*/  LDGSTS.E [R9+0x21580], desc[UR20][R228.64], P1 ;  /* 0x21580000e4097fae */ /* 0x000fe800089a1014 */
[----:B------:R-:W-:Y:S04]  /*21fc0*/  LDGSTS.E [R9+0x21980], desc[UR20][R182.64], P1 ;  /* 0x21980000b6097fae */ /* 0x000fe800089a1014 */
[----:B---3--:R-:W-:Y:S04]  /*21fd0*/  LDGSTS.E [R9+0x21d80], desc[UR20][R128.64], P1 ;  /* 0x21d8000080097fae */ /* 0x008fe800089a1014 */
        /* <DEDUP_REMOVED lines=15> */
[----:B------:R-:W4:Y:S04]  /*220d0*/  LDL.LU.64 R184, [R1+0x708] ;  /* 0x0007080001b87983 */ /* 0x000f280000300a00 */
[----:B------:R-:W-:Y:S04]  /*220e0*/  LDGSTS.E [R9+0x25580], desc[UR20][R88.64], P1 ;  /* 0x2558000058097fae */ /* 0x000fe800089a1014 */
[----:B------:R-:W3:Y:S04]  /*220f0*/  LDL.LU.64 R82, [R1+0x6c8] ;  /* 0x0006c80001527983 */ /* 0x000ee80000300a00 */
[----:B------:R-:W-:Y:S04]  /*22100*/  LDGSTS.E [R9+0x25980], desc[UR20][R240.64], P1 ;  /* 0x25980000f0097fae */ /* 0x000fe800089a1014 */
[----:B------:R-:W3:Y:S04]  /*22110*/  LDL.LU.64 R168, [R1+0x688] ;  /* 0x0006880001a87983 */ /* 0x000ee80000300a00 */
[----:B------:R-:W-:Y:S04]  /*22120*/  LDGSTS.E [R9+0x25d80], desc[UR20][R216.64], P1 ;  /* 0x25d80000d8097fae */ /* 0x000fe800089a1014 */
[----:B------:R-:W-:Y:S04]  /*22130*/  LDGSTS.E [R9+0x26180], desc[UR20][R202.64], P1 ;  /* 0x26180000ca097fae */ /* 0x000fe800089a1014 */
[----:B------:R-:W-:Y:S04]  /*22140*/  LDGSTS.E [R9+0x26580], desc[UR20][R188.64], P1 ;  /* 0x26580000bc097fae */ /* 0x000fe800089a1014 */
[----:B------:R-:W3:Y:S04]  /*22150*/  LDL.LU.64 R216, [R1+0x1448] ;  /* 0x0014480001d87983 */ /* 0x000ee80000300a00 */
[----:B------:R-:W3:Y:S04]  /*22160*/  LDL.LU.64 R202, [R1+0x1440] ;  /* 0x0014400001ca7983 */ /* 0x000ee80000300a00 */
        /* <DEDUP_REMOVED lines=12> */
[----:B------:R-:W3:Y:S04]  /*22230*/  LDL.64 R34, [R1] ;  /* 0x0000000001227983 */ /* 0x000ee80000100a00 */
[----:B------:R-:W3:Y:S04]  /*22240*/  LDL.LU.64 R230, [R1+0x1408] ;  /* 0x0014080001e67983 */ /* 0x000ee80000300a00 */
[----:B------:R-:W-:Y:S04]  /*22250*/  LDGSTS.E [R8+0x20200], desc[UR20][R96.64], P1 ;  /* 0x2020000060087fae */ /* 0x000fe800089a1014 */
[----:B------:R-:W-:Y:S04]  /*22260*/  LDGSTS.E [R8+0x20600], desc[UR20][R144.64], P1 ;  /* 0x2060000090087fae */ /* 0x000fe800089a1014 */
[----:B------:R-:W-:Y:S01]  /*22270*/  LDGSTS.E [R8+0x20a00], desc[UR20][R126.64], P1 ;  /* 0x20a000007e087fae */ /* 0x000fe200089a1014 */
[----:B------:R-:W-:-:S03]  /*22280*/  IMAD.WIDE R42, R13, 0x4, R42 ;  /* 0x000000040d2a7825 */ /* 0x000fc600078e022a */
[----:B--2---:R-:W-:Y:S04]  /*22290*/  LDGSTS.E [R8+0x20e00], desc[UR20][R112.64], P1 ;  /* 0x20e0000070087fae */ /* 0x004fe800089a1014 */
[----:B----4-:R-:W-:Y:S04]  /*222a0*/  LDGSTS.E [R8+0x21200], desc[UR20][R184.64], P1 ;  /* 0x21200000b8087fae */ /* 0x010fe800089a1014 */
[----:B------:R-:W2:Y:S04]  /*222b0*/  LDL.64 R112, [R1+0x740] ;  /* 0x0007400001707983 */ /* 0x000ea80000100a00 */
[----:B---3--:R-:W-:Y:S04]  /*222c0*/  LDGSTS.E [R8+0x21600], desc[UR20][R82.64], P1 ;  /* 0x2160000052087fae */ /* 0x008fe800089a1014 */
[----:B------:R-:W-:Y:S04]  /*222d0*/  LDGSTS.E [R8+0x21a00], desc[UR20][R168.64], P1 ;  /* 0x21a00000a8087fae */ /* 0x000fe800089a1014 */
[----:B------:R-:W-:Y:S04]  /*222e0*/  LDGSTS.E [R8+0x21e00], desc[UR20][R128.64], P1 ;  /* 0x21e0000080087fae */ /* 0x000fe800089a1014 */
[----:B------:R-:W3:Y:S04]  /*222f0*/  LDL.64 R128, [R1+0x158] ;  /* 0x0001580001807983 */ /* 0x000ee80000100a00 */
[----:B------:R-:W4:Y:S04]  /*22300*/  LDL.LU.64 R52, [R1+0x7c0] ;  /* 0x0007c00001347983 */ /* 0x000f280000300a00 */
[----:B------:R-:W2:Y:S04]  /*22310*/  LDL.LU.64 R142, [R1+0x780] ;  /* 0x00078000018e7983 */ /* 0x000ea80000300a00 */
        /* <DEDUP_REMOVED lines=36> */
[----:B------:R1:W-:Y:S04]  /*22560*/  STL.64 [R1+0x1128], R8 ;  /* 0x0011280801007387 */ /* 0x0003e80000100a00 */
[----:B-1----:R-:W2:Y:S04]  /*22570*/  LDL.LU.64 R8, [R1+0x800] ;  /* 0x0008000001087983 */ /* 0x002ea80000300a00 */
[----:B------:R-:W3:Y:S04]  /*22580*/  LDL.LU.64 R108, [R1+0x7f8] ;  /* 0x0007f800016c7983 */ /* 0x000ee80000300a00 */
        /* <DEDUP_REMOVED lines=23> */
[----:B------:R-:W-:Y:S04]  /*22700*/  LDGSTS.E [R7+0x24e80], desc[UR20][R60.64], P1 ;  /* 0x24e800003c077fae */ /* 0x000fe800089a1014 */
[----:B------:R-:W3:Y:S04]  /*22710*/  LDL.LU.64 R94, [R1+0x6f8] ;  /* 0x0006f800015e7983 */ /* 0x000ee80000300a00 */
[----:B------:R-:W-:Y:S04]  /*22720*/  LDGSTS.E [R7+0x25280], desc[UR20][R76.64], P1 ;  /* 0x252800004c077fae */ /* 0x000fe800089a1014 */
[----:B------:R-:W4:Y:S04]  /*22730*/  LDL.LU.64 R50, [R1+0x6b8] ;  /* 0x0006b80001327983 */ /* 0x000f280000300a00 */
[----:B------:R-:W-:Y:S04]  /*22740*/  LDGSTS.E [R7+0x25680], desc[UR20][R92.64], P1 ;  /* 0x256800005c077fae */ /* 0x000fe800089a1014 */
        /* <DEDUP_REMOVED lines=23> */
[----:B------:R-:W-:Y:S04]  /*228c0*/  LDGSTS.E [R6+0x20b00], desc[UR20][R20.64], P1 ;  /* 0x20b0000014067fae */ /* 0x000fe800089a1014 */
[----:B------:R-:W-:Y:S04]  /*228d0*/  LDGSTS.E [R6+0x20f00], desc[UR20][R34.64], P1 ;  /* 0x20f0000022067fae */ /* 0x000fe800089a1014 */
[----:B------:R-:W2:Y:S04]  /*228e0*/  LDL.64 R196, [R1+0x730] ;  /* 0x0007300001c47983 */ /* 0x000ea80000100a00 */
[----:B------:R-:W2:Y:S04]  /*228f0*/  LDL.64 R84, [R1+0x138] ;  /* 0x0001380001547983 */ /* 0x000ea80000100a00 */
[----:B------:R-:W2:Y:S04]  /*22900*/  LDL.LU.64 R124, [R1+0x7f0] ;  /* 0x0007f000017c7983 */ /* 0x000ea80000300a00 */
[----:B------:R-:W2:Y:S04]  /*22910*/  LDL.LU.64 R232, [R1+0x7b0] ;  /* 0x0007b00001e87983 */ /* 0x000ea80000300a00 */
[----:B------:R-:W2:Y:S04]  /*22920*/  LDL.LU.64 R212, [R1+0x770] ;  /* 0x0007700001d47983 */ /* 0x000ea80000300a00 */
[----:B------:R-:W2:Y:S04]  /*22930*/  LDL.LU.64 R110, [R1+0x6f0] ;  /* 0x0006f000016e7983 */ /* 0x000ea80000300a00 */
[----:B------:R-:W2:Y:S04]  /*22940*/  LDL.LU.64 R34, [R1+0x6b0] ;  /* 0x0006b00001227983 */ /* 0x000ea80000300a00 */
[----:B---3--:R-:W-:Y:S04]  /*22950*/  LDGSTS.E [R6+0x21300], desc[UR20][R94.64], P1 ;  /* 0x213000005e067fae */ /* 0x008fe800089a1014 */
[----:B----4-:R-:W-:Y:S04]  /*22960*/  LDGSTS.E [R6+0x21700], desc[UR20][R50.64], P1 ;  /* 0x2170000032067fae */ /* 0x010fe800089a1014 */
[----:B--2---:R-:W-:Y:S04]  /*22970*/  LDGSTS.E [R6+0x21b00], desc[UR20][R112.64], P1 ;  /* 0x21b0000070067fae */ /* 0x004fe800089a1014 */
[----:B------:R-:W-:Y:S04]  /*22980*/  LDGSTS.E [R6+0x21f00], desc[UR20][R128.64], P1 ;  /* 0x21f0000080067fae */ /* 0x000fe800089a1014 */
        /* <DEDUP_REMOVED lines=19> */
[----:B------:R-:W4:Y:S04]  /*22ac0*/  LDL.LU.64 R194, [R1+0x1360] ;  /* 0x0013600001c27983 */ /* 0x000f280000300a00 */
        /* <DEDUP_REMOVED lines=12> */
[----:B------:R-:W2:Y:S04]  /*22b90*/  LDL.64 R246, [R1+0x18] ;  /* 0x0000180001f67983 */ /* 0x000ea80000100a00 */
[----:B------:R-:W2:Y:S04]  /*22ba0*/  LDL.64 R140, [R1+0x98] ;  /* 0x00009800018c7983 */ /* 0x000ea80000100a00 */
[----:B------:R-:W2:Y:S04]  /*22bb0*/  LDL.64 R238, [R1+0xd8] ;  /* 0x0000d80001ee7983 */ /* 0x000ea80000100a00 */
[----:B------:R-:W2:Y:S04]  /*22bc0*/  LDL.64 R68, [R1+0x120] ;  /* 0x0001200001447983 */ /* 0x000ea80000100a00 */
[----:B------:R-:W-:Y:S04]  /*22bd0*/  LDGSTS.E [R6+0x27f00], desc[UR20][R4.64], P1 ;  /* 0x27f0000004067fae */ /* 0x000fe800089a1014 */
[----:B------:R-:W2:Y:S04]  /*22be0*/  LDL.LU.64 R4, [R1+0x1328] ;  /* 0x0013280001047983 */ /* 0x000ea80000300a00 */
[----:B------:R1:W-:Y:S04]  /*22bf0*/  STL.64 [R1+0x1108], R6 ;  /* 0x0011080601007387 */ /* 0x0003e80000100a00 */
[----:B-1----:R-:W3:Y:S04]  /*22c00*/  LDL.64 R6, [R1+0x58] ;  /* 0x0000580001067983 */ /* 0x002ee80000100a00 */
        /* <DEDUP_REMOVED lines=15> */
[----:B---3--:R-:W-:Y:S04]  /*22d00*/  LDGSTS.E [R5+0x23f80], desc[UR20][R208.64], P1 ;  /* 0x23f80000d0057fae */ /* 0x008fe800089a1014 */
[----:B------:R-:W-:Y:S04]  /*22d10*/  LDGSTS.E [R5+0x24380], desc[UR20][R148.64], P1 ;  /* 0x2438000094057fae */ /* 0x000fe800089a1014 */
[----:B------:R-:W-:Y:S04]  /*22d20*/  LDGSTS.E [R5+0x24780], desc[UR20][R32.64], P1 ;  /* 0x2478000020057fae */ /* 0x000fe800089a1014 */
[----:B------:R-:W-:Y:S04]  /*22d30*/  LDGSTS.E [R5+0x24b80], desc[UR20][R48.64], P1 ;  /* 0x24b8000030057fae */ /* 0x000fe800089a1014 */
[----:B------:R-:W-:Y:S04]  /*22d40*/  LDGSTS.E [R5+0x24f80], desc[UR20][R64.64], P1 ;  /* 0x24f8000040057fae */ /* 0x000fe800089a1014 */
[----:B------:R-:W-:Y:S04]  /*22d50*/  LDGSTS.E [R5+0x25380], desc[UR20][R80.64], P1 ;  /* 0x2538000050057fae */ /* 0x000fe800089a1014 */
[----:B------:R-:W2:Y:S04]  /*22d60*/  LDL.LU.64 R84, [R1+0xa00] ;  /* 0x000a000001547983 */ /* 0x000ea80000300a00 */
[----:B------:R-:W-:Y:S04]  /*22d70*/  LDGSTS.E [R5+0x25780], desc[UR20][R224.64], P1 ;  /* 0x25780000e0057fae */ /* 0x000fe800089a1014 */
[----:B------:R-:W3:Y:S04]  /*22d80*/  LDL.LU.64 R196, [R1+0x9f8] ;  /* 0x0009f80001c47983 */ /* 0x000ee80000300a00 */
[----:B------:R-:W-:Y:S04]  /*22d90*/  LDGSTS.E [R5+0x25b80], desc[UR20][R246.64], P1 ;  /* 0x25b80000f6057fae */ /* 0x000fe800089a1014 */
[----:B------:R2:W-:Y:S04]  /*22da0*/  LDGSTS.E [R5+0x25f80], desc[UR20][R6.64], P1 ;  /* 0x25f8000006057fae */ /* 0x0005e800089a1014 */
[----:B------:R-:W-:Y:S04]  /*22db0*/  LDGSTS.E [R5+0x26380], desc[UR20][R140.64], P1 ;  /* 0x263800008c057fae */ /* 0x000fe800089a1014 */
[----:B------:R-:W4:Y:S04]  /*22dc0*/  LDL.LU.64 R246, [R1+0x1320] ;  /* 0x0013200001f67983 */ /* 0x000f280000300a00 */
[----:B------:R3:W-:Y:S04]  /*22dd0*/  LDGSTS.E [R5+0x26780], desc[UR20][R238.64], P1 ;  /* 0x26780000ee057fae */ /* 0x0007e800089a1014 */
[----:B------:R-:W-:Y:S04]  /*22de0*/  LDGSTS.E [R5+0x26b80], desc[UR20][R68.64], P1 ;  /* 0x26b8000044057fae */ /* 0x000fe800089a1014 */
[----:B----4-:R-:W-:Y:S04]  /*22df0*/  LDGSTS.E [R5+0x26f80], desc[UR20][R246.64], P1 ;  /* 0x26f80000f6057fae */ /* 0x010fe800089a1014 */
[----:B------:R-:W-:Y:S04]  /*22e00*/  LDGSTS.E [R5+0x27380], desc[UR20][R2.64], P1 ;  /* 0x2738000002057fae */ /* 0x000fe800089a1014 */
[----:B------:R-:W-:Y:S04]  /*22e10*/  LDGSTS.E [R5+0x27780], desc[UR20][R244.64], P1 ;  /* 0x27780000f4057fae */ /* 0x000fe800089a1014 */
[----:B------:R-:W4:Y:S04]  /*22e20*/  LDL.LU.64 R246, [R1+0x1318] ;  /* 0x0013180001f67983 */ /* 0x000f280000300a00 */
[----:B------:R-:W3:Y:S04]  /*22e30*/  LDL.LU.64 R2, [R1+0x1310] ;  /* 0x0013100001027983 */ /* 0x000ee80000300a00 */
[----:B------:R-:W3:Y:S04]  /*22e40*/  LDL.LU.64 R244, [R1+0x1308] ;  /* 0x0013080001f47983 */ /* 0x000ee80000300a00 */
[----:B------:R-:W-:Y:S04]  /*22e50*/  LDGSTS.E [R5+0x27b80], desc[UR20][R242.64], P1 ;  /* 0x27b80000f2057fae */ /* 0x000fe800089a1014 */
[----:B------:R1:W-:Y:S04]  /*22e60*/  LDGSTS.E [R5+0x27f80], desc[UR20][R10.64], P1 ;  /* 0x27f800000a057fae */ /* 0x0003e800089a1014 */
[----:B------:R-:W0:Y:S04]  /*22e70*/  LDGDEPBAR ;  /* 0x00000000000079af */ /* 0x000e280000000000 */
[----:B------:R-:W3:Y:S04]  /*22e80*/  LDL.LU.64 R242, [R1+0x1300] ;  /* 0x0013000001f27983 */ /* 0x000ee80000300a00 */
[----:B------:R-:W3:Y:S04]  /*22e90*/  LDL.LU.64 R10, [R1+0x12f8] ;  /* 0x0012f800010a7983 */ /* 0x000ee80000300a00 */
[----:B------:R-:W4:Y:S04]  /*22ea0*/  LDL.LU.64 R68, [R1+0x978] ;  /* 0x0009780001447983 */ /* 0x000f280000300a00 */
[----:B------:R-:W4:Y:S04]  /*22eb0*/  LDL.LU.64 R140, [R1+0x908] ;  /* 0x00090800018c7983 */ /* 0x000f280000300a00 */
[----:B------:R1:W-:Y:S04]  /*22ec0*/  STL.64 [R1+0x10e0], R4 ;  /* 0x0010e00401007387 */ /* 0x0003e80000100a00 */
[----:B-1----:R-:W4:Y:S01]  /*22ed0*/  LDL.LU.64 R4, [R1+0x980] ;  /* 0x0009800001047983 */ /* 0x002f220000300a00 */
[----:B--2---:R-:W-:Y:S01]  /*22ee0*/  IMAD.WIDE R6, R251, 0x4, R84 ;  /* 0x00000004fb067825 */ /* 0x004fe200078e0254 */
[----:B------:R-:W-:Y:S06]  /*22ef0*/  BAR.SYNC.DEFER_BLOCKING 0x0 ;  /* 0x0000000000007b1d */ /* 0x000fec0000010000 */
[----:B------:R1:W-:Y:S04]  /*22f00*/  STL.64 [R1+0xa00], R6 ;  /* 0x000a000601007387 */ /* 0x0003e80000100a00 */
[----:B------:R-:W2:Y:S01]  /*22f10*/  LDL.LU.64 R84, [R1+0x900] ;  /* 0x0009000001547983 */ /* 0x000ea20000300a00 */
[----:B------:R-:W-:-:S04]  /*22f20*/  SHF.R.U32.HI R252, RZ, 0x6, R252 ;  /* 0x00000006fffc7819 */ /* 0x000fc800000116fc */
[----:B------:R-:W-:Y:S02]  /*22f30*/  SGXT.U32 R252, R252, 0x1 ;  /* 0x00000001fcfc781a */ /* 0x000fe40000000000 */
[----:B------:R-:W-:Y:S02]  /*22f40*/  SEL R12, RZ, 0x4, P6 ;  /* 0x00000004ff0c7807 */ /* 0x000fe40003000000 */
[----:B------:R-:W-:Y:S02]  /*22f50*/  LOP3.LUT R252, R252, 0x22, RZ, 0xfc, !PT ;  /* 0x00000022fcfc7812 */ /* 0x000fe400078efcff */
[----:B------:R-:W-:Y:S02]  /*22f60*/  SEL R12, R12, RZ, P5 ;  /* 0x000000ff0c0c7207 */ /* 0x000fe40002800000 */
[----:B------:R-:W-:Y:S02]  /*22f70*/  ISETP.GE.AND P6, PT, R252, UR5, PT ;  /* 0x00000005fc007c0c */ /* 0x000fe4000bfc6270 */
[----:B------:R-:W-:-:S02]  /*22f80*/  ISETP.NE.U32.AND P1, PT, R12, RZ, PT ;  /* 0x000000ff0c00720c */ /* 0x000fc40003f25070 */
[----:B------:R-:W-:-:S04]  /*22f90*/  SEL R12, RZ, 0x4, P6 ;  /* 0x00000004ff0c7807 */ /* 0x000fc80003000000 */
[----:B------:R-:W-:Y:S01]  /*22fa0*/  SEL R12, R12, RZ, P5 ;  /* 0x000000ff0c0c7207 */ /* 0x000fe20002800000 */
[----:B------:R-:W-:Y:S01]  /*22fb0*/  @!PT LDS RZ, [RZ] ;  /* 0x00000000fffff984 */ /* 0x000fe20000000800 */
[----:B------:R-:W-:Y:S01]  /*22fc0*/  @!PT LDS RZ, [RZ] ;  /* 0x00000000fffff984 */ /* 0x000fe20000000800 */
[----:B------:R-:W-:Y:S01]  /*22fd0*/  @!PT LDS RZ, [RZ] ;  /* 0x00000000fffff984 */ /* 0x000fe20000000800 */
[----:B---3--:R-:W-:Y:S04]  /*22fe0*/  LDGSTS.E [R10+-0x30000], desc[UR20][R6.64], P3 ;  /* 0xd0000000060a7fae */ /* 0x008fe800099a1014 */
[----:B-1----:R-:W3:Y:S01]  /*22ff0*/  LDL.LU.64 R6, [R1+0x890] ;  /* 0x0008900001067983 */ /* 0x002ee20000300a00 */
[----:B------:R-:W-:-:S04]  /*23000*/  LOP3.LUT R252, R3, 0x40, RZ, 0xfc, !PT ;  /* 0x0000004003fc7812 */ /* 0x000fc800078efcff */
        /* <DEDUP_REMOVED lines=9> */
[----:B----4-:R-:W-:Y:S01]  /*230a0*/  IMAD.WIDE R4, R251, 0x4, R4 ;  /* 0x00000004fb047825 */ /* 0x010fe200078e0204 */
[----:B------:R-:W-:Y:S01]  /*230b0*/  ISETP.NE.U32.AND P6, PT, R12, RZ, PT ;  /* 0x000000ff0c00720c */ /* 0x000fe20003fc5070 */
[----:B------:R1:W-:Y:S01]  /*230c0*/  LDGSTS.E [R10+-0x2fff8], desc[UR20][R238.64], P4 ;  /* 0xd0008000ee0a7fae */ /* 0x0003e2000a1a1014 */
[----:B------:R-:W-:Y:S02]  /*230d0*/  SEL R12, R252, RZ, P5 ;  /* 0x000000fffc0c7207 */ /* 0x000fe40002800000 */
[----:B------:R-:W-:Y:S01]  /*230e0*/  ISETP.GE.AND P4, PT, R197, UR5, PT ;  /* 0x00000005c5007c0c */ /* 0x000fe2000bf86270 */
[----:B------:R-:W-:Y:S01]  /*230f0*/  LDGSTS.E [R10+-0x2e000], desc[UR20][R4.64], P1 ;  /* 0xd2000000040a7fae */ /* 0x000fe200089a1014 */
[----:B------:R-:W-:-:S02]  /*23100*/  LOP3.LUT R197, R3, 0x62, RZ, 0xfc, !PT ;  /* 0x0000006203c57812 */ /* 0x000fc400078efcff */
[----:B------:R-:W-:Y:S01]  /*23110*/  ISETP.NE.U32.AND P1, PT, R12, RZ, PT ;  /* 0x000000ff0c00720c */ /* 0x000fe20003f25070 */
[----:B------:R-:W-:Y:S01]  /*23120*/  STL.64 [R1+0x9f8], R238 ;  /* 0x0009f8ee01007387 */ /* 0x000fe20000100a00 */
[----:B------:R-:W-:Y:S02]  /*23130*/  SEL R12, RZ, 0x4, P4 ;  /* 0x00000004ff0c7807 */ /* 0x000fe40002000000 */
[----:B------:R-:W-:Y:S01]  /*23140*/  ISETP.GE.AND P4, PT, R197, UR5, PT ;  /* 0x00000005c5007c0c */ /* 0x000fe2000bf86270 */
[----:B------:R4:W-:Y:S04]  /*23150*/  STL.64 [R1+0x980], R4 ;  /* 0x0009800401007387 */ /* 0x0009e80000100a00 */
[----:B------:R-:W3:Y:S01]  /*23160*/  LDL.LU.64 R196, [R1+0x888] ;  /* 0x0008880001c47983 */ /* 0x000ee20000300a00 */
[----:B------:R-:W-:-:S03]  /*23170*/  SEL R12, R12, RZ, P5 ;  /* 0x000000ff0c0c7207 */ /* 0x000fc60002800000 */
[----:B----4-:R-:W4:Y:S01]  /*23180*/  LDL.LU.64 R4, [R1+0x9f0] ;  /* 0x0009f00001047983 */ /* 0x010f220000300a00 */
[----:B-1----:R-:W-:Y:S01]  /*23190*/  IMAD.WIDE R238, R251, 0x4, R68 ;  /* 0x00000004fbee7825 */ /* 0x002fe200078e0244 */
[----:B------:R-:W-:Y:S02]  /*231a0*/  SEL R252, RZ, 0x4, P4 ;  /* 0x00000004fffc7807 */ /* 0x000fe40002000000 */
[----:B------:R-:W-:Y:S01]  /*231b0*/  LOP3.LUT R69, R3, 0x4, RZ, 0xfc, !PT ;  /* 0x0000000403457812 */ /* 0x000fe200078efcff */
[----:B------:R-:W-:Y:S01]  /*231c0*/  IMAD.WIDE R140, R251, 0x4, R140 ;  /* 0x00000004fb8c7825 */ /* 0x000fe200078e028c */
        /* <DEDUP_REMOVED lines=11> */
[----:B------:R-:W4:Y:S04]  /*23280*/  LDL.LU.64 R68, [R1+0x9e8] ;  /* 0x0009e80001447983 */ /* 0x000f280000300a00 */
[----:B-1----:R-:W4:Y:S01]  /*23290*/  LDL.LU.64 R140, [R1+0x970] ;  /* 0x00097000018c7983 */ /* 0x002f220000300a00 */
[----:B--2---:R-:W-:Y:S01]  /*232a0*/  IMAD.WIDE R238, R251, 0x4, R84 ;  /* 0x00000004fbee7825 */ /* 0x004fe200078e0254 */
[----:B------:R-:W-:-:S02]  /*232b0*/  SEL R12, R12, RZ, P5 ;  /* 0x000000ff0c0c7207 */ /* 0x000fc40002800000 */
[----:B------:R-:W-:Y:S02]  /*232c0*/  SEL R252, RZ, 0x4, P3 ;  /* 0x00000004fffc7807 */ /* 0x000fe40001800000 */
[----:B------:R-:W-:Y:S01]  /*232d0*/  LOP3.LUT R85, R3, 0x24, RZ, 0xfc, !PT ;  /* 0x0000002403557812 */ /* 0x000fe200078efcff */
[----:B------:R1:W-:Y:S01]  /*232e0*/  LDGSTS.E [R10+-0x2bff8], desc[UR20][R238.64], P1 ;  /* 0xd4008000ee0a7fae */ /* 0x0003e200089a1014 */
[----:B------:R-:W-:Y:S02]  /*232f0*/  ISETP.NE.U32.AND P3, PT, R12, RZ, PT ;  /* 0x000000ff0c00720c */ /* 0x000fe40003f65070 */
[----:B------:R-:W-:Y:S02]  /*23300*/  SEL R12, R252, RZ, P5 ;  /* 0x000000fffc0c7207 */ /* 0x000fe40002800000 */
[----:B------:R-:W-:Y:S02]  /*23310*/  ISETP.GE.AND P1, PT, R85, UR5, PT ;  /* 0x0000000555007c0c */ /* 0x000fe4000bf26270 */
[----:B------:R-:W-:Y:S01]  /*23320*/  LOP3.LUT R85, R3, 0x26, RZ, 0xfc, !PT ;  /* 0x0000002603557812 */ /* 0x000fe200078efcff */
[----:B------:R-:W-:Y:S01]  /*23330*/  STL.64 [R1+0x900], R238 ;  /* 0x000900ee01007387 */ /* 0x000fe20000100a00 */
[----:B---3--:R-:W-:-:S05]  /*23340*/  IMAD.WIDE R6, R251, 0x4, R6 ;  /* 0x00000004fb067825 */ /* 0x008fca00078e0206 */
[----:B------:R-:W-:Y:S01]  /*23350*/  LDGSTS.E [R10+-0x2a000], desc[UR20][R6.64], P4 ;  /* 0xd6000000060a7fae */ /* 0x000fe2000a1a1014 */
[----:B------:R-:W-:Y:S02]  /*23360*/  ISETP.NE.U32.AND P4, PT, R12, RZ, PT ;  /* 0x000000ff0c00720c */ /* 0x000fe40003f85070 */
[----:B------:R-:W-:Y:S01]  /*23370*/  SEL R12, RZ, 0x4, P1 ;  /* 0x00000004ff0c7807 */ /* 0x000fe20000800000 */
[----:B------:R2:W-:Y:S01]  /*23380*/  STL.64 [R1+0x890], R6 ;  /* 0x0008900601007387 */ /* 0x0005e20000100a00 */
[----:B------:R-:W-:-:S03]  /*23390*/  ISETP.GE.AND P1, PT, R85, UR5, PT ;  /* 0x0000000555007c0c */ /* 0x000fc6000bf26270 */
[----:B------:R-:W3:Y:S04]  /*233a0*/  LDL.LU.64 R84, [R1+0x968] ;  /* 0x0009680001547983 */ /* 0x000ee80000300a00 */
[----:B--2---:R-:W2:Y:S01]  /*233b0*/  LDL.LU.64 R6, [R1+0x8f8] ;  /* 0x0008f80001067983 */ /* 0x004ea20000300a00 */
[----:B------:R-:W-:Y:S02]  /*233c0*/  SEL R12, R12, RZ, P5 ;  /* 0x000000ff0c0c7207 */ /* 0x000fe40002800000 */
[----:B------:R-:W-:Y:S02]  /*233d0*/  SEL R252, RZ, 0x4, P1 ;  /* 0x00000004fffc7807 */ /* 0x000fe40000800000 */
[----:B------:R-:W-:Y:S02]  /*233e0*/  ISETP.NE.U32.AND P1, PT, R12, RZ, PT ;  /* 0x000000ff0c00720c */ /* 0x000fe40003f25070 */
[----:B------:R-:W-:Y:S01]  /*233f0*/  SEL R12, R252, RZ, P5 ;  /* 0x000000fffc0c7207 */ /* 0x000fe20002800000 */
[----:B-1----:R-:W-:Y:S01]  /*23400*/  IMAD.WIDE R238, R251, 0x4, R196 ;  /* 0x00000004fbee7825 */ /* 0x002fe200078e02c4 */
[----:B------:R-:W-:-:S04]  /*23410*/  LOP3.LUT R197, R3, 0x44, RZ, 0xfc, !PT ;  /* 0x0000004403c57812 */ /* 0x000fc800078efcff */
[----:B------:R1:W-:Y:S01]  /*23420*/  LDGSTS.E [R10+-0x29ff8], desc[UR20][R238.64], P6 ;  /* 0xd6008000ee0a7fae */ /* 0x0003e2000b1a1014 */
[----:B------:R-:W-:Y:S01]  /*23430*/  ISETP.GE.AND P6, PT, R197, UR5, PT ;  /* 0x00000005c5007c0c */ /* 0x000fe2000bfc6270 */
[----:B----4-:R-:W-:Y:S01]  /*23440*/  IMAD.WIDE R4, R251, 0x4, R4 ;  /* 0x00000004fb047825 */ /* 0x010fe200078e0204 */
[----:B------:R-:W-:Y:S01]  /*23450*/  LOP3.LUT R197, R3, 0x46, RZ, 0xfc, !PT ;  /* 0x0000004603c57812 */ /* 0x000fe200078efcff */
[----:B------:R-:W-:Y:S04]  /*23460*/  STL.64 [R1+0x888], R238 ;  /* 0x000888ee01007387 */ /* 0x000fe80000100a00 */
[----:B------:R-:W-:Y:S01]  /*23470*/  LDGSTS.E [R11+-0x30000], desc[UR20][R4.64], P3 ;  /* 0xd0000000040b7fae */ /* 0x000fe200099a1014 */
[----:B------:R-:W-:Y:S02]  /*23480*/  ISETP.NE.U32.AND P3, PT, R12, RZ, PT ;  /* 0x000000ff0c00720c */ /* 0x000fe40003f65070 */
[----:B------:R-:W-:Y:S01]  /*23490*/  SEL R12, RZ, 0x4, P6 ;  /* 0x00000004ff0c7807 */ /* 0x000fe20003000000 */
[----:B------:R4:W-:Y:S01]  /*234a0*/  STL.64 [R1+0x9f0], R4 ;  /* 0x0009f00401007387 */ /* 0x0009e20000100a00 */
[----:B------:R-:W-:-:S03]  /*234b0*/  ISETP.GE.AND P6, PT, R197, UR5, PT ;  /* 0x00000005c5007c0c */ /* 0x000fc6000bfc6270 */
[----:B------:R-:W2:Y:S04]  /*234c0*/  LDL.LU.64 R196, [R1+0x8f0] ;  /* 0x0008f00001c47983 */ /* 0x000ea80000300a00 */
[----:B----4-:R-:W4:Y:S01]  /*234d0*/  LDL.LU.64 R4, [R1+0x880] ;  /* 0x0008800001047983 */ /* 0x010f220000300a00 */
[----:B-1----:R-:W-:-:S04]  /*234e0*/  IMAD.WIDE R238, R251, 0x4, R68 ;  /* 0x00000004fbee7825 */ /* 0x002fc800078e0244 */
[----:B------:R-:W-:Y:S01]  /*234f0*/  IMAD.WIDE R140, R251, 0x4, R140 ;  /* 0x00000004fb8c7825 */ /* 0x000fe200078e028c */
[----:B------:R1:W-:Y:S04]  /*23500*/  STL.64 [R1+0x9e8], R238 ;  /* 0x0009e8ee01007387 */ /* 0x0003e80000100a00 */
[----:B------:R-:W-:Y:S04]  /*23510*/  LDGSTS.E [R11+-0x2fff8], desc[UR20][R238.64], P4 ;  /* 0xd0008000ee0b7fae */ /* 0x000fe8000a1a1014 */
[----:B------:R3:W-:Y:S01]  /*23520*/  STL.64 [R1+0x970], R140 ;  /* 0x0009708c01007387 */ /* 0x0007e20000100a00 */
[----:B------:R-:W-:-:S02]  /*23530*/  SEL R12, R12, RZ, P5 ;  /* 0x000000ff0c0c7207 */ /* 0x000fc40002800000 */
[----:B------:R-:W-:Y:S01]  /*23540*/  SEL R252, RZ, 0x4, P6 ;  /* 0x00000004fffc7807 */ /* 0x000fe20003000000 */
[----:B------:R3:W-:Y:S04]  /*23550*/  LDGSTS.E [R11+-0x2e000], desc[UR20][R140.64], P1 ;  /* 0xd20000008c0b7fae */ /* 0x0007e800089a1014 */
[----:B-1----:R-:W4:Y:S01]  /*23560*/  LDL.LU.64 R238, [R1+0x878] ;  /* 0x0008780001ee7983 */ /* 0x002f220000300a00 */
[----:B------:R-:W-:Y:S02]  /*23570*/  LOP3.LUT R69, R3, 0x64, RZ, 0xfc, !PT ;  /* 0x0000006403457812 */ /* 0x000fe400078efcff */
[----:B------:R-:W-:Y:S02]  /*23580*/  ISETP.NE.U32.AND P6, PT, R12, RZ, PT ;  /* 0x000000ff0c00720c */ /* 0x000fe40003fc5070 */
[----:B------:R-:W-:-:S02]  /*23590*/  SEL R12, R252, RZ, P5 ;  /* 0x000000fffc0c7207 */ /* 0x000fc40002800000 */
[----:B------:R-:W-:Y:S02]  /*235a0*/  ISETP.GE.AND P4, PT, R69, UR5, PT ;  /* 0x0000000545007c0c */ /* 0x000fe4000bf86270 */
[----:B------:R-:W-:Y:S02]  /*235b0*/  LOP3.LUT R69, R3, 0x66, RZ, 0xfc, !PT ;  /* 0x0000006603457812 */ /* 0x000fe400078efcff */
[----:B------:R-:W-:Y:S02]  /*235c0*/  ISETP.NE.U32.AND P1, PT, R12, RZ, PT ;  /* 0x000000ff0c00720c */ /* 0x000fe40003f25070 */
[----:B------:R-:W-:Y:S02]  /*235d0*/  SEL R12, RZ, 0x4, P4 ;  /* 0x00000004ff0c7807 */ /* 0x000fe40002000000 */
[----:B------:R-:W-:Y:S02]  /*235e0*/  ISETP.GE.AND P4, PT, R69, UR5, PT ;  /* 0x0000000545007c0c */ /* 0x000fe4000bf86270 */
[----:B------:R-:W4:Y:S01]  /*235f0*/  LDL.LU.64 R68, [R1+0x9e0] ;  /* 0x0009e00001447983 */ /* 0x000f220000300a00 */
[----:B------:R-:W-:-:S02]  /*23600*/  SEL R12, R12, RZ, P5 ;  /* 0x000000ff0c0c7207 */ /* 0x000fc40002800000 */
[----:B------:R-:W-:Y:S02]  /*23610*/  SEL R252, RZ, 0x4, P4 ;  /* 0x00000004fffc7807 */ /* 0x000fe40002000000 */
[----:B------:R-:W-:Y:S02]  /*23620*/  ISETP.NE.U32.AND P4, PT, R12, RZ, PT ;  /* 0x000000ff0c00720c */ /* 0x000fe40003f85070 */
[----:B------:R-:W-:Y:S01]  /*23630*/  SEL R12, R252, RZ, P5 ;  /* 0x000000fffc0c7207 */ /* 0x000fe20002800000 */
[----:B---3--:R-:W-:Y:S01]  /*23640*/  IMAD.WIDE R140, R251, 0x4, R84 ;  /* 0x00000004fb8c7825 */ /* 0x008fe200078e0254 */
[----:B------:R-:W-:-:S04]  /*23650*/  LOP3.LUT R85, R3, 0x8, RZ, 0xfc, !PT ;  /* 0x0000000803557812 */ /* 0x000fc800078efcff */
[----:B------:R-:W-:Y:S01]  /*23660*/  LDGSTS.E [R11+-0x2dff8], desc[UR20][R140.64], P3 ;  /* 0xd20080008c0b7fae */ /* 0x000fe200099a1014 */
[----:B------:R-:W-:Y:S01]  /*23670*/  ISETP.GE.AND P3, PT, R85, UR5, PT ;  /* 0x0000000555007c0c */ /* 0x000fe2000bf66270 */
[----:B--2---:R-:W-:Y:S01]  /*23680*/  IMAD.WIDE R6, R251, 0x4, R6 ;  /* 0x00000004fb067825 */ /* 0x004fe200078e0206 */
[----:B------:R-:W-:Y:S01]  /*23690*/  LOP3.LUT R85, R3, 0xa, RZ, 0xfc, !PT ;  /* 0x0000000a03557812 */ /* 0x000fe200078efcff */
[----:B------:R1:W-:Y:S04]  /*236a0*/  STL.64 [R1+0x968], R140 ;  /* 0x0009688c01007387 */ /* 0x0003e80000100a00 */
[----:B------:R2:W-:Y:S01]  /*236b0*/  LDGSTS.E [R11+-0x2c000], desc[UR20][R6.64], P6 ;  /* 0xd4000000060b7fae */ /* 0x0005e2000b1a1014 */
[----:B------:R-:W-:Y:S02]  /*236c0*/  ISETP.NE.U32.AND P6, PT, R12, RZ, PT ;  /* 0x000000ff0c00720c */ /* 0x000fe40003fc5070 */
[----:B------:R-:W-:Y:S01]  /*236d0*/  SEL R12, RZ, 0x4, P3 ;  /* 0x00000004ff0c7807 */ /* 0x000fe20001800000 */
[----:B------:R2:W-:Y:S01]  /*236e0*/  STL.64 [R1+0x8f8], R6 ;  /* 0x0008f80601007387 */ /* 0x0005e20000100a00 */
[----:B------:R-:W-:-:S03]  /*236f0*/  ISETP.GE.AND P3, PT, R85, UR5, PT ;  /* 0x0000000555007c0c */ /* 0x000fc6000bf66270 */
[----:B------:R-:W3:Y:S04]  /*23700*/  LDL.LU.64 R84, [R1+0x9d8] ;  /* 0x0009d80001547983 */ /* 0x000ee80000300a00 */
[----:B-1----:R-:W3:Y:S01]  /*23710*/  LDL.LU.64 R140, [R1+0x960] ;  /* 0x00096000018c7983 */ /* 0x002ee20000300a00 */
[----:B------:R-:W-:Y:S02]  /*23720*/  SEL R12, R12, RZ, P5 ;  /* 0x000000ff0c0c7207 */ /* 0x000fe40002800000 */
[----:B------:R-:W-:Y:S02]  /*23730*/  SEL R252, RZ, 0x4, P3 ;  /* 0x00000004fffc7807 */ /* 0x000fe40001800000 */
[----:B------:R-:W-:Y:S02]  /*23740*/  ISETP.NE.U32.AND P3, PT, R12, RZ, PT ;  /* 0x000000ff0c00720c */ /* 0x000fe40003f65070 */
[----:B------:R-:W-:Y:S01]  /*23750*/  SEL R12, R252, RZ, P5 ;  /* 0x000000fffc0c7207 */ /* 0x000fe20002800000 */
[----:B--2---:R-:W-:Y:S01]  /*23760*/  IMAD.WIDE R6, R251, 0x4, R196 ;  /* 0x00000004fb067825 */ /* 0x004fe200078e02c4 */
[----:B------:R-:W-:-:S04]  /*23770*/  LOP3.LUT R197, R3, 0x28, RZ, 0xfc, !PT ;  /* 0x0000002803c57812 */ /* 0x000fc800078efcff */
[----:B------:R1:W-:Y:S01]  /*23780*/  LDGSTS.E [R11+-0x2bff8], desc[UR20][R6.64], P1 ;  /* 0xd4008000060b7fae */ /* 0x0003e200089a1014 */
[----:B------:R-:W-:Y:S01]  /*23790*/  ISETP.GE.AND P1, PT, R197, UR5, PT ;  /* 0x00000005c5007c0c */ /* 0x000fe2000bf26270 */
[----:B----4-:R-:W-:Y:S01]  /*237a0*/  IMAD.WIDE R4, R251, 0x4, R4 ;  /* 0x00000004fb047825 */ /* 0x010fe200078e0204 */
[----:B------:R-:W-:Y:S01]  /*237b0*/  LOP3.LUT R197, R3, 0x2a, RZ, 0xfc, !PT ;  /* 0x0000002a03c57812 */ /* 0x000fe200078efcff */
[----:B------:R1:W-:Y:S04]  /*237c0*/  STL.64 [R1+0x8f0], R6 ;  /* 0x0008f00601007387 */ /* 0x0003e80000100a00 */
[----:B------:R2:W-:Y:S01]  /*237d0*/  LDGSTS.E [R11+-0x2a000], desc[UR20][R4.64], P4 ;  /* 0xd6000000040b7fae */ /* 0x0005e2000a1a1014 */
[----:B------:R-:W-:Y:S02]  /*237e0*/  ISETP.NE.U32.AND P4, PT, R12, RZ, PT ;  /* 0x000000ff0c00720c */ /* 0x000fe40003f85070 */
[----:B------:R-:W-:Y:S01]  /*237f0*/  SEL R12, RZ, 0x4, P1 ;  /* 0x00000004ff0c7807 */ /* 0x000fe20000800000 */
[----:B------:R2:W-:Y:S01]  /*23800*/  STL.64 [R1+0x880], R4 ;  /* 0x0008800401007387 */ /* 0x0005e20000100a00 */
[----:B------:R-:W-:-:S03]  /*23810*/  ISETP.GE.AND P1, PT, R197, UR5, PT ;  /* 0x00000005c5007c0c */ /* 0x000fc6000bf26270 */
[----:B------:R-:W4:Y:S01]  /*23820*/  LDL.LU.64 R196, [R1+0x958] ;  /* 0x0009580001c47983 */ /* 0x000f220000300a00 */
[----:B-1----:R-:W-:-:S03]  /*23830*/  IMAD.WIDE R6, R251, 0x4, R238 ;  /* 0x00000004fb067825 */ /* 0x002fc600078e02ee */
[----:B------:R-:W4:Y:S01]  /*23840*/  LDL.LU.64 R238, [R1+0x8e8] ;  /* 0x0008e80001ee7983 */ /* 0x000f220000300a00 */
[----:B------:R-:W-:Y:S02]  /*23850*/  SEL R12, R12, RZ, P5 ;  /* 0x000000ff0c0c7207 */ /* 0x000fe40002800000 */
[----:B------:R-:W-:Y:S01]  /*23860*/  SEL R252, RZ, 0x4, P1 ;  /* 0x00000004fffc7807 */ /* 0x000fe20000800000 */
[----:B------:R3:W-:Y:S01]  /*23870*/  LDGSTS.E [R11+-0x29ff8], desc[UR20][R6.64], P6 ;  /* 0xd6008000060b7fae */ /* 0x0007e2000b1a1014 */
[----:B------:R-:W-:Y:S02]  /*23880*/  ISETP.NE.U32.AND P1, PT, R12, RZ, PT ;  /* 0x000000ff0c00720c */ /* 0x000fe40003f25070 */
[----:B------:R-:W-:Y:S01]  /*23890*/  SEL R12, R252, RZ, P5 ;  /* 0x000000fffc0c7207 */ /* 0x000fe20002800000 */
[----:B--2---:R-:W-:Y:S01]  /*238a0*/  IMAD.WIDE R4, R251, 0x4, R68 ;  /* 0x00000004fb047825 */ /* 0x004fe200078e0244 */
[----:B------:R-:W-:-:S04]  /*238b0*/  LOP3.LUT R69, R3, 0x48, RZ, 0xfc, !PT ;  /* 0x0000004803457812 */ /* 0x000fc800078efcff */
[----:B------:R-:W-:Y:S01]  /*238c0*/  ISETP.GE.AND P6, PT, R69, UR5, PT ;  /* 0x0000000545007c0c */ /* 0x000fe2000bfc6270 */
[----:B------:R-:W-:Y:S01]  /*238d0*/  LDGSTS.E [R242+-0x30000], desc[UR20][R4.64], P3 ;  /* 0xd000000004f27fae */ /* 0x000fe200099a1014 */
[----:B------:R-:W-:Y:S02]  /*238e0*/  LOP3.LUT R69, R3, 0x4a, RZ, 0xfc, !PT ;  /* 0x0000004a03457812 */ /* 0x000fe400078efcff */
[----:B------:R-:W-:Y:S01]  /*238f0*/  ISETP.NE.U32.AND P3, PT, R12, RZ, PT ;  /* 0x000000ff0c00720c */ /* 0x000fe20003f65070 */
[----:B------:R-:W-:Y:S01]  /*23900*/  STL.64 [R1+0x878], R6 ;  /* 0x0008780601007387 */ /* 0x000fe20000100a00 */
[----:B------:R-:W-:Y:S02]  /*23910*/  SEL R12, RZ, 0x4, P6 ;  /* 0x00000004ff0c7807 */ /* 0x000fe40003000000 */
[----:B------:R-:W-:Y:S01]  /*23920*/  ISETP.GE.AND P6, PT, R69, UR5, PT ;  /* 0x0000000545007c0c */ /* 0x000fe2000bfc6270 */
[----:B------:R-:W-:Y:S04]  /*23930*/  STL.64 [R1+0x10b0], R10 ;  /* 0x0010b00a01007387 */ /* 0x000fe80000100a00 */
[----:B------:R1:W-:Y:S04]  /*23940*/  STL.64 [R1+0x9e0], R4 ;  /* 0x0009e00401007387 */ /* 0x0003e80000100a00 */
[----:B------:R-:W2:Y:S01]  /*23950*/  LDL.LU.64 R68, [R1+0x8e0] ;  /* 0x0008e00001447983 */ /* 0x000ea20000300a00 */
[----:B------:R-:W-:-:S02]  /*23960*/  SEL R12, R12, RZ, P5 ;  /* 0x000000ff0c0c7207 */ /* 0x000fc40002800000 */
[----:B------:R-:W-:Y:S01]  /*23970*/  SEL R252, RZ, 0x4, P6 ;  /* 0x00000004fffc7807 */ /* 0x000fe20003000000 */
[----:B-1----:R-:W2:Y:S01]  /*23980*/  LDL.LU.64 R4, [R1+0x870] ;  /* 0x0008700001047983 */ /* 0x002ea20000300a00 */
[----:B------:R-:W-:Y:S02]  /*23990*/  ISETP.NE.U32.AND P6, PT, R12, RZ, PT ;  /* 0x000000ff0c00720c */ /* 0x000fe40003fc5070 */
[----:B------:R-:W-:Y:S01]  /*239a0*/  SEL R12, R252, RZ, P5 ;  /* 0x000000fffc0c7207 */ /* 0x000fe20002800000 */
[----:B---3--:R-:W-:Y:S01]  /*239b0*/  IMAD.WIDE R10, R251, 0x4, R84 ;  /* 0x00000004fb0a7825 */ /* 0x008fe200078e0254 */
[----:B------:R-:W-:-:S03]  /*239c0*/  LOP3.LUT R85, R3, 0x68, RZ, 0xfc, !PT ;  /* 0x0000006803557812 */ /* 0x000fc600078efcff */
[----:B------:R-:W-:Y:S01]  /*239d0*/  IMAD.WIDE R6, R251, 0x4, R140 ;  /* 0x00000004fb067825 */ /* 0x000fe200078e028c */
[----:B------:R4:W-:Y:S01]  /*239e0*/  LDGSTS.E [R242+-0x2fff8], desc[UR20][R10.64], P4 ;  /* 0xd00080000af27fae */ /* 0x0009e2000a1a1014 */
[----:B------:R-:W-:Y:S02]  /*239f0*/  ISETP.GE.AND P4, PT, R85, UR5, PT ;  /* 0x0000000555007c0c */ /* 0x000fe4000bf86270 */
[----:B------:R-:W-:Y:S01]  /*23a00*/  LOP3.LUT R85, R3, 0x6a, RZ, 0xfc, !PT ;  /* 0x0000006a03557812 */ /* 0x000fe200078efcff */
[----:B------:R1:W-:Y:S01]  /*23a10*/  LDGSTS.E [R242+-0x2e000], desc[UR20][R6.64], P1 ;  /* 0xd200000006f27fae */ /* 0x0003e200089a1014 */
[----:B------:R-:W-:Y:S02]  /*23a20*/  ISETP.NE.U32.AND P1, PT, R12, RZ, PT ;  /* 0x000000ff0c00720c */ /* 0x000fe40003f25070 */
[----:B------:R-:W-:Y:S01]  /*23a30*/  SEL R12, RZ, 0x4, P4 ;  /* 0x00000004ff0c7807 */ /* 0x000fe20002000000 */
[----:B------:R4:W-:Y:S01]  /*23a40*/  STL.64 [R1+0x9d8], R10 ;  /* 0x0009d80a01007387 */ /* 0x0009e20000100a00 */
[----:B------:R-:W-:-:S03]  /*23a50*/  ISETP.GE.AND P4, PT, R85, UR5, PT ;  /* 0x0000000555007c0c */ /* 0x000fc6000bf86270 */
[----:B------:R1:W-:Y:S04]  /*23a60*/  STL.64 [R1+0x960], R6 ;  /* 0x0009600601007387 */ /* 0x0003e80000100a00 */
[----:B------:R-:W3:Y:S04]  /*23a70*/  LDL.LU.64 R84, [R1+0x868] ;  /* 0x0008680001547983 */ /* 0x000ee80000300a00 */
[----:B------:R-:W3:Y:S01]  /*23a80*/  LDL.LU.64 R140, [R1+0x9d0] ;  /* 0x0009d000018c7983 */ /* 0x000ee20000300a00 */
[----:B------:R-:W-:Y:S02]  /*23a90*/  SEL R12, R12, RZ, P5 ;  /* 0x000000ff0c0c7207 */ /* 0x000fe40002800000 */
[----:B------:R-:W-:-:S02]  /*23aa0*/  SEL R252, RZ, 0x4, P4 ;  /* 0x00000004fffc7807 */ /* 0x000fc40002000000 */
[----:B------:R-:W-:Y:S02]  /*23ab0*/  ISETP.NE.U32.AND P4, PT, R12, RZ, PT ;  /* 0x000000ff0c00720c */ /* 0x000fe40003f85070 */
[----:B------:R-:W-:Y:S01]  /*23ac0*/  SEL R12, R252, RZ, P5 ;  /* 0x000000fffc0c7207 */ /* 0x000fe20002800000 */
[----:B----4-:R-:W-:Y:S01]  /*23ad0*/  IMAD.WIDE R10, R251, 0x4, R196 ;  /* 0x00000004fb0a7825 */ /* 0x010fe200078e02c4 */
[----:B------:R-:W-:-:S04]  /*23ae0*/  LOP3.LUT R197, R3, 0xc, RZ, 0xfc, !PT ;  /* 0x0000000c03c57812 */ /* 0x000fc800078efcff */
        /* <DEDUP_REMOVED lines=10> */
[----:B------:R-:W4:Y:S04]  /*23b90*/  LDL.LU.64 R196, [R1+0x9c8] ;  /* 0x0009c80001c47983 */ /* 0x000f280000300a00 */
[----:B------:R-:W4:Y:S01]  /*23ba0*/  LDL.LU.64 R238, [R1+0x950] ;  /* 0x0009500001ee7983 */ /* 0x000f220000300a00 */
        /* <DEDUP_REMOVED lines=8> */
[----:B------:R-:W-:Y:S01]  /*23c30*/  IMAD.WIDE R4, R251, 0x4, R4 ;  /* 0x00000004fb047825 */ /* 0x000fe200078e0204 */
[----:B------:R-:W-:Y:S01]  /*23c40*/  LOP3.LUT R69, R3, 0x2e, RZ, 0xfc, !PT ;  /* 0x0000002e03457812 */ /* 0x000fe200078efcff */
[----:B------:R-:W-:Y:S04]  /*23c50*/  STL.64 [R1+0x8e0], R6 ;  /* 0x0008e00601007387 */ /* 0x000fe80000100a00 */
[----:B------:R-:W-:Y:S01]  /*23c60*/  LDGSTS.E [R242+-0x2a000], desc[UR20][R4.64], P4 ;  /* 0xd600000004f27fae */ /* 0x000fe2000a1a1014 */
[----:B------:R-:W-:Y:S02]  /*23c70*/  ISETP.NE.U32.AND P4, PT, R12, RZ, PT ;  /* 0x000000ff0c00720c */ /* 0x000fe40003f85070 */
[----:B------:R-:W-:Y:S01]  /*23c80*/  SEL R12, RZ, 0x4, P1 ;  /* 0x00000004ff0c7807 */ /* 0x000fe20000800000 */
[----:B------:R2:W-:Y:S01]  /*23c90*/  STL.64 [R1+0x870], R4 ;  /* 0x0008700401007387 */ /* 0x0005e20000100a00 */
[----:B------:R-:W-:-:S03]  /*23ca0*/  ISETP.GE.AND P1, PT, R69, UR5, PT ;  /* 0x0000000545007c0c */ /* 0x000fc6000bf26270 */
[----:B------:R-:W4:Y:S01]  /*23cb0*/  LDL.LU.64 R68, [R1+0x948] ;  /* 0x0009480001447983 */ /* 0x000f220000300a00 */
[----:B------:R-:W-:Y:S02]  /*23cc0*/  SEL R12, R12, RZ, P5 ;  /* 0x000000ff0c0c7207 */ /* 0x000fe40002800000 */
[----:B------:R-:W-:Y:S01]  /*23cd0*/  SEL R252, RZ, 0x4, P1 ;  /* 0x00000004fffc7807 */ /* 0x000fe20000800000 */
[----:B--2---:R-:W2:Y:S01]  /*23ce0*/  LDL.LU.64 R4, [R1+0x8d0] ;  /* 0x0008d00001047983 */ /* 0x004ea20000300a00 */
[----:B------:R-:W-:Y:S02]  /*23cf0*/  ISETP.NE.U32.AND P1, PT, R12, RZ, PT ;  /* 0x000000ff0c00720c */ /* 0x000fe40003f25070 */
[----:B------:R-:W-:Y:S01]  /*23d00*/  SEL R12, R252, RZ, P5 ;  /* 0x000000fffc0c7207 */ /* 0x000fe20002800000 */
[----:B---3--:R-:W-:Y:S01]  /*23d10*/  IMAD.WIDE R10, R251, 0x4, R84 ;  /* 0x00000004fb0a7825 */ /* 0x008fe200078e0254 */
[----:B------:R-:W-:-:S03]  /*23d20*/  LOP3.LUT R85, R3, 0x4c, RZ, 0xfc, !PT ;  /* 0x0000004c03557812 */ /* 0x000fc600078efcff */
[----:B-1----:R-:W-:Y:S01]  /*23d30*/  IMAD.WIDE R6, R251, 0x4, R140 ;  /* 0x00000004fb067825 */ /* 0x002fe200078e028c */
        /* <DEDUP_REMOVED lines=16> */
[----:B------:R-:W-:-:S03]  /*23e40*/  LOP3.LUT R197, R3, 0x6c, RZ, 0xfc, !PT ;  /* 0x0000006c03c57812 */ /* 0x000fc600078efcff */
[----:B-1----:R-:W-:Y:S01]  /*23e50*/  IMAD.WIDE R6, R251, 0x4, R238 ;  /* 0x00000004fb067825 */ /* 0x002fe200078e02ee */
[----:B------:R-:W-:Y:S01]  /*23e60*/  LDGSTS.E [R243+-0x2fff8], desc[UR20][R10.64], P4 ;  /* 0xd00080000af37fae */ /* 0x000fe2000a1a1014 */
[----:B------:R-:W-:Y:S02]  /*23e70*/  ISETP.GE.AND P4, PT, R197, UR5, PT ;  /* 0x00000005c5007c0c */ /* 0x000fe4000bf86270 */
[----:B------:R-:W-:Y:S01]  /*23e80*/  LOP3.LUT R197, R3, 0x6e, RZ, 0xfc, !PT ;  /* 0x0000006e03c57812 */ /* 0x000fe200078efcff */
[----:B------:R1:W-:Y:S01]  /*23e90*/  LDGSTS.E [R243+-0x2e000], desc[UR20][R6.64], P1 ;  /* 0xd200000006f37fae */ /* 0x0003e200089a1014 */
[----:B------:R-:W-:Y:S02]  /*23ea0*/  ISETP.NE.U32.AND P1, PT, R12, RZ, PT ;  /* 0x000000ff0c00720c */ /* 0x000fe40003f25070 */
[----:B------:R-:W-:Y:S01]  /*23eb0*/  SEL R12, RZ, 0x4, P4 ;  /* 0x00000004ff0c7807 */ /* 0x000fe20002000000 */
[----:B------:R-:W-:Y:S01]  /*23ec0*/  STL.64 [R1+0x9c8], R10 ;  /* 0x0009c80a01007387 */ /* 0x000fe20000100a00 */
[----:B------:R-:W-:-:S03]  /*23ed0*/  ISETP.GE.AND P4, PT, R197, UR5, PT ;  /* 0x00000005c5007c0c */ /* 0x000fc6000bf86270 */
[----:B------:R1:W-:Y:S04]  /*23ee0*/  STL.64 [R1+0x950], R6 ;  /* 0x0009500601007387 */ /* 0x0003e80000100a00 */
[----:B------:R-:W4:Y:S04]  /*23ef0*/  LDL.LU.64 R238, [R1+0x858] ;  /* 0x0008580001ee7983 */ /* 0x000f280000300a00 */
[----:B------:R-:W4:Y:S01]  /*23f00*/  LDL.LU.64 R196, [R1+0x9c0] ;  /* 0x0009c00001c47983 */ /* 0x000f220000300a00 */
[----:B------:R-:W-:Y:S02]  /*23f10*/  SEL R12, R12, RZ, P5 ;  /* 0x000000ff0c0c7207 */ /* 0x000fe40002800000 */
[----:B------:R-:W-:-:S02]  /*23f20*/  SEL R252, RZ, 0x4, P4 ;  /* 0x00000004fffc7807 */ /* 0x000fc40002000000 */
[----:B------:R-:W-:Y:S02]  /*23f30*/  ISETP.NE.U32.AND P4, PT, R12, RZ, PT ;  /* 0x000000ff0c00720c */ /* 0x000fe40003f85070 */
[----:B------:R-:W-:Y:S01]  /*23f40*/  SEL R12, R252, RZ, P5 ;  /* 0x000000fffc0c7207 */ /* 0x000fe20002800000 */
[----:B-1----:R-:W-:Y:S01]  /*23f50*/  IMAD.WIDE R6, R251, 0x4, R68 ;  /* 0x00000004fb067825 */ /* 0x002fe200078e0244 */
[----:B------:R-:W-:-:S04]  /*23f60*/  LOP3.LUT R69, R3, 0x10, RZ, 0xfc, !PT ;  /* 0x0000001003457812 */ /* 0x000fc800078efcff */
[----:B------:R1:W-:Y:S01]  /*23f70*/  LDGSTS.E [R243+-0x2dff8], desc[UR20][R6.64], P3 ;  /* 0xd200800006f37fae */ /* 0x0003e200099a1014 */
[----:B------:R-:W-:Y:S01]  /*23f80*/  ISETP.GE.AND P3, PT, R69, UR5, PT ;  /* 0x0000000545007c0c */ /* 0x000fe2000bf66270 */
[----:B--2---:R-:W-:Y:S01]  /*23f90*/  IMAD.WIDE R4, R251, 0x4, R4 ;  /* 0x00000004fb047825 */ /* 0x004fe200078e0204 */
        /* <DEDUP_REMOVED lines=31> */
[----:B----4-:R-:W-:-:S04]  /*24190*/  IMAD.WIDE R10, R251, 0x4, R238 ;  /* 0x00000004fb0a7825 */ /* 0x010fc800078e02ee */
[----:B-1----:R-:W-:Y:S01]  /*241a0*/  IMAD.WIDE R6, R251, 0x4, R196 ;  /* 0x00000004fb067825 */ /* 0x002fe200078e02c4 */
[----:B------:R-:W-:Y:S01]  /*241b0*/  LOP3.LUT R197, R3, 0x50, RZ, 0xfc, !PT ;  /* 0x0000005003c57812 */ /* 0x000fe200078efcff */
[----:B------:R-:W-:Y:S03]  /*241c0*/  LDGSTS.E [R243+-0x29ff8], desc[UR20][R10.64], P6 ;  /* 0xd60080000af37fae */ /* 0x000fe6000b1a1014 */
[----:B------:R-:W-:Y:S01]  /*241d0*/  ISETP.GE.AND P6, PT, R197, UR5, PT ;  /* 0x00000005c5007c0c */ /* 0x000fe2000bfc6270 */
[----:B------:R1:W-:Y:S01]  /*241e0*/  LDGSTS.E [R244+-0x30000], desc[UR20][R6.64], P3 ;  /* 0xd000000006f47fae */ /* 0x0003e200099a1014 */
[----:B------:R-:W-:Y:S02]  /*241f0*/  LOP3.LUT R197, R3, 0x52, RZ, 0xfc, !PT ;  /* 0x0000005203c57812 */ /* 0x000fe400078efcff */
[----:B------:R-:W-:Y:S01]  /*24200*/  ISETP.NE.U32.AND P3, PT, R12, RZ, PT ;  /* 0x000000ff0c00720c */ /* 0x000fe20003f65070 */
[----:B------:R-:W-:Y:S01]  /*24210*/  STL.64 [R1+0x858], R10 ;  /* 0x0008580a01007387 */ /* 0x000fe20000100a00 */
[----:B------:R-:W-:-:S02]  /*24220*/  SEL R12, RZ, 0x4, P6 ;  /* 0x00000004ff0c7807 */ /* 0x000fc40003000000 */
[----:B------:R-:W-:Y:S01]  /*24230*/  ISETP.GE.AND P6, PT, R197, UR5, PT ;  /* 0x00000005c5007c0c */ /* 0x000fe2000bfc6270 */
[----:B------:R-:W-:Y:S04]  /*24240*/  STL.64 [R1+0x10b8], R242 ;  /* 0x0010b8f201007387 */ /* 0x000fe80000100a00 */
[----:B------:R1:W-:Y:S04]  /*24250*/  STL.64 [R1+0x9c0], R6 ;  /* 0x0009c00601007387 */ /* 0x0003e80000100a00 */
[----:B------:R-:W4:Y:S04]  /*24260*/  LDL.LU.64 R196, [R1+0x8b8] ;  /* 0x0008b80001c47983 */ /* 0x000f280000300a00 */
[----:B------:R-:W4:Y:S01]  /*24270*/  LDL.LU.64 R238, [R1+0x850] ;  /* 0x0008500001ee7983 */ /* 0x000f220000300a00 */
[----:B------:R-:W-:-:S02]  /*24280*/  SEL R12, R12, RZ, P5 ;  /* 0x000000ff0c0c7207 */ /* 0x000fc40002800000 */
[----:B------:R-:W-:Y:S02]  /*24290*/  SEL R252, RZ, 0x4, P6 ;  /* 0x00000004fffc7807 */ /* 0x000fe40003000000 */
        /* <DEDUP_REMOVED lines=86> */
[----:B------:R-:W3:Y:S01]  /*24800*/  LDL.LU.64 R84, [R1+0x838] ;  /* 0x0008380001547983 */ /* 0x000ee20000300a00 */
[----:B------:R-:W-:Y:S02]  /*24810*/  SEL R12, R12, RZ, P5 ;  /* 0x000000ff0c0c7207 */ /* 0x000fe40002800000 */
[----:B------:R-:W-:Y:S01]  /*24820*/  SEL R252, RZ, 0x4, P4 ;  /* 0x00000004fffc7807 */ /* 0x000fe20002000000 */
[----:B------:R-:W3:Y:S01]  /*24830*/  LDL.LU.64 R140, [R1+0x9a0] ;  /* 0x0009a000018c7983 */ /* 0x000ee20000300a00 */
        /* <DEDUP_REMOVED lines=32> */
[----:B------:R-:W2:Y:S01]  /*24a40*/  LDL.LU.64 R68, [R1+0x918] ;  /* 0x0009180001447983 */ /* 0x000ea20000300a00 */
[----:B---3--:R-:W-:-:S03]  /*24a50*/  IMAD.WIDE R6, R251, 0x4, R84 ;  /* 0x00000004fb067825 */ /* 0x008fc600078e0254 */
[----:B------:R-:W3:Y:S01]  /*24a60*/  LDL.LU.64 R84, [R1+0x8a0] ;  /* 0x0008a00001547983 */ /* 0x000ee20000300a00 */
[----:B------:R-:W-:Y:S01]  /*24a70*/  SEL R12, R12, RZ, P5 ;  /* 0x000000ff0c0c7207 */ /* 0x000fe20002800000 */
[----:B-1----:R-:W-:Y:S01]  /*24a80*/  IMAD.WIDE R4, R251, 0x4, R140 ;  /* 0x00000004fb047825 */ /* 0x002fe200078e028c */
[----:B------:R-:W-:Y:S01]  /*24a90*/  SEL R252, RZ, 0x4, P1 ;  /* 0x00000004fffc7807 */ /* 0x000fe20000800000 */
[----:B------:R1:W-:Y:S01]  /*24aa0*/  LDGSTS.E [R245+-0x29ff8], desc[UR20][R6.64], P6 ;  /* 0xd600800006f57fae */ /* 0x0003e2000b1a1014 */
[----:B------:R-:W-:Y:S02]  /*24ab0*/  LOP3.LUT R141, R3, 0x58, RZ, 0xfc, !PT ;  /* 0x00000058038d7812 */ /* 0x000fe400078efcff */
[----:B------:R-:W-:Y:S01]  /*24ac0*/  ISETP.NE.U32.AND P1, PT, R12, RZ, PT ;  /* 0x000000ff0c00720c */ /* 0x000fe20003f25070 */
[----:B------:R-:W-:Y:S01]  /*24ad0*/  LDGSTS.E [R246+-0x30000], desc[UR20][R4.64], P3 ;  /* 0xd000000004f67fae */ /* 0x000fe200099a1014 */
[----:B------:R-:W-:Y:S02]  /*24ae0*/  SEL R12, R252, RZ, P5 ;  /* 0x000000fffc0c7207 */ /* 0x000fe40002800000 */
[----:B------:R-:W-:-:S02]  /*24af0*/  ISETP.GE.AND P6, PT, R141, UR5, PT ;  /* 0x000000058d007c0c */ /* 0x000fc4000bfc6270 */
[----:B------:R-:W-:Y:S02]  /*24b00*/  LOP3.LUT R141, R3, 0x5a, RZ, 0xfc, !PT ;  /* 0x0000005a038d7812 */ /* 0x000fe400078efcff */
[----:B------:R-:W-:Y:S01]  /*24b10*/  ISETP.NE.U32.AND P3, PT, R12, RZ, PT ;  /* 0x000000ff0c00720c */ /* 0x000fe20003f65070 */
[----:B------:R-:W-:Y:S01]  /*24b20*/  STL.64 [R1+0x838], R6 ;  /* 0x0008380601007387 */ /* 0x000fe20000100a00 */
[----:B------:R-:W-:Y:S02]  /*24b30*/  SEL R12, RZ, 0x4, P6 ;  /* 0x00000004ff0c7807 */ /* 0x000fe40003000000 */
[----:B------:R-:W-:Y:S01]  /*24b40*/  ISETP.GE.AND P6, PT, R141, UR5, PT ;  /* 0x000000058d007c0c */ /* 0x000fe2000bfc6270 */
[----:B------:R-:W-:Y:S01]  /*24b50*/  STL.64 [R1+0x10c0], R244 ;  /* 0x0010c0f401007387 */ /* 0x000fe20000100a00 */
[----:B------:R-:W-:-:S03]  /*24b60*/  SEL R12, R12, RZ, P5 ;  /* 0x000000ff0c0c7207 */ /* 0x000fc60002800000 */
[----:B------:R1:W-:Y:S01]  /*24b70*/  STL.64 [R1+0x9a0], R4 ;  /* 0x0009a00401007387 */ /* 0x0003e20000100a00 */
[----:B------:R-:W-:-:S03]  /*24b80*/  SEL R252, RZ, 0x4, P6 ;  /* 0x00000004fffc7807 */ /* 0x000fc60003000000 */
[----:B------:R-:W3:Y:S01]  /*24b90*/  LDL.LU.64 R140, [R1+0x898] ;  /* 0x00089800018c7983 */ /* 0x000ee20000300a00 */
[----:B------:R-:W-:Y:S02]  /*24ba0*/  ISETP.NE.U32.AND P6, PT, R12, RZ, PT ;  /* 0x000000ff0c00720c */ /* 0x000fe40003fc5070 */
[----:B------:R-:W-:Y:S01]  /*24bb0*/  SEL R12, R252, RZ, P5 ;  /* 0x000000fffc0c7207 */ /* 0x000fe20002800000 */
[----:B-1----:R-:W3:Y:S01]  /*24bc0*/  LDL.LU.64 R4, [R1+0x830] ;  /* 0x0008300001047983 */ /* 0x002ee20000300a00 */
[----:B----4-:R-:W-:Y:S01]  /*24bd0*/  IMAD.WIDE R10, R251, 0x4, R196 ;  /* 0x00000004fb0a7825 */ /* 0x010fe200078e02c4 */
        /* <DEDUP_REMOVED lines=17> */
[----:B--2---:R-:W-:Y:S01]  /*24cf0*/  IMAD.WIDE R10, R251, 0x4, R68 ;  /* 0x00000004fb0a7825 */ /* 0x004fe200078e0244 */
[----:B------:R-:W-:-:S04]  /*24d00*/  LOP3.LUT R69, R3, 0x1c, RZ, 0xfc, !PT ;  /* 0x0000001c03457812 */ /* 0x000fc800078efcff */
[----:B------:R-:W-:Y:S01]  /*24d10*/  LDGSTS.E [R246+-0x2dff8], desc[UR20][R10.64], P3 ;  /* 0xd20080000af67fae */ /* 0x000fe200099a1014 */
[----:B------:R-:W-:Y:S02]  /*24d20*/  ISETP.GE.AND P3, PT, R69, UR5, PT ;  /* 0x0000000545007c0c */ /* 0x000fe4000bf66270 */
[----:B------:R-:W-:Y:S01]  /*24d30*/  LOP3.LUT R69, R3, 0x1e, RZ, 0xfc, !PT ;  /* 0x0000001e03457812 */ /* 0x000fe200078efcff */
[----:B------:R-:W-:Y:S01]  /*24d40*/  STL.64 [R1+0x918], R10 ;  /* 0x0009180a01007387 */ /* 0x000fe20000100a00 */
[----:B---3--:R-:W-:-:S05]  /*24d50*/  IMAD.WIDE R6, R251, 0x4, R84 ;  /* 0x00000004fb067825 */ /* 0x008fca00078e0254 */
[----:B------:R1:W-:Y:S01]  /*24d60*/  LDGSTS.E [R246+-0x2c000], desc[UR20][R6.64], P6 ;  /* 0xd400000006f67fae */ /* 0x0003e2000b1a1014 */
[----:B------:R-:W-:Y:S02]  /*24d70*/  ISETP.NE.U32.AND P6, PT, R12, RZ, PT ;  /* 0x000000ff0c00720c */ /* 0x000fe40003fc5070 */
[----:B------:R-:W-:Y:S01]  /*24d80*/  SEL R12, RZ, 0x4, P3 ;  /* 0x00000004ff0c7807 */ /* 0x000fe20001800000 */
[----:B------:R1:W-:Y:S01]  /*24d90*/  STL.64 [R1+0x8a0], R6 ;  /* 0x0008a00601007387 */ /* 0x0003e20000100a00 */
[----:B------:R-:W-:-:S03]  /*24da0*/  ISETP.GE.AND P3, PT, R69, UR5, PT ;  /* 0x0000000545007c0c */ /* 0x000fc6000bf66270 */
[----:B------:R-:W2:Y:S04]  /*24db0*/  LDL.LU.64 R84, [R1+0x988] ;  /* 0x0009880001547983 */ /* 0x000ea80000300a00 */
[----:B------:R-:W3:Y:S01]  /*24dc0*/  LDL.LU.64 R68, [R1+0xa30] ;  /* 0x000a300001447983 */ /* 0x000ee20000300a00 */
[----:B------:R-:W-:Y:S02]  /*24dd0*/  SEL R12, R12, RZ, P5 ;  /* 0x000000ff0c0c7207 */ /* 0x000fe40002800000 */
[----:B------:R-:W-:Y:S02]  /*24de0*/  SEL R252, RZ, 0x4, P3 ;  /* 0x00000004fffc7807 */ /* 0x000fe40001800000 */
[----:B------:R-:W-:Y:S01]  /*24df0*/  ISETP.NE.U32.AND P3, PT, R12, RZ, PT ;  /* 0x000000ff0c00720c */ /* 0x000fe20003f65070 */
[----:B-1----:R-:W-:Y:S01]  /*24e00*/  IMAD.WIDE R6, R251, 0x4, R140 ;  /* 0x00000004fb067825 */ /* 0x002fe200078e028c */
[----:B------:R-:W-:-:S02]  /*24e10*/  LOP3.LUT R141, R3, 0x3c, RZ, 0xfc, !PT ;  /* 0x0000003c038d7812 */ /* 0x000fc400078efcff */
[----:B------:R-:W-:Y:S02]  /*24e20*/  SEL R12, R252, RZ, P5 ;  /* 0x000000fffc0c7207 */ /* 0x000fe40002800000 */
[----:B------:R-:W-:Y:S01]  /*24e30*/  LDGSTS.E [R246+-0x2bff8], desc[UR20][R6.64], P1 ;  /* 0xd400800006f67fae */ /* 0x000fe200089a1014 */
[----:B------:R-:W-:Y:S01]  /*24e40*/  ISETP.GE.AND P1, PT, R141, UR5, PT ;  /* 0x000000058d007c0c */ /* 0x000fe2000bf26270 */
[----:B------:R-:W-:Y:S01]  /*24e50*/  IMAD.WIDE R4, R251, 0x4, R4 ;  /* 0x00000004fb047825 */ /* 0x000fe200078e0204 */
[----:B------:R-:W-:Y:S01]  /*24e60*/  LOP3.LUT R141, R3, 0x3e, RZ, 0xfc, !PT ;  /* 0x0000003e038d7812 */ /* 0x000fe200078efcff */
[----:B------:R1:W-:Y:S04]  /*24e70*/  STL.64 [R1+0x898], R6 ;  /* 0x0008980601007387 */ /* 0x0003e80000100a00 */
[----:B------:R4:W-:Y:S01]  /*24e80*/  LDGSTS.E [R246+-0x2a000], desc[UR20][R4.64], P4 ;  /* 0xd600000004f67fae */ /* 0x0009e2000a1a1014 */
[----:B------:R-:W-:-:S02]  /*24e90*/  ISETP.NE.U32.AND P4, PT, R12, RZ, PT ;  /* 0x000000ff0c00720c */ /* 0x000fc40003f85070 */
[----:B------:R-:W-:Y:S01]  /*24ea0*/  SEL R12, RZ, 0x4, P1 ;  /* 0x00000004ff0c7807 */ /* 0x000fe20000800000 */
[----:B------:R4:W-:Y:S01]  /*24eb0*/  STL.64 [R1+0x830], R4 ;  /* 0x0008300401007387 */ /* 0x0009e20000100a00 */
[----:B------:R-:W-:-:S03]  /*24ec0*/  ISETP.GE.AND P1, PT, R141, UR5, PT ;  /* 0x000000058d007c0c */ /* 0x000fc6000bf26270 */
[----:B-1----:R-:W3:Y:S04]  /*24ed0*/  LDL.LU.64 R6, [R1+0xa28] ;  /* 0x000a280001067983 */ /* 0x002ee80000300a00 */
[----:B------:R-:W3:Y:S01]  /*24ee0*/  LDL.LU.64 R140, [R1+0xa20] ;  /* 0x000a2000018c7983 */ /* 0x000ee20000300a00 */
[----:B----4-:R-:W-:Y:S01]  /*24ef0*/  IMAD.WIDE R10, R251, 0x4, R196 ;  /* 0x00000004fb0a7825 */ /* 0x010fe200078e02c4 */
[----:B------:R-:W-:-:S03]  /*24f00*/  LOP3.LUT R197, R3, 0x5c, RZ, 0xfc, !PT ;  /* 0x0000005c03c57812 */ /* 0x000fc600078efcff */
[----:B------:R-:W-:Y:S01]  /*24f10*/  IMAD.WIDE R4, R251, 0x4, R238 ;  /* 0x00000004fb047825 */ /* 0x000fe200078e02ee */
[----:B------:R2:W-:Y:S04]  /*24f20*/  STL.64 [R1+0x660], R10 ;  /* 0x0006600a01007387 */ /* 0x0005e80000100a00 */
[----:B------:R2:W-:Y:S01]  /*24f30*/  LDGSTS.E [R246+-0x29ff8], desc[UR20][R10.64], P6 ;  /* 0xd60080000af67fae */ /* 0x0005e2000b1a1014 */
[----:B------:R-:W-:Y:S01]  /*24f40*/  ISETP.GE.AND P6, PT, R197, UR5, PT ;  /* 0x00000005c5007c0c */ /* 0x000fe2000bfc6270 */
[----:B------:R-:W1:Y:S02]  /*24f50*/  LDC R238, c[0x0][0x3a0] ;  /* 0x0000e800ffee7b82 */ /* 0x000e640000000800 */
[----:B------:R3:W-:Y:S04]  /*24f60*/  STL.64 [R1+0x990], R4 ;  /* 0x0009900401007387 */ /* 0x0007e80000100a00 */
[----:B------:R-:W4:Y:S04]  /*24f70*/  LDL.LU.64 R196, [R1+0xa18] ;  /* 0x000a180001c47983 */ /* 0x000f280000300a00 */
[----:B------:R3:W-:Y:S01]  /*24f80*/  LDGSTS.E [R247+-0x30000], desc[UR20][R4.64], P3 ;  /* 0xd000000004f77fae */ /* 0x0007e200099a1014 */
[----:B--2---:R-:W-:-:S04]  /*24f90*/  IMAD.WIDE R10, R251, 0x4, R84 ;  /* 0x00000004fb0a7825 */ /* 0x004fc800078e0254 */
[----:B---3--:R-:W-:Y:S01]  /*24fa0*/  IMAD.WIDE R4, R251, 0x4, R68 ;  /* 0x00000004fb047825 */ /* 0x008fe200078e0244 */
[----:B------:R-:W-:Y:S04]  /*24fb0*/  STL.64 [R1+0x988], R10 ;  /* 0x0009880a01007387 */ /* 0x000fe80000100a00 */
[----:B------:R-:W-:Y:S04]  /*24fc0*/  STL.64 [R1+0x910], R4 ;  /* 0x0009100401007387 */ /* 0x000fe80000100a00 */
[----:B------:R2:W-:Y:S04]  /*24fd0*/  STL.64 [R1+0xb70], R2 ;  /* 0x000b700201007387 */ /* 0x0005e80000100a00 */
[----:B------:R-:W3:Y:S01]  /*24fe0*/  LDL.LU.64 R84, [R1+0xa10] ;  /* 0x000a100001547983 */ /* 0x000ee20000300a00 */
[----:B------:R-:W-:-:S02]  /*24ff0*/  SEL R12, R12, RZ, P5 ;  /* 0x000000ff0c0c7207 */ /* 0x000fc40002800000 */
[----:B------:R-:W-:Y:S01]  /*25000*/  SEL R252, RZ, 0x4, P1 ;  /* 0x00000004fffc7807 */ /* 0x000fe20000800000 */
[----:B------:R-:W-:Y:S01]  /*25010*/  UIADD3 UR4, UPT, UPT, UR4, -0x180, URZ ;  /* 0xfffffe8004047890 */ /* 0x000fe2000fffe0ff */
[----:B------:R-:W-:Y:S01]  /*25020*/  ISETP.NE.U32.AND P1, PT, R12, RZ, PT ;  /* 0x000000ff0c00720c */ /* 0x000fe20003f25070 */
[----:B------:R-:W-:Y:S01]  /*25030*/  LDGSTS.E [R247+-0x2fff8], desc[UR20][R10.64], P4 ;  /* 0xd00080000af77fae */ /* 0x000fe2000a1a1014 */
[----:B------:R-:W-:Y:S02]  /*25040*/  SEL R12, R252, RZ, P5 ;  /* 0x000000fffc0c7207 */ /* 0x000fe40002800000 */
[----:B------:R-:W-:Y:S01]  /*25050*/  LOP3.LUT R239, R3, 0x5e, RZ, 0xfc, !PT ;  /* 0x0000005e03ef7812 */ /* 0x000fe200078efcff */
[----:B------:R-:W3:Y:S01]  /*25060*/  LDL.LU.64 R68, [R1+0xa08] ;  /* 0x000a080001447983 */ /* 0x000ee20000300a00 */
[----:B------:R-:W-:Y:S02]  /*25070*/  ISETP.NE.U32.AND P3, PT, R12, RZ, PT ;  /* 0x000000ff0c00720c */ /* 0x000fe40003f65070 */
[----:B------:R-:W-:-:S02]  /*25080*/  SEL R12, RZ, 0x4, P6 ;  /* 0x00000004ff0c7807 */ /* 0x000fc40003000000 */
[----:B------:R-:W-:Y:S02]  /*25090*/  ISETP.GE.AND P6, PT, R239, UR5, PT ;  /* 0x00000005ef007c0c */ /* 0x000fe4000bfc6270 */
[----:B------:R-:W-:Y:S01]  /*250a0*/  SEL R12, R12, RZ, P5 ;  /* 0x000000ff0c0c7207 */ /* 0x000fe20002800000 */
[----:B------:R-:W1:Y:S01]  /*250b0*/  S2R R239, SR_TID.X ;  /* 0x0000000000ef7919 */ /* 0x000e620000002100 */
[----:B------:R-:W-:Y:S02]  /*250c0*/  SEL R252, RZ, 0x4, P6 ;  /* 0x00000004fffc7807 */ /* 0x000fe40003000000 */
[----:B------:R-:W-:Y:S01]  /*250d0*/  ISETP.NE.U32.AND P6, PT, R12, RZ, PT ;  /* 0x000000ff0c00720c */ /* 0x000fe20003fc5070 */
[----:B------:R2:W-:Y:S01]  /*250e0*/  LDGSTS.E [R247+-0x2e000], desc[UR20][R4.64], P1 ;  /* 0xd200000004f77fae */ /* 0x0005e200089a1014 */
[----:B------:R-:W-:Y:S01]  /*250f0*/  ISETP.GE.AND P4, PT, R3, UR4, PT ;  /* 0x0000000403007c0c */ /* 0x000fe2000bf86270 */
[----:B--2---:R-:W-:-:S04]  /*25100*/  IMAD.WIDE R2, R251, 0x4, R140 ;  /* 0x00000004fb027825 */ /* 0x004fc800078e028c */
[----:B------:R-:W-:-:S05]  /*25110*/  IMAD.WIDE R4, R251, 0x4, R6 ;  /* 0x00000004fb047825 */ /* 0x000fca00078e0206 */
[----:B------:R-:W-:Y:S04]  /*25120*/  STL.64 [R1+0xa28], R4 ;  /* 0x000a280401007387 */ /* 0x000fe80000100a00 */
[----:B------:R-:W-:Y:S04]  /*25130*/  LDGSTS.E [R247+-0x2dff8], desc[UR20][R4.64], P3 ;  /* 0xd200800004f77fae */ /* 0x000fe800099a1014 */
[----:B------:R4:W-:Y:S04]  /*25140*/  STL.64 [R1+0xa20], R2 ;  /* 0x000a200201007387 */ /* 0x0009e80000100a00 */
[----:B------:R4:W-:Y:S01]  /*25150*/  LDGSTS.E [R247+-0x2c000], desc[UR20][R2.64], P6 ;  /* 0xd400000002f77fae */ /* 0x0009e2000b1a1014 */
[----:B------:R-:W-:Y:S01]  /*25160*/  SEL R12, R252, RZ, P5 ;  /* 0x000000fffc0c7207 */ /* 0x000fe20002800000 */
[----:B-1----:R-:W-:-:S02]  /*25170*/  VIADD R238, R238, 0x7f ;  /* 0x0000007feeee7836 */ /* 0x002fc40000000000 */
[----:B------:R-:W2:Y:S01]  /*25180*/  LDL.LU.64 R244, [R1+0x828] ;  /* 0x0008280001f47983 */ /* 0x000ea20000300a00 */
[----:B----4-:R-:W-:Y:S01]  /*25190*/  IMAD.WIDE R2, R251, 0x4, R196 ;  /* 0x00000004fb027825 */ /* 0x010fe200078e02c4 */
[----:B------:R-:W-:Y:S01]  /*251a0*/  ISETP.NE.U32.AND P1, PT, R12, RZ, PT ;  /* 0x000000ff0c00720c */ /* 0x000fe20003f25070 */
[----:B------:R-:W1:Y:S01]  /*251b0*/  S2R R197, SR_TID.X ;  /* 0x0000000000c57919 */ /* 0x000e620000002100 */
[----:B------:R-:W-:Y:S02]  /*251c0*/  SEL R12, RZ, 0x4, P4 ;  /* 0x00000004ff0c7807 */ /* 0x000fe40002000000 */
[----:B------:R-:W-:Y:S01]  /*251d0*/  ISETP.GT.AND P4, PT, R238, 0x1ff, PT ;  /* 0x000001ffee00780c */ /* 0x000fe20003f84270 */
[----:B------:R-:W4:Y:S01]  /*251e0*/  LDL.LU.64 R242, [R1+0x820] ;  /* 0x0008200001f27983 */ /* 0x000f220000300a00 */
[--C-:B------:R-:W-:Y:S02]  /*251f0*/  SHF.R.U32.HI R238, RZ, 0x6, R239.reuse ;  /* 0x00000006ffee7819 */ /* 0x100fe400000116ef */
[----:B------:R-:W-:Y:S01]  /*25200*/  SHF.R.U32.HI R239, RZ, 0x6, R239 ;  /* 0x00000006ffef7819 */ /* 0x000fe200000116ef */
[----:B------:R-:W2:Y:S01]  /*25210*/  LDL.LU.64 R10, [R1+0x818] ;  /* 0x00081800010a7983 */ /* 0x000ea20000300a00 */
[----:B------:R-:W-:-:S02]  /*25220*/  SGXT.U32 R238, R238, 0x1 ;  /* 0x00000001eeee781a */ /* 0x000fc40000000000 */
[----:B------:R-:W-:Y:S01]  /*25230*/  SGXT.U32 R239, R239, 0x1 ;  /* 0x00000001efef781a */ /* 0x000fe20000000000 */
[----:B------:R3:W-:Y:S01]  /*25240*/  LDGSTS.E [R247+-0x2bff8], desc[UR20][R2.64], P1 ;  /* 0xd400800002f77fae */ /* 0x0007e200089a1014 */
[----:B------:R-:W-:Y:S02]  /*25250*/  LOP3.LUT R238, R238, 0x7c, RZ, 0xfc, !PT ;  /* 0x0000007ceeee7812 */ /* 0x000fe400078efcff */
[----:B------:R-:W-:Y:S01]  /*25260*/  SEL R12, R12, RZ, P4 ;  /* 0x000000ff0c0c7207 */ /* 0x000fe20002000000 */
[----:B------:R3:W-:Y:S01]  /*25270*/  STL.64 [R1+0xa18], R2 ;  /* 0x000a180201007387 */ /* 0x0007e20000100a00 */
[----:B------:R-:W-:Y:S02]  /*25280*/  ISETP.GE.AND P3, PT, R238, UR5, PT ;  /* 0x00000005ee007c0c */ /* 0x000fe4000bf66270 */
[----:B------:R-:W-:Y:S01]  /*25290*/  LOP3.LUT R239, R239, 0x7e, RZ, 0xfc, !PT ;  /* 0x0000007eefef7812 */ /* 0x000fe200078efcff */
[----:B------:R-:W2:Y:S01]  /*252a0*/  LDL.LU.64 R4, [R1+0x810] ;  /* 0x0008100001047983 */ /* 0x000ea20000300a00 */
[----:B------:R-:W-:-:S02]  /*252b0*/  ISETP.NE.U32.AND P6, PT, R12, RZ, PT ;  /* 0x000000ff0c00720c */ /* 0x000fc40003fc5070 */
[----:B------:R-:W-:Y:S01]  /*252c0*/  SEL R12, RZ, 0x4, P3 ;  /* 0x00000004ff0c7807 */ /* 0x000fe20001800000 */
[----:B------:R-:W2:Y:S01]  /*252d0*/  LDL.LU.64 R6, [R1+0x808] ;  /* 0x0008080001067983 */ /* 0x000ea20000300a00 */
[----:B------:R-:W-:Y:S02]  /*252e0*/  ISETP.GE.AND P3, PT, R239, UR5, PT ;  /* 0x00000005ef007c0c */ /* 0x000fe4000bf66270 */
[----:B------:R-:W-:Y:S01]  /*252f0*/  SEL R252, R12, RZ, P5 ;  /* 0x000000ff0cfc7207 */ /* 0x000fe20002800000 */
[----:B------:R-:W2:Y:S01]  /*25300*/  LDL.LU.64 R140, [R1+0x7e8] ;  /* 0x0007e800018c7983 */ /* 0x000ea20000300a00 */
[----:B-1----:R-:W-:-:S03]  /*25310*/  LOP3.LUT R196, R197, 0x7f, RZ, 0xc0, !PT ;  /* 0x0000007fc5c47812 */ /* 0x002fc600078ec0ff */
[----:B------:R-:W2:Y:S01]  /*25320*/  LDL.LU.64 R238, [R1+0x7e0] ;  /* 0x0007e00001ee7983 */ /* 0x000ea20000300a00 */
[----:B------:R-:W-:Y:S02]  /*25330*/  SHF.R.U32.HI R197, RZ, 0x6, R197 ;  /* 0x00000006ffc57819 */ /* 0x000fe400000116c5 */
[----:B------:R-:W-:Y:S02]  /*25340*/  SEL R12, RZ, 0x4, P3 ;  /* 0x00000004ff0c7807 */ /* 0x000fe40001800000 */
[----:B------:R-:W-:Y:S02]  /*25350*/  SGXT.U32 R197, R197, 0x1 ;  /* 0x00000001c5c5781a */ /* 0x000fe40000000000 */
[----:B------:R-:W-:Y:S02]  /*25360*/  SEL R12, R12, RZ, P5 ;  /* 0x000000ff0c0c7207 */ /* 0x000fe40002800000 */
[----:B------:R-:W-:Y:S02]  /*25370*/  ISETP.GE.AND P1, PT, R196, UR4, PT ;  /* 0x00000004c4007c0c */ /* 0x000fe4000bf26270 */
[----:B------:R-:W-:-:S02]  /*25380*/  LOP3.LUT R197, R197, 0x2, RZ, 0xfc, !PT ;  /* 0x00000002c5c57812 */ /* 0x000fc400078efcff */
[----:B------:R-:W-:Y:S02]  /*25390*/  ISETP.NE.U32.AND P5, PT, R12, RZ, PT ;  /* 0x000000ff0c00720c */ /* 0x000fe40003fa5070 */
[----:B------:R-:W-:Y:S02]  /*253a0*/  SEL R12, RZ, 0x4, P1 ;  /* 0x00000004ff0c7807 */ /* 0x000fe40000800000 */
[----:B------:R-:W-:Y:S01]  /*253b0*/  ISETP.GE.AND P1, PT, R197, UR4, PT ;  /* 0x00000004c5007c0c */ /* 0x000fe2000bf26270 */
[----:B---3--:R-:W-:-:S05]  /*253c0*/  IMAD.WIDE R2, R251, 0x4, R84 ;  /* 0x00000004fb027825 */ /* 0x008fca00078e0254 */
[----:B------:R1:W-:Y:S04]  /*253d0*/  STL.64 [R1+0xa10], R2 ;  /* 0x000a100201007387 */ /* 0x0003e80000100a00 */
[----:B------:R-:W3:Y:S01]  /*253e0*/  LDL.LU.64 R196, [R1+0x7d8] ;  /* 0x0007d80001c47983 */ /* 0x000ee20000300a00 */
[----:B------:R-:W-:Y:S01]  /*253f0*/  ISETP.NE.U32.AND P3, PT, R252, RZ, PT ;  /* 0x000000fffc00720c */ /* 0x000fe20003f65070 */
[----:B------:R-:W1:-:S12]  /*25400*/  S2R R85, SR_TID.X ;  /* 0x0000000000557919 */ /* 0x000e580000002100 */
[----:B------:R1:W-:Y:S02]  /*25410*/  LDGSTS.E [R247+-0x2a000], desc[UR20][R2.64], P3 ;  /* 0xd600000002f77fae */ /* 0x0003e400099a1014 */
[----:B-1----:R-:W1:Y:S01]  /*25420*/  S2R R3, SR_TID.X ;  /* 0x0000000000037919 */ /* 0x002e620000002100 */
[----:B------:R-:W-:Y:S02]  /*25430*/  SEL R12, R12, RZ, P4 ;  /* 0x000000ff0c0c7207 */ /* 0x000fe40002000000 */
[----:B------:R-:W-:Y:S02]  /*25440*/  SEL R252, RZ, 0x4, P1 ;  /* 0x00000004fffc7807 */ /* 0x000fe40000800000 */
[----:B------:R-:W-:-:S04]  /*25450*/  SHF.R.U32.HI R85, RZ, 0x6, R85 ;  /* 0x00000006ff557819 */ /* 0x000fc80000011655 */
[----:B------:R-:W-:Y:S01]  /*25460*/  SGXT.U32 R85, R85, 0x1 ;  /* 0x000000015555781a */ /* 0x000fe20000000000 */
[----:B------:R-:W-:Y:S01]  /*25470*/  IMAD.WIDE R68, R251, 0x4, R68 ;  /* 0x00000004fb447825 */ /* 0x000fe200078e0244 */
[----:B------:R-:W-:Y:S02]  /*25480*/  ISETP.NE.U32.AND P1, PT, R12, RZ, PT ;  /* 0x000000ff0c00720c */ /* 0x000fe40003f25070 */
[----:B------:R-:W-:Y:S02]  /*25490*/  LOP3.LUT R85, R85, 0x20, RZ, 0xfc, !PT ;  /* 0x0000002055557812 */ /* 0x000fe400078efcff */
[----:B------:R-:W-:Y:S01]  /*254a0*/  SEL R12, R252, RZ, P4 ;  /* 0x000000fffc0c7207 */ /* 0x000fe20002000000 */
[----:B------:R1:W-:Y:S01]  /*254b0*/  LDGSTS.E [R247+-0x29ff8], desc[UR20][R68.64], P5 ;  /* 0xd600800044f77fae */ /* 0x0003e2000a9a1014 */
[----:B------:R-:W-:Y:S02]  /*254c0*/  ISETP.GE.AND P3, PT, R85, UR4, PT ;  /* 0x0000000455007c0c */ /* 0x000fe4000bf66270 */
[----:B-1----:R-:W-:Y:S01]  /*254d0*/  SHF.R.U32.HI R3, RZ, 0x6, R3 ;  /* 0x00000006ff037819 */ /* 0x002fe20000011603 */
[----:B------:R1:W-:Y:S03]  /*254e0*/  STL.64 [R1+0xa08], R68 ;  /* 0x000a084401007387 */ /* 0x0003e60000100a00 */
[----:B------:R-:W-:Y:S01]  /*254f0*/  SGXT.U32 R3, R3, 0x1 ;  /* 0x000000010303781a */ /* 0x000fe20000000000 */
[----:B----4-:R-:W-:Y:S01]  /*25500*/  IMAD.WIDE R242, R13, 0x4, R242 ;  /* 0x000000040df27825 */ /* 0x010fe200078e02f2 */
[----:B------:R-:W-:Y:S01]  /*25510*/  ISETP.NE.U32.AND P5, PT, R12, RZ, PT ;  /* 0x000000ff0c00720c */ /* 0x000fe20003fa5070 */
[----:B------:R-:W0:Y:S01]  /*25520*/  LDGDEPBAR ;  /* 0x00000000000079af */ /* 0x000e220000000000 */
[----:B------:R-:W-:-:S02]  /*25530*/  LOP3.LUT R3, R3, 0x22, RZ, 0xfc, !PT ;  /* 0x0000002203037812 */ /* 0x000fc400078efcff */
[----:B------:R-:W-:Y:S02]  /*25540*/  SEL R12, RZ, 0x4, P3 ;  /* 0x00000004ff0c7807 */ /* 0x000fe40001800000 */
[----:B------:R-:W-:Y:S01]  /*25550*/  ISETP.GE.AND P3, PT, R3, UR4, PT ;  /* 0x0000000403007c0c */ /* 0x000fe2000bf66270 */
[C---:B--2---:R-:W-:Y:S01]  /*25560*/  IMAD.WIDE R2, R13.reuse, 0x4, R244 ;  /* 0x000000040d027825 */ /* 0x044fe200078e02f4 */
[----:B------:R-:W-:Y:S04]  /*25570*/  STL.64 [R1+0x1138], R250 ;  /* 0x001138fa01007387 */ /* 0x000fe80000100a00 */
[----:B------:R-:W2:Y:S01]  /*25580*/  LDL.LU.64 R84, [R1+0x7a8] ;  /* 0x0007a80001547983 */ /* 0x000ea20000300a00 */
[----:B------:R-:W-:-:S03]  /*25590*/  IMAD.WIDE R10, R13, 0x4, R10 ;  /* 0x000000040d0a7825 */ /* 0x000fc600078e020a */
[----:B-1----:R-:W4:Y:S04]  /*255a0*/  LDL.LU.64 R68, [R1+0x7a0] ;  /* 0x0007a00001447983 */ /* 0x002f280000300a00 */
[----:B------:R1:W-:Y:S04]  /*255b0*/  STL.64 [R1+0x10c8], R246 ;  /* 0x0010c8f601007387 */ /* 0x0003e80000100a00 */
[----:B------:R1:W-:Y:S01]  /*255c0*/  STL.64 [R1+0x658], R2 ;  /* 0x0006580201007387 */ /* 0x0003e20000100a00 */
[----:B------:R-:W-:-:S03]  /*255d0*/  IMAD.WIDE R6, R13, 0x4, R6 ;  /* 0x000000040d067825 */ /* 0x000fc600078e0206 */
[----:B------:R-:W-:Y:S04]  /*255e0*/  STL.64 [R1+0x650], R242 ;  /* 0x000650f201007387 */ /* 0x000fe80000100a00 */
[----:B-1----:R-:W4:Y:S01]  /*255f0*/  LDL.LU.64 R246, [R1+0x768] ;  /* 0x0007680001f67983 */ /* 0x002f220000300a00 */
[----:B------:R-:W-:-:S03]  /*25600*/  IMAD.WIDE R2, R13, 0x4, R4 ;  /* 0x000000040d027825 */ /* 0x000fc600078e0204 */
[----:B------:R-:W-:Y:S01]  /*25610*/  STL.64 [R1+0x648], R10 ;  /* 0x0006480a01007387 */ /* 0x000fe20000100a00 */
[----:B------:R-:W-:-:S03]  /*25620*/  IMAD.WIDE R4, R13, 0x4, R8 ;  /* 0x000000040d047825 */ /* 0x000fc600078e0208 */
[----:B------:R-:W4:Y:S04]  /*25630*/  LDL.LU.64 R250, [R1+0x760] ;  /* 0x0007600001fa7983 */ /* 0x000f280000300a00 */
[----:B------:R1:W-:Y:S01]  /*25640*/  STL.64 [R1+0x640], R2 ;  /* 0x0006400201007387 */ /* 0x0003e20000100a00 */
[----:B------:R-:W-:-:S04]  /*25650*/  IMAD.WIDE R108, R13, 0x4, R108 ;  /* 0x000000040d6c7825 */ /* 0x000fc800078e026c */
[C---:B------:R-:W-:Y:S01]  /*25660*/  IMAD.WIDE R124, R13.reuse, 0x4, R124 ;  /* 0x000000040d7c7825 */ /* 0x040fe200078e027c */
[----:B-1----:R-:W4:Y:S04]  /*25670*/  LDL.LU.64 R2, [R1+0x758] ;  /* 0x0007580001027983 */ /* 0x002f280000300a00 */
[----:B------:R-:W4:Y:S04]  /*25680*/  LDL.LU.64 R244, [R1+0x748] ;  /* 0x0007480001f47983 */ /* 0x000f280000300a00 */
[----:B------:R-:W-:Y:S04]  /*25690*/  STL.64 [R1+0x638], R6 ;  /* 0x0006380601007387 */ /* 0x000fe80000100a00 */
[----:B------:R-:W4:Y:S04]  /*256a0*/  LDL.LU.64 R242, [R1+0x740] ;  /* 0x0007400001f27983 */ /* 0x000f280000300a00 */
[----:B------:R1:W-:Y:S01]  /*256b0*/  STL.64 [R1+0x630], R4 ;  /* 0x0006300401007387 */ /* 0x0003e20000100a00 */
[----:B------:R-:W-:-:S03]  /*256c0*/  IMAD.WIDE R140, R13, 0x4, R140 ;  /* 0x000000040d8c7825 */ /* 0x000fc600078e028c */
[----:B------:R-:W4:Y:S01]  /*256d0*/  LDL.LU.64 R10, [R1+0x738] ;  /* 0x00073800010a7983 */ /* 0x000f220000300a00 */
[----:B------:R-:W-:-:S03]  /*256e0*/  IMAD.WIDE R238, R13, 0x4, R238 ;  /* 0x000000040dee7825 */ /* 0x000fc600078e02ee */
[----:B-1----:R-:W4:Y:S04]  /*256f0*/  LDL.LU.64 R4, [R1+0x730] ;  /* 0x0007300001047983 */ /* 0x002f280000300a00 */
[----:B------:R-:W4:Y:S04]  /*25700*/  LDL.LU.64 R6, [R1+0x728] ;  /* 0x0007280001067983 */ /* 0x000f280000300a00 */
[----:B------:R-:W4:Y:S04]  /*25710*/  LDL.LU.64 R8, [R1+0x720] ;  /* 0x0007200001087983 */ /* 0x000f280000300a00 */
[----:B------:R1:W-:Y:S01]  /*25720*/  STL.64 [R1+0x628], R108 ;  /* 0x0006286c01007387 */ /* 0x0003e20000100a00 */
[----:B------:R-:W-:-:S04]  /*25730*/  IMAD.WIDE R210, R13, 0x4, R210 ;  /* 0x000000040dd27825 */ /* 0x000fc800078e02d2 */
[C---:B------:R-:W-:Y:S01]  /*25740*/  IMAD.WIDE R144, R13.reuse, 0x4, R144 ;  /* 0x000000040d907825 */ /* 0x040fe200078e0290 */
[----:B-1----:R-:W4:Y:S04]  /*25750*/  LDL.LU.64 R108, [R1+0x12f0] ;  /* 0x0012f000016c7983 */ /* 0x002f280000300a00 */
[----:B------:R1:W-:Y:S01]  /*25760*/  STL.64 [R1+0x620], R124 ;  /* 0x0006207c01007387 */ /* 0x0003e20000100a00 */
[----:B------:R-:W-:-:S03]  /*25770*/  IMAD.WIDE R52, R13, 0x4, R52 ;  /* 0x000000040d347825 */ /* 0x000fc600078e0234 */
[----:B-1----:R-:W4:Y:S04]  /*25780*/  LDL.LU.64 R124, [R1+0x12e8] ;  /* 0x0012e800017c7983 */ /* 0x002f280000300a00 */
[----:B------:R1:W-:Y:S04]  /*25790*/  STL.64 [R1+0x618], R140 ;  /* 0x0006188c01007387 */ /* 0x0003e80000100a00 */
[----:B-1----:R-:W4:Y:S04]  /*257a0*/  LDL.LU.64 R140, [R1+0x12e0] ;  /* 0x0012e000018c7983 */ /* 0x002f280000300a00 */
[----:B------:R1:W-:Y:S04]  /*257b0*/  STL.64 [R1+0x610], R238 ;  /* 0x000610ee01007387 */ /* 0x0003e80000100a00 */
[----:B-1----:R-:W4:Y:S01]  /*257c0*/  LDL.LU.64 R238, [R1+0x12d8] ;  /* 0x0012d80001ee7983 */ /* 0x002f220000300a00 */
[----:B---3--:R-:W-:-:S05]  /*257d0*/  IMAD.WIDE R196, R13, 0x4, R196 ;  /* 0x000000040dc47825 */ /* 0x008fca00078e02c4 */
[----:B------:R1:W-:Y:S04]  /*257e0*/  STL.64 [R1+0x608], R196 ;  /* 0x000608c401007387 */ /* 0x0003e80000100a00 */
[----:B-1----:R-:W3:Y:S04]  /*257f0*/  LDL.LU.64 R196, [R1+0x12d0] ;  /* 0x0012d00001c47983 */ /* 0x002ee80000300a00 */
[----:B------:R1:W-:Y:S04]  /*25800*/  STL.64 [R1+0x600], R210 ;  /* 0x000600d201007387 */ /* 0x0003e80000100a00 */
[----:B-1----:R-:W3:Y:S04]  /*25810*/  LDL.LU.64 R210, [R1+0x12c8] ;  /* 0x0012c80001d27983 */ /* 0x002ee80000300a00 */
[----:B------:R1:W-:Y:S04]  /*25820*/  STL.64 [R1+0x5f8], R144 ;  /* 0x0005f89001007387 */ /* 0x0003e80000100a00 */
[----:B-1----:R-:W3:Y:S04]  /*25830*/  LDL.LU.64 R144, [R1+0x12c0] ;  /* 0x0012c00001907983 */ /* 0x002ee80000300a00 */
[----:B------:R1:W-:Y:S04]  /*25840*/  STL.64 [R1+0x5f0], R52 ;  /* 0x0005f03401007387 */ /* 0x0003e80000100a00 */
[----:B-1----:R-:W3:Y:S01]  /*25850*/  LDL.LU.64 R52, [R1+0x12b8] ;  /* 0x0012b80001347983 */ /* 0x002ee20000300a00 */
[----:B------:R-:W-:-:S04]  /*25860*/  IMAD.WIDE R248, R13, 0x4, R248 ;  /* 0x000000040df87825 */ /* 0x000fc800078e02f8 */
[C---:B------:R-:W-:Y:S01]  /*25870*/  IMAD.WIDE R232, R13.reuse, 0x4, R232 ;  /* 0x000000040de87825 */ /* 0x040fe200078e02e8 */
[----:B------:R1:W-:Y:S03]  /*25880*/  STL.64 [R1+0x5e8], R248 ;  /* 0x0005e8f801007387 */ /* 0x0003e60000100a00 */
[----:B--2---:R-:W-:-:S04]  /*25890*/  IMAD.WIDE R84, R13, 0x4, R84 ;  /* 0x000000040d547825 */ /* 0x004fc800078e0254 */
[C---:B----4-:R-:W-:Y:S01]  /*258a0*/  IMAD.WIDE R68, R13.reuse, 0x4, R68 ;  /* 0x000000040d447825 */ /* 0x050fe200078e0244 */
[----:B-1----:R-:W2:Y:S03]  /*258b0*/  LDL.LU.64 R248, [R1+0x12b0] ;  /* 0x0012b00001f87983 */ /* 0x002ea60000300a00 */
[C---:B------:R-:W-:Y:S01]  /*258c0*/  IMAD.WIDE R36, R13.reuse, 0x4, R36 ;  /* 0x000000040d247825 */ /* 0x040fe200078e0224 */
[----:B------:R1:W-:Y:S03]  /*258d0*/  STL.64 [R1+0x5e0], R232 ;  /* 0x0005e0e801007387 */ /* 0x0003e60000100a00 */
[----:B------:R-:W-:-:S04]  /*258e0*/  IMAD.WIDE R126, R13, 0x4, R126 ;  /* 0x000000040d7e7825 */ /* 0x000fc800078e027e */
[C---:B------:R-:W-:Y:S01]  /*258f0*/  IMAD.WIDE R142, R13.reuse, 0x4, R142 ;  /* 0x000000040d8e7825 */ /* 0x040fe200078e028e */
[----:B-1----:R-:W4:Y:S04]  /*25900*/  LDL.LU.64 R232, [R1+0x12a8] ;  /* 0x0012a80001e87983 */ /* 0x002f280000300a00 */
[----:B------:R1:W-:Y:S04]  /*25910*/  STL.64 [R1+0x5d8], R84 ;  /* 0x0005d85401007387 */ /* 0x0003e80000100a00 */
[----:B-1----:R-:W2:Y:S04]  /*25920*/  LDL.LU.64 R84, [R1+0x12a0] ;  /* 0x0012a00001547983 */ /* 0x002ea80000300a00 */
[----:B------:R1:W-:Y:S04]  /*25930*/  STL.64 [R1+0x5d0], R68 ;  /* 0x0005d04401007387 */ /* 0x0003e80000100a00 */
[----:B-1----:R-:W2:Y:S01]  /*25940*/  LDL.LU.64 R68, [R1+0x1298] ;  /* 0x0012980001447983 */ /* 0x002ea20000300a00 */
[----:B---3--:R-:W-:-:S05]  /*25950*/  IMAD.WIDE R52, R13, 0x4, R52 ;  /* 0x000000040d347825 */ /* 0x008fca00078e0234 */
[----:B------:R1:W-:Y:S04]  /*25960*/  STL.64 [R1+0x5c8], R52 ;  /* 0x0005c83401007387 */ /* 0x0003e80000100a00 */
[----:B-1----:R-:W3:Y:S04]  /*25970*/  LDL.LU.64 R52, [R1+0x1290] ;  /* 0x0012900001347983 */ /* 0x002ee80000300a00 */
[----:B------:R1:W-:Y:S04]  /*25980*/  STL.64 [R1+0x5c0], R36 ;  /* 0x0005c02401007387 */ /* 0x0003e80000100a00 */
[----:B-1----:R-:W2:Y:S04]  /*25990*/  LDL.LU.64 R36, [R1+0x1288] ;  /* 0x0012880001247983 */ /* 0x002ea80000300a00 */
[----:B------:R1:W-:Y:S04]  /*259a0*/  STL.64 [R1+0x5b8], R126 ;  /* 0x0005b87e01007387 */ /* 0x0003e80000100a00 */
[----:B-1----:R-:W2:Y:S04]  /*259b0*/  LDL.LU.64 R126, [R1+0x6e8] ;  /* 0x0006e800017e7983 */ /* 0x002ea80000300a00 */
[----:B------:R1:W-:Y:S04]  /*259c0*/  STL.64 [R1+0x5b0], R142 ;  /* 0x0005b08e01007387 */ /* 0x0003e80000100a00 */
[----:B-1----:R-:W3:Y:S01]  /*259d0*/  LDL.LU.64 R142, [R1+0x6e0] ;  /* 0x0006e000018e7983 */ /* 0x002ee20000300a00 */
[----:B------:R-:W-:-:S04]  /*259e0*/  IMAD.WIDE R20, R13, 0x4, R20 ;  /* 0x000000040d147825 */ /* 0x000fc800078e0214 */
[C---:B------:R-:W-:Y:S01]  /*259f0*/  IMAD.WIDE R212, R13.reuse, 0x4, R212 ;  /* 0x000000040dd47825 */ /* 0x040fe200078e02d4 */
[----:B------:R1:W-:Y:S03]  /*25a00*/  STL.64 [R1+0x5a8], R20 ;  /* 0x0005a81401007387 */ /* 0x0003e60000100a00 */
[----:B------:R-:W-:-:S04]  /*25a10*/  IMAD.WIDE R246, R13, 0x4, R246 ;  /* 0x000000040df67825 */ /* 0x000fc800078e02f6 */
[----:B------:R-:W-:-:S04]  /*25a20*/  IMAD.WIDE R250, R13, 0x4, R250 ;  /* 0x000000040dfa7825 */ /* 0x000fc800078e02fa */
[C---:B------:R-:W-:Y:S01]  /*25a30*/  IMAD.WIDE R2, R13.reuse, 0x4, R2 ;  /* 0x000000040d027825 */ /* 0x040fe200078e0202 */
[----:B-1----:R-:W4:Y:S04]  /*25a40*/  LDL.LU.64 R20, [R1+0x1280] ;  /* 0x0012800001147983 */ /* 0x002f280000300a00 */
[----:B------:R1:W-:Y:S01]  /*25a50*/  STL.64 [R1+0x5a0], R212 ;  /* 0x0005a0d401007387 */ /* 0x0003e20000100a00 */
[----:B------:R-:W-:-:S03]  /*25a60*/  IMAD.WIDE R242, R13, 0x4, R242 ;  /* 0x000000040df27825 */ /* 0x000fc600078e02f2 */
[----:B-1----:R-:W4:Y:S04]  /*25a70*/  LDL.LU.64 R212, [R1+0x1278] ;  /* 0x0012780001d47983 */ /* 0x002f280000300a00 */
[----:B------:R1:W-:Y:S04]  /*25a80*/  STL.64 [R1+0x598], R246 ;  /* 0x000598f601007387 */ /* 0x0003e80000100a00 */
[----:B------:R-:W-:Y:S01]  /*25a90*/  STL.64 [R1+0x590], R250 ;  /* 0x000590fa01007387 */ /* 0x000fe20000100a00 */
[----:B-1----:R-:W-:-:S03]  /*25aa0*/  IMAD.WIDE R246, R13, 0x4, R18 ;  /* 0x000000040df67825 */ /* 0x002fc600078e0212 */
[----:B------:R-:W4:Y:S04]  /*25ab0*/  LDL.LU.64 R18, [R1+0x6a8] ;  /* 0x0006a80001127983 */ /* 0x000f280000300a00 */
[----:B------:R1:W-:Y:S01]  /*25ac0*/  STL.64 [R1+0x588], R2 ;  /* 0x0005880201007387 */ /* 0x0003e20000100a00 */
[----:B------:R-:W-:-:S03]  /*25ad0*/  IMAD.WIDE R10, R13, 0x4, R10 ;  /* 0x000000040d0a7825 */ /* 0x000fc600078e020a */
[----:B------:R-:W-:Y:S01]  /*25ae0*/  STL.64 [R1+0x580], R246 ;  /* 0x000580f601007387 */ /* 0x000fe20000100a00 */
[----:B-1----:R-:W-:-:S05]  /*25af0*/  IMAD.WIDE R2, R13, 0x4, R244 ;  /* 0x000000040d027825 */ /* 0x002fca00078e02f4 */
[----:B------:R1:W-:Y:S01]  /*25b00*/  STL.64 [R1+0x578], R2 ;  /* 0x0005780201007387 */ /* 0x0003e20000100a00 */
[----:B------:R-:W-:-:S03]  /*25b10*/  IMAD.WIDE R6, R13, 0x4, R6 ;  /* 0x000000040d067825 */ /* 0x000fc600078e0206 */
[----:B------:R-:W-:Y:S04]  /*25b20*/  STL.64 [R1+0x570], R242 ;  /* 0x000570f201007387 */ /* 0x000fe80000100a00 */
[----:B------:R-:W-:Y:S01]  /*25b30*/  STL.64 [R1+0x568], R10 ;  /* 0x0005680a01007387 */ /* 0x000fe20000100a00 */
[----:B-1----:R-:W-:-:S04]  /*25b40*/  IMAD.WIDE R2, R13, 0x4, R4 ;  /* 0x000000040d027825 */ /* 0x002fc800078e0204 */
[C---:B------:R-:W-:Y:S01]  /*25b50*/  IMAD.WIDE R4, R13.reuse, 0x4, R8 ;  /* 0x000000040d047825 */ /* 0x040fe200078e0208 */
[----:B------:R1:W-:Y:S04]  /*25b60*/  STL.64 [R1+0x560], R2 ;  /* 0x0005600201007387 */ /* 0x0003e80000100a00 */
[----:B------:R-:W-:Y:S01]  /*25b70*/  STL.64 [R1+0x558], R6 ;  /* 0x0005580601007387 */ /* 0x000fe20000100a00 */
[----:B-1----:R-:W-:-:S03]  /*25b80*/  IMAD.WIDE R2, R13, 0x4, R144 ;  /* 0x000000040d027825 */ /* 0x002fc600078e0290 */
        /* <DEDUP_REMOVED lines=9> */
[----:B------:R-:W4:Y:S01]  /*25c20*/  LDL.LU.64 R242, [R1+0x158] ;  /* 0x0001580001f27983 */ /* 0x000f220000300a00 */
[----:B------:R-:W-:-:S03]  /*25c30*/  IMAD.WIDE R170, R13, 0x4, R170 ;  /* 0x000000040daa7825 */ /* 0x000fc600078e02aa */
[----:B------:R-:W4:Y:S04]  /*25c40*/  LDL.LU.64 R10, [R1+0x148] ;  /* 0x00014800010a7983 */ /* 0x000f280000300a00 */
[----:B------:R-:W4:Y:S01]  /*25c50*/  LDL.LU.64 R4, [R1+0x138] ;  /* 0x0001380001047983 */ /* 0x000f220000300a00 */
[----:B------:R-:W-:-:S03]  /*25c60*/  IMAD.WIDE R94, R13, 0x4, R94 ;  /* 0x000000040d5e7825 */ /* 0x000fc600078e025e */
[----:B------:R-:W4:Y:S04]  /*25c70*/  LDL.LU.64 R6, [R1+0x128] ;  /* 0x0001280001067983 */ /* 0x000f280000300a00 */
[----:B------:R-:W4:Y:S01]  /*25c80*/  LDL.LU.64 R8, [R1+0x118] ;  /* 0x0001180001087983 */ /* 0x000f220000300a00 */
[----:B------:R-:W-:-:S03]  /*25c90*/  IMAD.WIDE R110, R13, 0x4, R110 ;  /* 0x000000040d6e7825 */ /* 0x000fc600078e026e */
[----:B------:R1:W-:Y:S01]  /*25ca0*/  STL.64 [R1+0x540], R198 ;  /* 0x000540c601007387 */ /* 0x0003e20000100a00 */
[----:B------:R-:W-:-:S03]  /*25cb0*/  IMAD.WIDE R210, R13, 0x4, R210 ;  /* 0x000000040dd27825 */ /* 0x000fc600078e02d2 */
[----:B-1----:R-:W4:Y:S04]  /*25cc0*/  LDL.LU.64 R198, [R1+0x1270] ;  /* 0x0012700001c67983 */ /* 0x002f280000300a00 */
[----:B------:R1:W-:Y:S04]  /*25cd0*/  STL.64 [R1+0x538], R184 ;  /* 0x000538b801007387 */ /* 0x0003e80000100a00 */
[----:B-1----:R-:W4:Y:S04]  /*25ce0*/  LDL.LU.64 R184, [R1+0x1268] ;  /* 0x0012680001b87983 */ /* 0x002f280000300a00 */
[----:B------:R1:W-:Y:S04]  /*25cf0*/  STL.64 [R1+0x530], R170 ;  /* 0x000530aa01007387 */ /* 0x0003e80000100a00 */
[----:B-1----:R-:W4:Y:S04]  /*25d00*/  LDL.LU.64 R170, [R1+0x1260] ;  /* 0x0012600001aa7983 */ /* 0x002f280000300a00 */
[----:B------:R1:W-:Y:S04]  /*25d10*/  STL.64 [R1+0x528], R94 ;  /* 0x0005285e01007387 */ /* 0x0003e80000100a00 */
[----:B-1----:R-:W4:Y:S04]  /*25d20*/  LDL.LU.64 R94, [R1+0x1258] ;  /* 0x00125800015e7983 */ /* 0x002f280000300a00 */
[----:B------:R1:W-:Y:S04]  /*25d30*/  STL.64 [R1+0x520], R110 ;  /* 0x0005206e01007387 */ /* 0x0003e80000100a00 */
[----:B-1----:R-:W4:Y:S01]  /*25d40*/  LDL.LU.64 R110, [R1+0x1250] ;  /* 0x00125000016e7983 */ /* 0x002f220000300a00 */
[----:B--2---:R-:W-:-:S05]  /*25d50*/  IMAD.WIDE R126, R13, 0x4, R126 ;  /* 0x000000040d7e7825 */ /* 0x004fca00078e027e */
[----:B------:R1:W-:Y:S01]  /*25d60*/  STL.64 [R1+0x518], R126 ;  /* 0x0005187e01007387 */ /* 0x0003e20000100a00 */
[----:B---3--:R-:W-:-:S03]  /*25d70*/  IMAD.WIDE R142, R13, 0x4, R142 ;  /* 0x000000040d8e7825 */ /* 0x008fc600078e028e */
[----:B-1----:R-:W2:Y:S04]  /*25d80*/  LDL.LU.64 R126, [R1+0x1248] ;  /* 0x00124800017e7983 */ /* 0x002ea80000300a00 */
[----:B------:R1:W-:Y:S04]  /*25d90*/  STL.64 [R1+0x510], R142 ;  /* 0x0005108e01007387 */ /* 0x0003e80000100a00 */
[----:B-1----:R-:W3:Y:S04]  /*25da0*/  LDL.LU.64 R142, [R1+0x1240] ;  /* 0x00124000018e7983 */ /* 0x002ee80000300a00 */
[----:B------:R1:W-:Y:S04]  /*25db0*/  STL.64 [R1+0x508], R210 ;  /* 0x000508d201007387 */ /* 0x0003e80000100a00 */
[----:B-1----:R-:W2:Y:S01]  /*25dc0*/  LDL.LU.64 R210, [R1+0x1238] ;  /* 0x0012380001d27983 */ /* 0x002ea20000300a00 */
[----:B------:R-:W-:-:S04]  /*25dd0*/  IMAD.WIDE R228, R13, 0x4, R228 ;  /* 0x000000040de47825 */ /* 0x000fc800078e02e4 */
[C---:B------:R-:W-:Y:S01]  /*25de0*/  IMAD.WIDE R82, R13.reuse, 0x4, R82 ;  /* 0x000000040d527825 */ /* 0x040fe200078e0252 */
[----:B------:R1:W-:Y:S03]  /*25df0*/  STL.64 [R1+0x500], R228 ;  /* 0x000500e401007387 */ /* 0x0003e60000100a00 */
[----:B------:R-:W-:-:S04]  /*25e00*/  IMAD.WIDE R66, R13, 0x4, R66 ;  /* 0x000000040d427825 */ /* 0x000fc800078e0242 */
[C---:B------:R-:W-:Y:S01]  /*25e10*/  IMAD.WIDE R50, R13.reuse, 0x4, R50 ;  /* 0x000000040d327825 */ /* 0x040fe200078e0232 */
[----:B-1----:R-:W3:Y:S03]  /*25e20*/  LDL.LU.64 R228, [R1+0x1230] ;  /* 0x0012300001e47983 */ /* 0x002ee60000300a00 */
[C---:B------:R-:W-:Y:S01]  /*25e30*/  IMAD.WIDE R34, R13.reuse, 0x4, R34 ;  /* 0x000000040d227825 */ /* 0x040fe200078e0222 */
[----:B------:R1:W-:Y:S03]  /*25e40*/  STL.64 [R1+0x4f8], R82 ;  /* 0x0004f85201007387 */ /* 0x0003e60000100a00 */
[----:B----4-:R-:W-:-:S04]  /*25e50*/  IMAD.WIDE R18, R13, 0x4, R18 ;  /* 0x000000040d127825 */ /* 0x010fc800078e0212 */
[C---:B------:R-:W-:Y:S01]  /*25e60*/  IMAD.WIDE R196, R13.reuse, 0x4, R196 ;  /* 0x000000040dc47825 */ /* 0x040fe200078e02c4 */
[----:B-1----:R-:W4:Y:S04]  /*25e70*/  LDL.LU.64 R82, [R1+0x1228] ;  /* 0x0012280001527983 */ /* 0x002f280000300a00 */
[----:B------:R1:W-:Y:S01]  /*25e80*/  STL.64 [R1+0x4f0], R66 ;  /* 0x0004f04201007387 */ /* 0x0003e20000100a00 */
[----:B------:R-:W-:-:S03]  /*25e90*/  IMAD.WIDE R182, R13, 0x4, R182 ;  /* 0x000000040db67825 */ /* 0x000fc600078e02b6 */
[----:B-1----:R-:W3:Y:S04]  /*25ea0*/  LDL.LU.64 R66, [R1+0x1220] ;  /* 0x0012200001427983 */ /* 0x002ee80000300a00 */
        /* <DEDUP_REMOVED lines=8> */
[----:B-1----:R-:W3:Y:S01]  /*25f30*/  LDL.LU.64 R18, [R1+0x1208] ;  /* 0x0012080001127983 */ /* 0x002ee20000300a00 */
[----:B------:R-:W-:-:S04]  /*25f40*/  IMAD.WIDE R128, R13, 0x4, R128 ;  /* 0x000000040d807825 */ /* 0x000fc800078e0280 */
[----:B------:R-:W-:-:S04]  /*25f50*/  IMAD.WIDE R144, R13, 0x4, R144 ;  /* 0x000000040d907825 */ /* 0x000fc800078e0290 */
[----:B--2---:R-:W-:-:S05]  /*25f60*/  IMAD.WIDE R210, R13, 0x4, R210 ;  /* 0x000000040dd27825 */ /* 0x004fca00078e02d2 */
[----:B------:R1:W-:Y:S04]  /*25f70*/  STL.64 [R1+0x4d0], R210 ;  /* 0x0004d0d201007387 */ /* 0x0003e80000100a00 */
[----:B-1----:R-:W2:Y:S04]  /*25f80*/  LDL.LU.64 R210, [R1+0x1200] ;  /* 0x0012000001d27983 */ /* 0x002ea80000300a00 */
        /* <DEDUP_REMOVED lines=13> */
[----:B-1----:R-:W2:Y:S01]  /*26060*/  LDL.LU.64 R144, [R1+0x11c8] ;  /* 0x0011c80001907983 */ /* 0x002ea20000300a00 */
[----:B------:R-:W-:-:S04]  /*26070*/  IMAD.WIDE R246, R13, 0x4, R246 ;  /* 0x000000040df67825 */ /* 0x000fc800078e02f6 */
[C---:B------:R-:W-:Y:S01]  /*26080*/  IMAD.WIDE R250, R13.reuse, 0x4, R250 ;  /* 0x000000040dfa7825 */ /* 0x040fe200078e02fa */
[----:B------:R1:W-:Y:S03]  /*26090*/  STL.64 [R1+0x490], R246 ;  /* 0x000490f601007387 */ /* 0x0003e60000100a00 */
[C---:B------:R-:W-:Y:S01]  /*260a0*/  IMAD.WIDE R244, R13.reuse, 0x4, R244 ;  /* 0x000000040df47825 */ /* 0x040fe200078e02f4 */
[----:B------:R-:W-:Y:S03]  /*260b0*/  STL.64 [R1+0x488], R250 ;  /* 0x000488fa01007387 */ /* 0x000fe60000100a00 */
[----:B------:R-:W-:-:S04]  /*260c0*/  IMAD.WIDE R10, R13, 0x4, R10 ;  /* 0x000000040d0a7825 */ /* 0x000fc800078e020a */
[----:B-1----:R-:W-:-:S04]  /*260d0*/  IMAD.WIDE R246, R13, 0x4, R2 ;  /* 0x000000040df67825 */ /* 0x002fc800078e0202 */
[C---:B------:R-:W-:Y:S01]  /*260e0*/  IMAD.WIDE R2, R13.reuse, 0x4, R242 ;  /* 0x000000040d027825 */ /* 0x040fe200078e02f2 */
[----:B------:R-:W-:Y:S03]  /*260f0*/  STL.64 [R1+0x480], R246 ;  /* 0x000480f601007387 */ /* 0x000fe60000100a00 */
[C---:B------:R-:W-:Y:S01]  /*26100*/  IMAD.WIDE R4, R13.reuse, 0x4, R4 ;  /* 0x000000040d047825 */ /* 0x040fe200078e0204 */
[----:B------:R-:W-:Y:S04]  /*26110*/  STL.64 [R1+0x478], R244 ;  /* 0x000478f401007387 */ /* 0x000fe80000100a00 */
[----:B------:R1:W-:Y:S04]  /*26120*/  STL.64 [R1+0x470], R2 ;  /* 0x0004700201007387 */ /* 0x0003e80000100a00 */
[----:B------:R-:W-:Y:S04]  /*26130*/  STL.64 [R1+0x468], R10 ;  /* 0x0004680a01007387 */ /* 0x000fe80000100a00 */
[----:B------:R3:W-:Y:S01]  /*26140*/  STL.64 [R1+0x460], R4 ;  /* 0x0004600401007387 */ /* 0x0007e20000100a00 */
[----:B-1----:R-:W-:-:S04]  /*26150*/  IMAD.WIDE R2, R13, 0x4, R6 ;  /* 0x000000040d027825 */ /* 0x002fc800078e0206 */
[C---:B------:R-:W-:Y:S01]  /*26160*/  IMAD.WIDE R6, R13.reuse, 0x4, R8 ;  /* 0x000000040d067825 */ /* 0x040fe200078e0208 */
[----:B------:R1:W-:Y:S03]  /*26170*/  STL.64 [R1+0x458], R2 ;  /* 0x0004580201007387 */ /* 0x0003e60000100a00 */
[C---:B---3--:R-:W-:Y:S01]  /*26180*/  IMAD.WIDE R4, R13.reuse, 0x4, R238 ;  /* 0x000000040d047825 */ /* 0x048fe200078e02ee */
[----:B------:R3:W-:Y:S04]  /*26190*/  STL.64 [R1+0x450], R6 ;  /* 0x0004500601007387 */ /* 0x0007e80000100a00 */
[----:B------:R4:W-:Y:S01]  /*261a0*/  STL.64 [R1+0x448], R4 ;  /* 0x0004480401007387 */ /* 0x0009e20000100a00 */
[----:B-1----:R-:W-:-:S04]  /*261b0*/  IMAD.WIDE R2, R13, 0x4, R234 ;  /* 0x000000040d027825 */ /* 0x002fc800078e02ea */
[C---:B---3--:R-:W-:Y:S01]  /*261c0*/  IMAD.WIDE R6, R13.reuse, 0x4, R230 ;  /* 0x000000040d067825 */ /* 0x048fe200078e02e6 */
[----:B------:R1:W-:Y:S03]  /*261d0*/  STL.64 [R1+0x440], R2 ;  /* 0x0004400201007387 */ /* 0x0003e60000100a00 */
[C---:B----4-:R-:W-:Y:S01]  /*261e0*/  IMAD.WIDE R4, R13.reuse, 0x4, R226 ;  /* 0x000000040d047825 */ /* 0x050fe200078e02e2 */
[----:B------:R-:W-:Y:S04]  /*261f0*/  STL.64 [R1+0x438], R6 ;  /* 0x0004380601007387 */ /* 0x000fe80000100a00 */
[----:B------:R-:W-:Y:S01]  /*26200*/  STL.64 [R1+0x430], R4 ;  /* 0x0004300401007387 */ /* 0x000fe20000100a00 */
[----:B-1----:R-:W-:-:S04]  /*26210*/  IMAD.WIDE R2, R13, 0x4, R222 ;  /* 0x000000040d027825 */ /* 0x002fc800078e02de */
[C---:B------:R-:W-:Y:S01]  /*26220*/  IMAD.WIDE R246, R13.reuse, 0x4, R146 ;  /* 0x000000040df67825 */ /* 0x040fe200078e0292 */
[----:B------:R1:W-:Y:S03]  /*26230*/  STL.64 [R1+0x428], R2 ;  /* 0x0004280201007387 */ /* 0x0003e60000100a00 */
[----:B------:R-:W-:-:S04]  /*26240*/  IMAD.WIDE R8, R13, 0x4, R140 ;  /* 0x000000040d087825 */ /* 0x000fc800078e028c */
[----:B-1----:R-:W-:-:S04]  /*26250*/  IMAD.WIDE R2, R13, 0x4, R142 ;  /* 0x000000040d027825 */ /* 0x002fc800078e028e */
[----:B------:R-:W-:-:S04]  /*26260*/  IMAD.WIDE R6, R13, 0x4, R134 ;  /* 0x000000040d067825 */ /* 0x000fc800078e0286 */
[----:B------:R-:W-:-:S04]  /*26270*/  IMAD.WIDE R244, R13, 0x4, R98 ;  /* 0x000000040df47825 */ /* 0x000fc800078e0262 */
[----:B------:R-:W-:-:S04]  /*26280*/  IMAD.WIDE R250, R13, 0x4, R170 ;  /* 0x000000040dfa7825 */ /* 0x000fc800078e02aa */
[----:B--2---:R-:W-:-:S05]  /*26290*/  IMAD.WIDE R4, R13, 0x4, R144 ;  /* 0x000000040d047825 */ /* 0x004fca00078e0290 */
[----:B------:R-:W-:Y:S04]  /*262a0*/  STL.64 [R1+0x418], R4 ;  /* 0x0004180401007387 */ /* 0x000fe80000100a00 */
[----:B------:R-:W-:Y:S04]  /*262b0*/  STL.64 [R1+0x420], R246 ;  /* 0x000420f601007387 */ /* 0x000fe80000100a00 */
[----:B------:R1:W-:Y:S04]  /*262c0*/  STL.64 [R1+0x410], R2 ;  /* 0x0004100201007387 */ /* 0x0003e80000100a00 */
[----:B------:R-:W-:Y:S04]  /*262d0*/  STL.64 [R1+0x10d8], R246 ;  /* 0x0010d8f601007387 */ /* 0x000fe80000100a00 */
[----:B------:R-:W-:Y:S01]  /*262e0*/  STL.64 [R1+0x408], R8 ;  /* 0x0004080801007387 */ /* 0x000fe20000100a00 */
[----:B-1----:R-:W-:-:S03]  /*262f0*/  IMAD.WIDE R2, R13, 0x4, R138 ;  /* 0x000000040d027825 */ /* 0x002fc600078e028a */
[----:B------:R-:W-:Y:S04]  /*26300*/  STL.64 [R1+0x1130], R8 ;  /* 0x0011300801007387 */ /* 0x000fe80000100a00 */
[----:B------:R1:W-:Y:S01]  /*26310*/  STL.64 [R1+0x400], R2 ;  /* 0x0004000201007387 */ /* 0x0003e20000100a00 */
[----:B------:R-:W-:-:S04]  /*26320*/  IMAD.WIDE R4, R13, 0x4, R132 ;  /* 0x000000040d047825 */ /* 0x000fc800078e0284 */
[----:B-1----:R-:W-:-:S05]  /*26330*/  IMAD.WIDE R2, R13, 0x4, R136 ;  /* 0x000000040d027825 */ /* 0x002fca00078e0288 */
        /* <DEDUP_REMOVED lines=38> */
[----:B------:R-:W-:Y:S01]  /*265a0*/  STL.64 [R1+0x2f0], R244 ;  /* 0x0002f0f401007387 */ /* 0x000fe20000100a00 */
[----:B-1----:R-:W-:-:S03]  /*265b0*/  IMAD.WIDE R2, R13, 0x4, R14 ;  /* 0x000000040d027825 */ /* 0x002fc600078e020e */
[----:B------:R1:W-:Y:S01]  /*265c0*/  STL.64 [R1+0x2d8], R4 ;  /* 0x0002d80401007387 */ /* 0x0003e20000100a00 */
[----:B--2---:R-:W-:-:S03]  /*265d0*/  IMAD.WIDE R6, R13, 0x4, R16 ;  /* 0x000000040d067825 */ /* 0x004fc600078e0210 */
[----:B------:R-:W-:Y:S04]  /*265e0*/  STL.64 [R1+0x10d0], R244 ;  /* 0x0010d0f401007387 */ /* 0x000fe80000100a00 */
[----:B------:R2:W-:Y:S01]  /*265f0*/  STL.64 [R1+0x2c8], R2 ;  /* 0x0002c80201007387 */ /* 0x0005e20000100a00 */
[----:B-1----:R-:W-:-:S03]  /*26600*/  IMAD.WIDE R4, R13, 0x4, R150 ;  /* 0x000000040d047825 */ /* 0x002fc600078e0296 */
[----:B------:R1:W-:Y:S04]  /*26610*/  STL.64 [R1+0x2b8], R6 ;  /* 0x0002b80601007387 */ /* 0x0003e80000100a00 */
[----:B------:R3:W-:Y:S01]  /*26620*/  STL.64 [R1+0x2a8], R4 ;  /* 0x0002a80401007387 */ /* 0x0007e20000100a00 */
[----:B--2---:R-:W-:-:S04]  /*26630*/  IMAD.WIDE R2, R13, 0x4, R162 ;  /* 0x000000040d027825 */ /* 0x004fc800078e02a2 */
[C---:B-1----:R-:W-:Y:S01]  /*26640*/  IMAD.WIDE R6, R13.reuse, 0x4, R164 ;  /* 0x000000040d067825 */ /* 0x042fe200078e02a4 */
        /* <DEDUP_REMOVED lines=11> */
[----:B------:R1:W-:Y:S04]  /*26700*/  STL.64 [R1+0x240], R4 ;  /* 0x0002400401007387 */ /* 0x0003e80000100a00 */
[----:B------:R-:W-:Y:S01]  /*26710*/  STL.64 [R1+0x1140], R250 ;  /* 0x001140fa01007387 */ /* 0x000fe20000100a00 */
[----:B--2---:R-:W-:-:S03]  /*26720*/  IMAD.WIDE R6, R13, 0x4, R180 ;  /* 0x000000040d067825 */ /* 0x004fc600078e02b4 */
[----:B------:R2:W-:Y:S01]  /*26730*/  STL.64 [R1+0x230], R2 ;  /* 0x0002300201007387 */ /* 0x0005e20000100a00 */
[----:B-1----:R-:W-:-:S05]  /*26740*/  IMAD.WIDE R4, R13, 0x4, R176 ;  /* 0x000000040d047825 */ /* 0x002fca00078e02b0 */
[----:B------:R1:W-:Y:S01]  /*26750*/  STL.64 [R1+0x220], R4 ;  /* 0x0002200401007387 */ /* 0x0003e20000100a00 */
[----:B--2---:R-:W-:-:S05]  /*26760*/  IMAD.WIDE R2, R13, 0x4, R178 ;  /* 0x000000040d027825 */ /* 0x004fca00078e02b2 */
        /* <DEDUP_REMOVED lines=14> */
[----:B------:R2:W-:Y:S03]  /*26850*/  STL.64 [R1+0x1b0], R6 ;  /* 0x0001b00601007387 */ /* 0x0005e60000100a00 */
[C---:B------:R-:W-:Y:S01]  /*26860*/  IMAD.WIDE R250, R13.reuse, 0x4, R196 ;  /* 0x000000040dfa7825 */ /* 0x040fe200078e02c4 */
[----:B------:R3:W-:Y:S03]  /*26870*/  STL.64 [R1+0x1a0], R4 ;  /* 0x0001a00401007387 */ /* 0x0007e60000100a00 */
[----:B-1----:R-:W-:-:S04]  /*26880*/  IMAD.WIDE R2, R13, 0x4, R194 ;  /* 0x000000040d027825 */ /* 0x002fc800078e02c2 */
[C---:B--2---:R-:W-:Y:S01]  /*26890*/  IMAD.WIDE R6, R13.reuse, 0x4, R198 ;  /* 0x000000040d067825 */ /* 0x044fe200078e02c6 */
[----:B------:R1:W-:Y:S03]  /*268a0*/  STL.64 [R1+0x190], R2 ;  /* 0x0001900201007387 */ /* 0x0003e60000100a00 */
[C---:B---3--:R-:W-:Y:S01]  /*268b0*/  IMAD.WIDE R4, R13.reuse, 0x4, R158 ;  /* 0x000000040d047825 */ /* 0x048fe200078e029e */
[----:B------:R-:W-:Y:S04]  /*268c0*/  STL.64 [R1+0x178], R6 ;  /* 0x0001780601007387 */ /* 0x000fe80000100a00 */
[----:B------:R-:W-:Y:S01]  /*268d0*/  STL.64 [R1+0x180], R250 ;  /* 0x000180fa01007387 */ /* 0x000fe20000100a00 */
[----:B-1----:R-:W-:-:S03]  /*268e0*/  IMAD.WIDE R2, R13, 0x4, R200 ;  /* 0x000000040d027825 */ /* 0x002fc600078e02c8 */
[----:B------:R-:W-:Y:S04]  /*268f0*/  STL.64 [R1+0x168], R4 ;  /* 0x0001680401007387 */ /* 0x000fe80000100a00 */
[----:B------:R-:W-:Y:S04]  /*26900*/  STL.64 [R1+0x1160], R250 ;  /* 0x001160fa01007387 */ /* 0x000fe80000100a00 */
[----:B------:R1:W-:Y:S04]  /*26910*/  STL.64 [R1+0x158], R2 ;  /* 0x0001580201007387 */ /* 0x0003e80000100a00 */
[----:B------:R-:W2:Y:S04]  /*26920*/  LDL.LU.64 R138, [R1] ;  /* 0x00000000018a7983 */ /* 0x000ea80000300a00 */
[----:B------:R-:W3:Y:S01]  /*26930*/  LDL.LU.64 R246, [R1+0x8] ;  /* 0x0000080001f67983 */ /* 0x000ee20000300a00 */
[----:B-1----:R-:W-:-:S05]  /*26940*/  IMAD.WIDE R2, R13, 0x4, R204 ;  /* 0x000000040d027825 */ /* 0x002fca00078e02cc */
[----:B------:R1:W-:Y:S04]  /*26950*/  STL.64 [R1+0x138], R2 ;  /* 0x0001380201007387 */ /* 0x0003e80000100a00 */
[----:B------:R-:W4:Y:S01]  /*26960*/  LDL.LU.64 R10, [R1+0x10] ;  /* 0x00001000010a7983 */ /* 0x000f220000300a00 */
[----:B------:R-:W-:-:S03]  /*26970*/  IMAD.WIDE R6, R13, 0x4, R202 ;  /* 0x000000040d067825 */ /* 0x000fc600078e02ca */
[----:B------:R-:W2:Y:S01]  /*26980*/  LDL.LU.64 R140, [R1+0x18] ;  /* 0x00001800018c7983 */ /* 0x000ea20000300a00 */
[----:B------:R-:W-:-:S03]  /*26990*/  IMAD.WIDE R238, R13, 0x4, R210 ;  /* 0x000000040dee7825 */ /* 0x000fc600078e02d2 */
[----:B------:R-:W2:Y:S01]  /*269a0*/  LDL.LU.64 R142, [R1+0x20] ;  /* 0x00002000018e7983 */ /* 0x000ea20000300a00 */
[----:B-1----:R-:W-:-:S03]  /*269b0*/  IMAD.WIDE R2, R13, 0x4, R208 ;  /* 0x000000040d027825 */ /* 0x002fc600078e02d0 */
[----:B------:R-:W2:Y:S01]  /*269c0*/  LDL.LU.64 R144, [R1+0x28] ;  /* 0x0000280001907983 */ /* 0x000ea20000300a00 */
[----:B------:R-:W-:-:S03]  /*269d0*/  IMAD.WIDE R234, R13, 0x4, R212 ;  /* 0x000000040dea7825 */ /* 0x000fc600078e02d4 */
[----:B------:R-:W2:Y:S01]  /*269e0*/  LDL.LU.64 R146, [R1+0x30] ;  /* 0x0000300001927983 */ /* 0x000ea20000300a00 */
[----:B------:R-:W-:-:S03]  /*269f0*/  IMAD.WIDE R4, R13, 0x4, R206 ;  /* 0x000000040d047825 */ /* 0x000fc600078e02ce */
[----:B------:R-:W3:Y:S01]  /*26a00*/  LDL.LU.64 R242, [R1+0x38] ;  /* 0x0000380001f27983 */ /* 0x000ee20000300a00 */
        /* <DEDUP_REMOVED lines=38> */
[----:B------:R-:W-:Y:S04]  /*26c70*/  STL.64 [R1+0x11b0], R34 ;  /* 0x0011b02201007387 */ /* 0x000fe80000100a00 */
[----:B------:R-:W-:Y:S04]  /*26c80*/  STL.64 [R1+0x11b8], R36 ;  /* 0x0011b82401007387 */ /* 0x000fe80000100a00 */
[----:B------:R-:W-:Y:S01]  /*26c90*/  STL.64 [R1+0x11c0], R38 ;  /* 0x0011c02601007387 */ /* 0x000fe20000100a00 */
[----:B----4-:R-:W-:-:S03]  /*26ca0*/  IMAD.WIDE R110, R13, 0x4, R10 ;  /* 0x000000040d6e7825 */ /* 0x010fc600078e020a */
[----:B------:R-:W4:Y:S04]  /*26cb0*/  LDL.LU.64 R10, [R1+0x40] ;  /* 0x00004000010a7983 */ /* 0x000f280000300a00 */
[----:B------:R-:W4:Y:S04]  /*26cc0*/  LDL.LU.64 R128, [R1+0x48] ;  /* 0x0000480001807983 */ /* 0x000f280000300a00 */
[----:B------:R-:W4:Y:S04]  /*26cd0*/  LDL.LU.64 R130, [R1+0x50] ;  /* 0x0000500001827983 */ /* 0x000f280000300a00 */
[----:B------:R-:W4:Y:S01]  /*26ce0*/  LDL.LU.64 R132, [R1+0x58] ;  /* 0x0000580001847983 */ /* 0x000f220000300a00 */
[----:B--2---:R-:W-:-:S03]  /*26cf0*/  IMAD.WIDE R106, R13, 0x4, R138 ;  /* 0x000000040d6a7825 */ /* 0x004fc600078e028a */
[----:B------:R-:W2:Y:S01]  /*26d00*/  LDL.LU.64 R134, [R1+0x60] ;  /* 0x0000600001867983 */ /* 0x000ea20000300a00 */
[----:B---3--:R-:W-:-:S03]  /*26d10*/  IMAD.WIDE R108, R13, 0x4, R246 ;  /* 0x000000040d6c7825 */ /* 0x008fc600078e02f6 */
        /* <DEDUP_REMOVED lines=21> */
[----:B------:R-:W3:Y:S04]  /*26e70*/  LDL.LU.64 R164, [R1+0xe8] ;  /* 0x0000e80001a47983 */ /* 0x000ee80000300a00 */
[----:B------:R-:W3:Y:S04]  /*26e80*/  LDL.LU.64 R166, [R1+0xf0] ;  /* 0x0000f00001a67983 */ /* 0x000ee80000300a00 */
[----:B------:R-:W3:Y:S04]  /*26e90*/  LDL.LU.64 R168, [R1+0xf8] ;  /* 0x0000f80001a87983 */ /* 0x000ee80000300a00 */
[----:B------:R-:W3:Y:S04]  /*26ea0*/  LDL.LU.64 R170, [R1+0x100] ;  /* 0x0001000001aa7983 */ /* 0x000ee80000300a00 */
[----:B------:R-:W3:Y:S04]  /*26eb0*/  LDL.LU.64 R242, [R1+0x108] ;  /* 0x0001080001f27983 */ /* 0x000ee80000300a00 */
[----:B------:R-:W3:Y:S01]  /*26ec0*/  LDL.LU.64 R174, [R1+0x110] ;  /* 0x0001100001ae7983 */ /* 0x000ee20000300a00 */
[----:B----4-:R-:W-:-:S03]  /*26ed0*/  IMAD.WIDE R122, R13, 0x4, R10 ;  /* 0x000000040d7a7825 */ /* 0x010fc600078e020a */
[----:B------:R-:W4:Y:S04]  /*26ee0*/  LDL.LU.64 R10, [R1+0x120] ;  /* 0x00012000010a7983 */ /* 0x000f280000300a00 */
[----:B------:R-:W4:Y:S01]  /*26ef0*/  LDL.LU.64 R244, [R1+0x130] ;  /* 0x0001300001f47983 */ /* 0x000f220000300a00 */
[----:B------:R-:W-:-:S04]  /*26f00*/  IMAD.WIDE R126, R13, 0x4, R130 ;  /* 0x000000040d7e7825 */ /* 0x000fc800078e0282 */
[----:B--2---:R-:W-:-:S04]  /*26f10*/  IMAD.WIDE R130, R13, 0x4, R134 ;  /* 0x000000040d827825 */ /* 0x004fc800078e0286 */
[C---:B---3--:R-:W-:Y:S02]  /*26f20*/  IMAD.WIDE R134, R13.reuse, 0x4, R8 ;  /* 0x000000040d867825 */ /* 0x048fe400078e0208 */
[----:B------:R-:W2:Y:S02]  /*26f30*/  LDL.LU.64 R8, [R1+0x140] ;  /* 0x0001400001087983 */ /* 0x000ea40000300a00 */
[----:B------:R-:W-:-:S04]  /*26f40*/  IMAD.WIDE R124, R13, 0x4, R128 ;  /* 0x000000040d7c7825 */ /* 0x000fc800078e0280 */
        /* <DEDUP_REMOVED lines=9> */
[----:B------:R-:W3:Y:S04]  /*26fe0*/  LDL.LU.64 R186, [R1+0x170] ;  /* 0x0001700001ba7983 */ /* 0x000ee80000300a00 */
[----:B------:R-:W3:Y:S04]  /*26ff0*/  LDL.LU.64 R188, [R1+0x188] ;  /* 0x0001880001bc7983 */ /* 0x000ee80000300a00 */
[----:B------:R-:W3:Y:S04]  /*27000*/  LDL.LU.64 R190, [R1+0x198] ;  /* 0x0001980001be7983 */ /* 0x000ee80000300a00 */
[----:B------:R-:W3:Y:S01]  /*27010*/  LDL.LU.64 R192, [R1+0x1a8] ;  /* 0x0001a80001c07983 */ /* 0x000ee20000300a00 */
[----:B----4-:R-:W-:-:S03]  /*27020*/  IMAD.WIDE R176, R13, 0x4, R10 ;  /* 0x000000040db07825 */ /* 0x010fc600078e020a */
[----:B------:R-:W4:Y:S01]  /*27030*/  LDL.LU.64 R10, [R1+0x1b8] ;  /* 0x0001b800010a7983 */ /* 0x000f220000300a00 */
[----:B------:R-:W-:-:S03]  /*27040*/  IMAD.WIDE R152, R13, 0x4, R180 ;  /* 0x000000040d987825 */ /* 0x000fc600078e02b4 */
[----:B------:R-:W4:Y:S04]  /*27050*/  LDL.LU.64 R196, [R1+0x1c8] ;  /* 0x0001c80001c47983 */ /* 0x000f280000300a00 */
[----:B------:R-:W4:Y:S04]  /*27060*/  LDL.LU.64 R198, [R1+0x1e0] ;  /* 0x0001e00001c67983 */ /* 0x000f280000300a00 */
[----:B------:R-:W4:Y:S01]  /*27070*/  LDL.LU.64 R200, [R1+0x1f8] ;  /* 0x0001f80001c87983 */ /* 0x000f220000300a00 */
[----:B--2---:R-:W-:-:S03]  /*27080*/  IMAD.WIDE R180, R13, 0x4, R8 ;  /* 0x000000040db47825 */ /* 0x004fc600078e0208 */
[----:B------:R-:W2:Y:S04]  /*27090*/  LDL.LU.64 R8, [R1+0x208] ;  /* 0x0002080001087983 */ /* 0x000ea80000300a00 */
[----:B------:R-:W2:Y:S04]  /*270a0*/  LDL.LU.64 R204, [R1+0x218] ;  /* 0x0002180001cc7983 */ /* 0x000ea80000300a00 */
[----:B------:R-:W2:Y:S04]  /*270b0*/  LDL.LU.64 R206, [R1+0x228] ;  /* 0x0002280001ce7983 */ /* 0x000ea80000300a00 */
[----:B------:R-:W2:Y:S04]  /*270c0*/  LDL.LU.64 R208, [R1+0x238] ;  /* 0x0002380001d07983 */ /* 0x000ea80000300a00 */
[----:B------:R-:W2:Y:S04]  /*270d0*/  LDL.LU.64 R210, [R1+0x248] ;  /* 0x0002480001d27983 */ /* 0x000ea80000300a00 */
[----:B------:R-:W2:Y:S04]  /*270e0*/  LDL.LU.64 R212, [R1+0x258] ;  /* 0x0002580001d47983 */ /* 0x000ea80000300a00 */
[----:B------:R-:W2:Y:S04]  /*270f0*/  LDL.LU.64 R214, [R1+0x270] ;  /* 0x0002700001d67983 */ /* 0x000ea80000300a00 */
[----:B------:R-:W2:Y:S04]  /*27100*/  LDL.LU.64 R216, [R1+0x280] ;  /* 0x0002800001d87983 */ /* 0x000ea80000300a00 */
[----:B-1----:R-:W2:Y:S04]  /*27110*/  LDL.LU.64 R222, [R1+0x290] ;  /* 0x0002900001de7983 */ /* 0x002ea80000300a00 */
[----:B------:R-:W2:Y:S04]  /*27120*/  LDL.LU.64 R226, [R1+0x2a0] ;  /* 0x0002a00001e27983 */ /* 0x000ea80000300a00 */
[----:B------:R-:W2:Y:S04]  /*27130*/  LDL.LU.64 R230, [R1+0x2b0] ;  /* 0x0002b00001e67983 */ /* 0x000ea80000300a00 */
[----:B------:R-:W2:Y:S04]  /*27140*/  LDL.LU.64 R4, [R1+0x2c0] ;  /* 0x0002c00001047983 */ /* 0x000ea80000300a00 */
[----:B------:R-:W2:Y:S04]  /*27150*/  LDL.LU.64 R234, [R1+0x2d0] ;  /* 0x0002d00001ea7983 */ /* 0x000ea80000300a00 */
[----:B------:R-:W2:Y:S04]  /*27160*/  LDL.LU.64 R238, [R1+0x2e8] ;  /* 0x0002e80001ee7983 */ /* 0x000ea80000300a00 */
[----:B------:R-:W2:Y:S01]  /*27170*/  LDL.LU.64 R2, [R1+0x2f8] ;  /* 0x0002f80001027983 */ /* 0x000ea20000300a00 */
[----:B------:R-:W-:-:S03]  /*27180*/  IMAD.WIDE R156, R13, 0x4, R178 ;  /* 0x000000040d9c7825 */ /* 0x000fc600078e02b2 */
[----:B------:R-:W2:Y:S01]  /*27190*/  LDL.LU.64 R6, [R1+0x310] ;  /* 0x0003100001067983 */ /* 0x000ea20000300a00 */
[----:B------:R-:W-:-:S04]  /*271a0*/  IMAD.WIDE R148, R13, 0x4, R182 ;  /* 0x000000040d947825 */ /* 0x000fc800078e02b6 */
[C---:B------:R-:W-:Y:S02]  /*271b0*/  IMAD.WIDE R178, R13.reuse, 0x4, R244 ;  /* 0x000000040db27825 */ /* 0x040fe400078e02f4 */
[----:B------:R-:W2:Y:S02]  /*271c0*/  LDL.LU.64 R244, [R1+0x320] ;  /* 0x0003200001f47983 */ /* 0x000ea40000300a00 */
[C---:B---3--:R-:W-:Y:S02]  /*271d0*/  IMAD.WIDE R182, R13.reuse, 0x4, R246 ;  /* 0x000000040db67825 */ /* 0x048fe400078e02f6 */
[----:B------:R-:W3:Y:S02]  /*271e0*/  LDL.LU.64 R246, [R1+0x330] ;  /* 0x0003300001f67983 */ /* 0x000ee40000300a00 */
[C---:B------:R-:W-:Y:S02]  /*271f0*/  IMAD.WIDE R184, R13.reuse, 0x4, R242 ;  /* 0x000000040db87825 */ /* 0x040fe400078e02f2 */
[----:B------:R-:W3:Y:S02]  /*27200*/  LDL.LU.64 R242, [R1+0x340] ;  /* 0x0003400001f27983 */ /* 0x000ee40000300a00 */
[----:B----4-:R-:W-:-:S02]  /*27210*/  IMAD.WIDE R194, R13, 0x4, R10 ;  /* 0x000000040dc27825 */ /* 0x010fc400078e020a */
[----:B------:R-:W4:Y:S04]  /*27220*/  LDL.LU.64 R10, [R1+0x358] ;  /* 0x00035800010a7983 */ /* 0x000f280000300a00 */
[----:B------:R-:W4:Y:S01]  /*27230*/  LDL.LU.64 R250, [R1+0x368] ;  /* 0x0003680001fa7983 */ /* 0x000f220000300a00 */
[----:B------:R-:W-:-:S04]  /*27240*/  IMAD.WIDE R94, R13, 0x4, R218 ;  /* 0x000000040d5e7825 */ /* 0x000fc800078e02da */
[----:B------:R-:W-:-:S04]  /*27250*/  IMAD.WIDE R96, R13, 0x4, R224 ;  /* 0x000000040d607825 */ /* 0x000fc800078e02e0 */
[----:B------:R-:W-:-:S04]  /*27260*/  IMAD.WIDE R100, R13, 0x4, R232 ;  /* 0x000000040d647825 */ /* 0x000fc800078e02e8 */
[C---:B--2---:R-:W-:Y:S02]  /*27270*/  IMAD.WIDE R202, R13.reuse, 0x4, R8 ;  /* 0x000000040dca7825 */ /* 0x044fe400078e0208 */
[----:B------:R-:W2:Y:S02]  /*27280*/  LDL.LU.64 R8, [R1+0x378] ;  /* 0x0003780001087983 */ /* 0x000ea40000300a00 */
[----:B------:R-:W-:-:S04]  /*27290*/  IMAD.WIDE R102, R13, 0x4, R236 ;  /* 0x000000040d667825 */ /* 0x000fc800078e02ec */
[----:B------:R-:W-:-:S04]  /*272a0*/  IMAD.WIDE R218, R13, 0x4, R222 ;  /* 0x000000040dda7825 */ /* 0x000fc800078e02de */
[----:B------:R-:W-:-:S04]  /*272b0*/  IMAD.WIDE R224, R13, 0x4, R226 ;  /* 0x000000040de07825 */ /* 0x000fc800078e02e2 */
[----:B------:R-:W-:-:S04]  /*272c0*/  IMAD.WIDE R232, R13, 0x4, R4 ;  /* 0x000000040de87825 */ /* 0x000fc800078e0204 */
[----:B------:R-:W-:-:S04]  /*272d0*/  IMAD.WIDE R2, R13, 0x4, R2 ;  /* 0x000000040d027825 */ /* 0x000fc800078e0202 */
[C---:B------:R-:W-:Y:S01]  /*272e0*/  IMAD.WIDE R222, R13.reuse, 0x4, R6 ;  /* 0x000000040dde7825 */ /* 0x040fe200078e0206 */
[----:B------:R1:W-:Y:S04]  /*272f0*/  STL.64 [R1], R2 ;  /* 0x0000000201007387 */ /* 0x0003e80000100a00 */
[----:B------:R-:W2:Y:S01]  /*27300*/  LDL.LU.64 R226, [R1+0x388] ;  /* 0x0003880001e27983 */ /* 0x000ea20000300a00 */
[----:B------:R-:W-:-:S03]  /*27310*/  IMAD.WIDE R14, R13, 0x4, R244 ;  /* 0x000000040d0e7825 */ /* 0x000fc600078e02f4 */
[----:B------:R-:W2:Y:S01]  /*27320*/  LDL.LU.64 R6, [R1+0x398] ;  /* 0x0003980001067983 */ /* 0x000ea20000300a00 */
[----:B---3--:R-:W-:-:S03]  /*27330*/  IMAD.WIDE R4, R13, 0x4, R246 ;  /* 0x000000040d047825 */ /* 0x008fc600078e02f6 */
[----:B------:R-:W3:Y:S01]  /*27340*/  LDL.LU.64 R220, [R1+0x3b0] ;  /* 0x0003b00001dc7983 */ /* 0x000ee20000300a00 */
[----:B------:R-:W-:-:S03]  /*27350*/  IMAD.WIDE R246, R13, 0x4, R242 ;  /* 0x000000040df67825 */ /* 0x000fc600078e02f2 */
[----:B-1----:R-:W3:Y:S04]  /*27360*/  LDL.LU.64 R2, [R1+0x3c8] ;  /* 0x0003c80001027983 */ /* 0x002ee80000300a00 */
[----:B------:R-:W3:Y:S04]  /*27370*/  LDL.LU.64 R244, [R1+0x3d8] ;  /* 0x0003d80001f47983 */ /* 0x000ee80000300a00 */
[----:B------:R-:W-:Y:S01]  /*27380*/  STL.64 [R1+0x8], R222 ;  /* 0x000008de01007387 */ /* 0x000fe20000100a00 */
[----:B------:R-:W-:-:S04]  /*27390*/  IMAD.WIDE R236, R13, 0x4, R238 ;  /* 0x000000040dec7825 */ /* 0x000fc800078e02ee */
[C---:B----4-:R-:W-:Y:S02]  /*273a0*/  IMAD.WIDE R242, R13.reuse, 0x4, R10 ;  /* 0x000000040df27825 */ /* 0x050fe400078e020a */
[----:B------:R-:W4:Y:S04]  /*273b0*/  LDL.LU.64 R10, [R1+0x3e8] ;  /* 0x0003e800010a7983 */ /* 0x000f280000300a00 */
[----:B------:R-:W-:Y:S04]  /*273c0*/  STL.64 [R1+0x10], R14 ;  /* 0x0000100e01007387 */ /* 0x000fe80000100a00 */
[----:B------:R-:W4:Y:S04]  /*273d0*/  LDL.64 R38, [R1+0x658] ;  /* 0x0006580001267983 */ /* 0x000f280000100a00 */
[----:B------:R-:W-:Y:S04]  /*273e0*/  STL.64 [R1+0x18], R4 ;  /* 0x0000180401007387 */ /* 0x000fe80000100a00 */
[----:B------:R-:W4:Y:S04]  /*273f0*/  LDL.64 R36, [R1+0x618] ;  /* 0x0006180001247983 */ /* 0x000f280000100a00 */
[----:B------:R-:W4:Y:S04]  /*27400*/  LDL.64 R34, [R1+0x5d8] ;  /* 0x0005d80001227983 */ /* 0x000f280000100a00 */
[----:B------:R-:W4:Y:S04]  /*27410*/  LDL.64 R32, [R1+0x598] ;  /* 0x0005980001207983 */ /* 0x000f280000100a00 */
[----:B------:R-:W4:Y:S04]  /*27420*/  LDL.64 R30, [R1+0x558] ;  /* 0x00055800011e7983 */ /* 0x000f280000100a00 */
[----:B------:R-:W4:Y:S04]  /*27430*/  LDL.64 R28, [R1+0x518] ;  /* 0x00051800011c7983 */ /* 0x000f280000100a00 */
[----:B------:R-:W4:Y:S04]  /*27440*/  LDL.64 R26, [R1+0x4d8] ;  /* 0x0004d800011a7983 */ /* 0x000f280000100a00 */
[----:B------:R-:W4:Y:S01]  /*27450*/  LDL.64 R24, [R1+0x498] ;  /* 0x0004980001187983 */ /* 0x000f220000100a00 */
[----:B------:R-:W-:-:S03]  /*27460*/  IMAD.WIDE R16, R13, 0x4, R250 ;  /* 0x000000040d107825 */ /* 0x000fc600078e02fa */
[----:B------:R-:W4:Y:S04]  /*27470*/  LDL.64 R22, [R1+0x458] ;  /* 0x0004580001167983 */ /* 0x000f280000100a00 */
[----:B------:R-:W4:Y:S04]  /*27480*/  LDL.64 R20, [R1+0x418] ;  /* 0x0004180001147983 */ /* 0x000f280000100a00 */
[----:B------:R-:W4:Y:S04]  /*27490*/  LDL.64 R18, [R1+0x3c0] ;  /* 0x0003c00001127983 */ /* 0x000f280000100a00 */
[----:B------:R-:W4:Y:S04]  /*274a0*/  LDL.64 R238, [R1+0x350] ;  /* 0x0003500001ee7983 */ /* 0x000f280000100a00 */
[----:B------:R-:W4:Y:S01]  /*274b0*/  LDL.64 R250, [R1+0x2e0] ;  /* 0x0002e00001fa7983 */ /* 0x000f220000100a00 */
[----:B------:R-:W-:-:S04]  /*274c0*/  IMAD.WIDE R98, R13, 0x4, R228 ;  /* 0x000000040d627825 */ /* 0x000fc800078e02e4 */
[----:B------:R-:W-:-:S04]  /*274d0*/  IMAD.WIDE R104, R13, 0x4, R240 ;  /* 0x000000040d687825 */ /* 0x000fc800078e02f0 */
[C---:B------:R-:W-:Y:S02]  /*274e0*/  IMAD.WIDE R228, R13.reuse, 0x4, R230 ;  /* 0x000000040de47825 */ /* 0x040fe400078e02e6 */
[----:B------:R-:W4:Y:S02]  /*274f0*/  LDL.64 R230, [R1+0x268] ;  /* 0x0002680001e67983 */ /* 0x000f240000100a00 */
[C---:B------:R-:W-:Y:S02]  /*27500*/  IMAD.WIDE R240, R13.reuse, 0x4, R234 ;  /* 0x000000040df07825 */ /* 0x040fe400078e02ea */
[----:B------:R-:W4:Y:S02]  /*27510*/  LDL.64 R234, [R1+0x1f0] ;  /* 0x0001f00001ea7983 */ /* 0x000f240000100a00 */
[C---:B--2---:R-:W-:Y:S02]  /*27520*/  IMAD.WIDE R8, R13.reuse, 0x4, R8 ;  /* 0x000000040d087825 */ /* 0x044fe400078e0208 */
[----:B------:R-:W-:Y:S04]  /*27530*/  STL.64 [R1+0x20], R246 ;  /* 0x000020f601007387 */ /* 0x000fe80000100a00 */
[----:B------:R-:W-:Y:S01]  /*27540*/  STL.64 [R1+0x30], R16 ;  /* 0x0000301001007387 */ /* 0x000fe20000100a00 */
[----:B------:R-:W-:-:S03]  /*27550*/  IMAD.WIDE R226, R13, 0x4, R226 ;  /* 0x000000040de27825 */ /* 0x000fc600078e02e2 */
[----:B------:R-:W-:Y:S01]  /*27560*/  STL.64 [R1+0x28], R242 ;  /* 0x000028f201007387 */ /* 0x000fe20000100a00 */
[----:B------:R-:W-:-:S03]  /*27570*/  IMAD.WIDE R6, R13, 0x4, R6 ;  /* 0x000000040d067825 */ /* 0x000fc600078e0206 */
[----:B------:R-:W-:Y:S01]  /*27580*/  STL.64 [R1+0x38], R8 ;  /* 0x0000380801007387 */ /* 0x000fe20000100a00 */
[----:B---3--:R-:W-:-:S03]  /*27590*/  IMAD.WIDE R220, R13, 0x4, R220 ;  /* 0x000000040ddc7825 */ /* 0x008fc600078e02dc */
[----:B------:R-:W-:Y:S01]  /*275a0*/  STL.64 [R1+0x40], R226 ;  /* 0x000040e201007387 */ /* 0x000fe20000100a00 */
[----:B------:R-:W-:-:S03]  /*275b0*/  IMAD.WIDE R2, R13, 0x4, R2 ;  /* 0x000000040d027825 */ /* 0x000fc600078e0202 */
[----:B------:R-:W-:Y:S01]  /*275c0*/  STL.64 [R1+0x48], R6 ;  /* 0x0000480601007387 */ /* 0x000fe20000100a00 */
[----:B------:R-:W-:-:S03]  /*275d0*/  IMAD.WIDE R244, R13, 0x4, R244 ;  /* 0x000000040df47825 */ /* 0x000fc600078e02f4 */
[----:B------:R-:W-:Y:S04]  /*275e0*/  STL.64 [R1+0x50], R220 ;  /* 0x000050dc01007387 */ /* 0x000fe80000100a00 */
[----:B------:R-:W-:Y:S01]  /*275f0*/  STL.64 [R1+0x58], R2 ;  /* 0x0000580201007387 */ /* 0x000fe20000100a00 */
[----:B----4-:R-:W-:-:S03]  /*27600*/  IMAD.WIDE R10, R13, 0x4, R10 ;  /* 0x000000040d0a7825 */ /* 0x010fc600078e020a */
[----:B------:R-:W-:Y:S04]  /*27610*/  LDGSTS.E [R248+0x40000], desc[UR20][R38.64], P0 ;  /* 0x4000000026f87fae */ /* 0x000fe800081a1014 */
[----:B------:R-:W-:Y:S04]  /*27620*/  LDGSTS.E [R248+0x40400], desc[UR20][R36.64], P0 ;  /* 0x4040000024f87fae */ /* 0x000fe800081a1014 */
[----:B------:R-:W2:Y:S04]  /*27630*/  LDL.LU.64 R38, [R1+0x11c0] ;  /* 0x0011c00001267983 */ /* 0x000ea80000300a00 */
[----:B------:R-:W-:Y:S04]  /*27640*/  STL.64 [R1+0x60], R244 ;  /* 0x000060f401007387 */ /* 0x000fe80000100a00 */
[----:B------:R-:W3:Y:S04]  /*27650*/  LDL.LU.64 R36, [R1+0x11b8] ;  /* 0x0011b80001247983 */ /* 0x000ee80000300a00 */
[----:B------:R-:W-:Y:S04]  /*27660*/  STL.64 [R1+0x70], R10 ;  /* 0x0000700a01007387 */ /* 0x000fe80000100a00 */
[----:B------:R-:W-:Y:S04]  /*27670*/  LDGSTS.E [R248+0x40800], desc[UR20][R34.64], P0 ;  /* 0x4080000022f87fae */ /* 0x000fe800081a1014 */
[----:B------:R-:W-:Y:S04]  /*27680*/  LDGSTS.E [R248+0x40c00], desc[UR20][R32.64], P0 ;  /* 0x40c0000020f87fae */ /* 0x000fe800081a1014 */
[----:B------:R-:W-:Y:S04]  /*27690*/  LDGSTS.E [R248+0x41000], desc[UR20][R30.64], P0 ;  /* 0x410000001ef87fae */ /* 0x000fe800081a1014 */
[----:B------:R-:W4:Y:S04]  /*276a0*/  LDL.LU.64 R34, [R1+0x11b0] ;  /* 0x0011b00001227983 */ /* 0x000f280000300a00 */
        /* <DEDUP_REMOVED lines=19> */
[----:B------:R-:W-:Y:S04]  /*277e0*/  LDGSTS.E [R248+0x43800], desc[UR20][R234.64], P0 ;  /* 0x43800000eaf87fae */ /* 0x000fe800081a1014 */
[----:B------:R-:W3:Y:S04]  /*277f0*/  LDL.64 R230, [R1+0x650] ;  /* 0x0006500001e67983 */ /* 0x000ee80000100a00 */
[----:B------:R-:W3:Y:S01]  /*27800*/  LDL.64 R234, [R1+0x610] ;  /* 0x0006100001ea7983 */ /* 0x000ee20000100a00 */
[----:B------:R-:W-:-:S04]  /*27810*/  IMAD.WIDE R50, R13, 0x4, R50 ;  /* 0x000000040d327825 */ /* 0x000fc800078e0232 */
[----:B------:R-:W-:-:S04]  /*27820*/  IMAD.WIDE R66, R13, 0x4, R66 ;  /* 0x000000040d427825 */ /* 0x000fc800078e0242 */
[C---:B------:R-:W-:Y:S01]  /*27830*/  IMAD.WIDE R82, R13.reuse, 0x4, R82 ;  /* 0x000000040d527825 */ /* 0x040fe200078e0252 */
[----:B--2---:R-:W-:Y:S04]  /*27840*/  LDGSTS.E [R248+0x43c00], desc[UR20][R250.64], P0 ;  /* 0x43c00000faf87fae */ /* 0x004fe800081a1014 */
[----:B------:R-:W-:Y:S04]  /*27850*/  LDGSTS.E [R248+0x44000], desc[UR20][R238.64], P0 ;  /* 0x44000000eef87fae */ /* 0x000fe800081a1014 */
[----:B------:R-:W-:Y:S04]  /*27860*/  LDGSTS.E [R248+0x44400], desc[UR20][R18.64], P0 ;  /* 0x4440000012f87fae */ /* 0x000fe800081a1014 */
[----:B------:R-:W2:Y:S04]  /*27870*/  LDL.64 R250, [R1+0x5d0] ;  /* 0x0005d00001fa7983 */ /* 0x000ea80000100a00 */
[----:B------:R-:W-:Y:S04]  /*27880*/  STL.64 [R1+0xe60], R238 ;  /* 0x000e60ee01007387 */ /* 0x000fe80000100a00 */
[----:B------:R1:W-:Y:S04]  /*27890*/  STL.64 [R1+0xe68], R18 ;  /* 0x000e681201007387 */ /* 0x0003e80000100a00 */
[----:B----4-:R-:W-:Y:S04]  /*278a0*/  LDGSTS.E [R248+0x44800], desc[UR20][R34.64], P0 ;  /* 0x4480000022f87fae */ /* 0x010fe800081a1014 */
[----:B------:R-:W-:Y:S04]  /*278b0*/  LDGSTS.E [R248+0x44c00], desc[UR20][R50.64], P0 ;  /* 0x44c0000032f87fae */ /* 0x000fe800081a1014 */
[----:B-1----:R-:W4:Y:S04]  /*278c0*/  LDL.LU.64 R18, [R1+0x178] ;  /* 0x0001780001127983 */ /* 0x002f280000300a00 */
[----:B------:R1:W-:Y:S04]  /*278d0*/  STL.64 [R1+0xe70], R34 ;  /* 0x000e702201007387 */ /* 0x0003e80000100a00 */
[----:B------:R-:W-:Y:S01]  /*278e0*/  LDGSTS.E [R248+0x45000], desc[UR20][R66.64], P0 ;  /* 0x4500000042f87fae */ /* 0x000fe200081a1014 */
[----:B------:R-:W-:-:S03]  /*278f0*/  IMAD.WIDE R146, R13, 0x4, R146 ;  /* 0x000000040d927825 */ /* 0x000fc600078e0292 */
[----:B------:R-:W-:Y:S04]  /*27900*/  LDGSTS.E [R248+0x45400], desc[UR20][R82.64], P0 ;  /* 0x4540000052f87fae */ /* 0x000fe800081a1014 */
[----:B-1----:R-:W4:Y:S04]  /*27910*/  LDL.64 R34, [R1+0x2d8] ;  /* 0x0002d80001227983 */ /* 0x002f280000100a00 */
[----:B------:R1:W-:Y:S01]  /*27920*/  STL.64 [R1+0xe78], R50 ;  /* 0x000e783201007387 */ /* 0x0003e20000100a00 */
[----:B------:R-:W-:-:S03]  /*27930*/  IMAD.WIDE R162, R13, 0x4, R162 ;  /* 0x000000040da27825 */ /* 0x000fc600078e02a2 */
[----:B------:R-:W-:Y:S04]  /*27940*/  LDGSTS.E [R248+0x45800], desc[UR20][R98.64], P0 ;  /* 0x4580000062f87fae */ /* 0x000fe800081a1014 */
[----:B------:R-:W-:Y:S04]  /*27950*/  LDGSTS.E [R248+0x45c00], desc[UR20][R114.64], P0 ;  /* 0x45c0000072f87fae */ /* 0x000fe800081a1014 */
[----:B-1----:R-:W4:Y:S04]  /*27960*/  LDL.64 R50, [R1+0x348] ;  /* 0x0003480001327983 */ /* 0x002f280000100a00 */
[----:B------:R1:W-:Y:S04]  /*27970*/  STL.64 [R1+0xe80], R66 ;  /* 0x000e804201007387 */ /* 0x0003e80000100a00 */
[----:B------:R-:W-:Y:S01]  /*27980*/  LDGSTS.E [R248+0x46000], desc[UR20][R130.64], P0 ;  /* 0x4600000082f87fae */ /* 0x000fe200081a1014 */
[----:B------:R-:W-:-:S03]  /*27990*/  IMAD.WIDE R210, R13, 0x4, R210 ;  /* 0x000000040dd27825 */ /* 0x000fc600078e02d2 */
[----:B------:R-:W-:Y:S04]  /*279a0*/  LDGSTS.E [R248+0x46400], desc[UR20][R146.64], P0 ;  /* 0x4640000092f87fae */ /* 0x000fe800081a1014 */
[----:B-1----:R-:W4:Y:S04]  /*279b0*/  LDL.64 R66, [R1+0x3b8] ;  /* 0x0003b80001427983 */ /* 0x002f280000100a00 */
[----:B------:R1:W-:Y:S04]  /*279c0*/  STL.64 [R1+0xe88], R82 ;  /* 0x000e885201007387 */ /* 0x0003e80000100a00 */
[----:B------:R-:W-:Y:S04]  /*279d0*/  LDGSTS.E [R248+0x46800], desc[UR20][R162.64], P0 ;  /* 0x46800000a2f87fae */ /* 0x000fe800081a1014 */
[----:B------:R-:W-:Y:S04]  /*279e0*/  LDGSTS.E [R248+0x46c00], desc[UR20][R178.64], P0 ;  /* 0x46c00000b2f87fae */ /* 0x000fe800081a1014 */
[----:B-1----:R-:W4:Y:S04]  /*279f0*/  LDL.64 R82, [R1+0x410] ;  /* 0x0004100001527983 */ /* 0x002f280000100a00 */
[----:B------:R1:W-:Y:S04]  /*27a00*/  STL.64 [R1+0xe90], R98 ;  /* 0x000e906201007387 */ /* 0x0003e80000100a00 */
[----:B------:R-:W-:Y:S04]  /*27a10*/  LDGSTS.E [R248+0x47000], desc[UR20][R194.64], P0 ;  /* 0x47000000c2f87fae */ /* 0x000fe800081a1014 */
[----:B------:R-:W-:Y:S04]  /*27a20*/  LDGSTS.E [R248+0x47400], desc[UR20][R210.64], P0 ;  /* 0x47400000d2f87fae */ /* 0x000fe800081a1014 */
[----:B-1----:R-:W4:Y:S04]  /*27a30*/  LDL.64 R98, [R1+0x450] ;  /* 0x0004500001627983 */ /* 0x002f280000100a00 */
[----:B------:R-:W-:Y:S04]  /*27a40*/  STL.64 [R1+0xe98], R114 ;  /* 0x000e987201007387 */ /* 0x000fe80000100a00 */
[----:B------:R1:W-:Y:S04]  /*27a50*/  STL.64 [R1+0xea0], R130 ;  /* 0x000ea08201007387 */ /* 0x0003e80000100a00 */
[----:B------:R-:W-:Y:S04]  /*27a60*/  LDGSTS.E [R248+0x47800], desc[UR20][R240.64], P0 ;  /* 0x47800000f0f87fae */ /* 0x000fe800081a1014 */
[----:B------:R-:W-:Y:S04]  /*27a70*/  LDGSTS.E [R248+0x47c00], desc[UR20][R16.64], P0 ;  /* 0x47c0000010f87fae */ /* 0x000fe800081a1014 */
[----:B-1----:R-:W4:Y:S04]  /*27a80*/  LDL.LU.64 R130, [R1+0x1e8] ;  /* 0x0001e80001827983 */ /* 0x002f280000300a00 */
[----:B------:R1:W-:Y:S04]  /*27a90*/  STL.64 [R1+0xea8], R146 ;  /* 0x000ea89201007387 */ /* 0x0003e80000100a00 */
[----:B---3--:R-:W-:Y:S04]  /*27aa0*/  LDGSTS.E [R249+0x40080], desc[UR20][R230.64], P0 ;  /* 0x40080000e6f97fae */ /* 0x008fe800081a1014 */
[----:B------:R-:W-:Y:S04]  /*27ab0*/  LDGSTS.E [R249+0x40480], desc[UR20][R234.64], P0 ;  /* 0x40480000eaf97fae */ /* 0x000fe800081a1014 */
[----:B-1----:R-:W3:Y:S04]  /*27ac0*/  LDL.64 R146, [R1+0x490] ;  /* 0x0004900001927983 */ /* 0x002ee80000100a00 */
[----:B------:R1:W-:Y:S04]  /*27ad0*/  STL.64 [R1+0xeb0], R162 ;  /* 0x000eb0a201007387 */ /* 0x0003e80000100a00 */
        /* <DEDUP_REMOVED lines=8> */
[----:B------:R-:W4:Y:S04]  /*27b60*/  LDL.LU.64 R16, [R1+0x1158] ;  /* 0x0011580001107983 */ /* 0x000f280000300a00 */
[----:B-1----:R-:W4:Y:S04]  /*27b70*/  LDL.LU.64 R240, [R1+0x250] ;  /* 0x0002500001f07983 */ /* 0x002f280000300a00 */
[----:B------:R-:W4:Y:S04]  /*27b80*/  LDL.LU.64 R114, [R1+0x1d8] ;  /* 0x0001d80001727983 */ /* 0x000f280000300a00 */
[----:B------:R-:W4:Y:S04]  /*27b90*/  LDL.LU.64 R238, [R1+0x168] ;  /* 0x0001680001ee7983 */ /* 0x000f280000300a00 */
[----:B------:R-:W4:Y:S04]  /*27ba0*/  LDL.LU.64 R230, [R1+0x1150] ;  /* 0x0011500001e67983 */ /* 0x000f280000300a00 */
[----:B------:R-:W4:Y:S04]  /*27bb0*/  LDL.LU.64 R234, [R1+0x1148] ;  /* 0x0011480001ea7983 */ /* 0x000f280000300a00 */
[----:B--2---:R-:W-:Y:S04]  /*27bc0*/  LDGSTS.E [R249+0x40880], desc[UR20][R250.64], P0 ;  /* 0x40880000faf97fae */ /* 0x004fe800081a1014 */
[----:B------:R-:W2:Y:S01]  /*27bd0*/  LDL.LU.64 R250, [R1+0x1140] ;  /* 0x0011400001fa7983 */ /* 0x000ea20000300a00 */
[----:B------:R-:W-:-:S04]  /*27be0*/  IMAD.WIDE R52, R13, 0x4, R52 ;  /* 0x000000040d347825 */ /* 0x000fc800078e0234 */
[----:B------:R-:W-:-:S04]  /*27bf0*/  IMAD.WIDE R68, R13, 0x4, R68 ;  /* 0x000000040d447825 */ /* 0x000fc800078e0244 */
[----:B------:R-:W-:-:S04]  /*27c00*/  IMAD.WIDE R84, R13, 0x4, R84 ;  /* 0x000000040d547825 */ /* 0x000fc800078e0254 */
[----:B------:R-:W-:-:S04]  /*27c10*/  IMAD.WIDE R164, R13, 0x4, R164 ;  /* 0x000000040da47825 */ /* 0x000fc800078e02a4 */
[----:B------:R-:W-:-:S04]  /*27c20*/  IMAD.WIDE R196, R13, 0x4, R196 ;  /* 0x000000040dc47825 */ /* 0x000fc800078e02c4 */
[C---:B------:R-:W-:Y:S01]  /*27c30*/  IMAD.WIDE R212, R13.reuse, 0x4, R212 ;  /* 0x000000040dd47825 */ /* 0x040fe200078e02d4 */
        /* <DEDUP_REMOVED lines=9> */
[----:B------:R-:W-:Y:S04]  /*27cd0*/  LDGSTS.E [R249+0x43080], desc[UR20][R34.64], P0 ;  /* 0x4308000022f97fae */ /* 0x000fe800081a1014 */
[----:B--2---:R-:W-:Y:S04]  /*27ce0*/  LDGSTS.E [R249+0x43480], desc[UR20][R250.64], P0 ;  /* 0x43480000faf97fae */ /* 0x004fe800081a1014 */
[----:B------:R-:W-:Y:S04]  /*27cf0*/  LDGSTS.E [R249+0x43880], desc[UR20][R130.64], P0 ;  /* 0x4388000082f97fae */ /* 0x000fe800081a1014 */
[----:B------:R-:W-:Y:S04]  /*27d00*/  LDGSTS.E [R249+0x43c80], desc[UR20][R18.64], P0 ;  /* 0x43c8000012f97fae */ /* 0x000fe800081a1014 */
[----:B------:R-:W2:Y:S04]  /*27d10*/  LDL.LU.64 R250, [R1+0x1138] ;  /* 0x0011380001fa7983 */ /* 0x000ea80000300a00 */
[----:B------:R-:W3:Y:S04]  /*27d20*/  LDL.64 R194, [R1+0x608] ;  /* 0x0006080001c27983 */ /* 0x000ee80000100a00 */
[----:B------:R-:W4:Y:S04]  /*27d30*/  LDL.64 R178, [R1+0x5c8] ;  /* 0x0005c80001b27983 */ /* 0x000f280000100a00 */
[----:B------:R-:W2:Y:S04]  /*27d40*/  LDL.64 R162, [R1+0x588] ;  /* 0x0005880001a27983 */ /* 0x000ea80000100a00 */
[----:B------:R-:W2:Y:S04]  /*27d50*/  LDL.64 R146, [R1+0x548] ;  /* 0x0005480001927983 */ /* 0x000ea80000100a00 */
[----:B------:R-:W2:Y:S04]  /*27d60*/  LDL.64 R82, [R1+0x508] ;  /* 0x0005080001527983 */ /* 0x000ea80000100a00 */
[----:B------:R-:W2:Y:S04]  /*27d70*/  LDL.64 R66, [R1+0x4c8] ;  /* 0x0004c80001427983 */ /* 0x000ea80000100a00 */
[----:B------:R-:W2:Y:S04]  /*27d80*/  LDL.64 R50, [R1+0x488] ;  /* 0x0004880001327983 */ /* 0x000ea80000100a00 */
[----:B------:R-:W2:Y:S04]  /*27d90*/  LDL.64 R34, [R1+0x448] ;  /* 0x0004480001227983 */ /* 0x000ea80000100a00 */
[----:B------:R1:W-:Y:S04]  /*27da0*/  STL.64 [R1+0xed8], R130 ;  /* 0x000ed88201007387 */ /* 0x0003e80000100a00 */
[----:B------:R-:W-:Y:S04]  /*27db0*/  LDGSTS.E [R249+0x44080], desc[UR20][R234.64], P0 ;  /* 0x44080000eaf97fae */ /* 0x000fe800081a1014 */
[----:B------:R-:W-:Y:S04]  /*27dc0*/  LDGSTS.E [R249+0x44480], desc[UR20][R20.64], P0 ;  /* 0x4448000014f97fae */ /* 0x000fe800081a1014 */
[----:B-1----:R-:W2:Y:S04]  /*27dd0*/  LDL.64 R130, [R1+0x648] ;  /* 0x0006480001827983 */ /* 0x002ea80000100a00 */
[----:B------:R-:W-:Y:S04]  /*27de0*/  STL.64 [R1+0xee0], R18 ;  /* 0x000ee01201007387 */ /* 0x000fe80000100a00 */
        /* <DEDUP_REMOVED lines=12> */
[----:B-1----:R-:W4:Y:S04]  /*27eb0*/  LDL.LU.64 R84, [R1+0x2c8] ;  /* 0x0002c80001547983 */ /* 0x002f280000300a00 */
[----:B------:R-:W-:Y:S04]  /*27ec0*/  STL.64 [R1+0xf18], R100 ;  /* 0x000f186401007387 */ /* 0x000fe80000100a00 */
        /* <DEDUP_REMOVED lines=18> */
[----:B------:R-:W4:Y:S04]  /*27ff0*/  LDL.LU.64 R8, [R1+0x1130] ;  /* 0x0011300001087983 */ /* 0x000f280000300a00 */
[----:B------:R-:W-:Y:S04]  /*28000*/  STL.64 [R1+0xf60], R248 ;  /* 0x000f60f801007387 */ /* 0x000fe80000100a00 */
[----:B------:R-:W4:Y:S04]  /*28010*/  LDL.LU.64 R18, [R1+0x3a0] ;  /* 0x0003a00001127983 */ /* 0x000f280000300a00 */
[----:B------:R-:W4:Y:S04]  /*28020*/  LDL.LU.64 R116, [R1+0x328] ;  /* 0x0003280001747983 */ /* 0x000f280000300a00 */
[----:B------:R-:W4:Y:S04]  /*28030*/  LDL.LU.64 R68, [R1+0x2b8] ;  /* 0x0002b80001447983 */ /* 0x000f280000300a00 */
[----:B------:R-:W4:Y:S04]  /*28040*/  LDL.LU.64 R210, [R1+0x240] ;  /* 0x0002400001d27983 */ /* 0x000f280000300a00 */
[----:B------:R-:W4:Y:S04]  /*28050*/  LDL.LU.64 R98, [R1+0x1d0] ;  /* 0x0001d00001627983 */ /* 0x000f280000300a00 */
[----:B--2---:R-:W-:Y:S04]  /*28060*/  LDGSTS.E [R250+0x40100], desc[UR20][R130.64], P0 ;  /* 0x4010000082fa7fae */ /* 0x004fe800081a1014 */
[----:B---3--:R-:W-:Y:S04]  /*28070*/  LDGSTS.E [R250+0x40500], desc[UR20][R194.64], P0 ;  /* 0x40500000c2fa7fae */ /* 0x008fe800081a1014 */
        /* <DEDUP_REMOVED lines=11> */
[----:B------:R-:W3:Y:S04]  /*28130*/  LDL.64 R130, [R1] ;  /* 0x0000000001827983 */ /* 0x000ee80000100a00 */
[----:B------:R-:W2:Y:S04]  /*28140*/  LDL.64 R194, [R1+0x640] ;  /* 0x0006400001c27983 */ /* 0x000ea80000100a00 */
[----:B------:R-:W4:Y:S04]  /*28150*/  LDL.64 R178, [R1+0x600] ;  /* 0x0006000001b27983 */ /* 0x000f280000100a00 */
[----:B------:R-:W4:Y:S04]  /*28160*/  LDL.64 R162, [R1+0x5c0] ;  /* 0x0005c00001a27983 */ /* 0x000f280000100a00 */
[----:B------:R-:W4:Y:S04]  /*28170*/  LDL.64 R146, [R1+0x580] ;  /* 0x0005800001927983 */ /* 0x000f280000100a00 */
[----:B------:R-:W4:Y:S04]  /*28180*/  LDL.64 R82, [R1+0x540] ;  /* 0x0005400001527983 */ /* 0x000f280000100a00 */
[----:B------:R-:W4:Y:S04]  /*28190*/  LDL.64 R66, [R1+0x4c0] ;  /* 0x0004c00001427983 */ /* 0x000f280000100a00 */
[----:B------:R-:W4:Y:S04]  /*281a0*/  LDL.64 R50, [R1+0x400] ;  /* 0x0004000001327983 */ /* 0x000f280000100a00 */
[----:B------:R-:W4:Y:S04]  /*281b0*/  LDL.64 R34, [R1+0x158] ;  /* 0x0001580001227983 */ /* 0x000f280000100a00 */
[----:B------:R-:W-:Y:S04]  /*281c0*/  STL.64 [R1+0xf68], R212 ;  /* 0x000f68d401007387 */ /* 0x000fe80000100a00 */
[----:B------:R-:W-:Y:S04]  /*281d0*/  STL.64 [R1+0xf70], R132 ;  /* 0x000f708401007387 */ /* 0x000fe80000100a00 */
[----:B------:R-:W-:Y:S04]  /*281e0*/  LDGSTS.E [R250+0x43100], desc[UR20][R84.64], P0 ;  /* 0x4310000054fa7fae */ /* 0x000fe800081a1014 */
[----:B------:R-:W-:Y:S01]  /*281f0*/  STL.64 [R1+0xf78], R84 ;  /* 0x000f785401007387 */ /* 0x000fe20000100a00 */
[----:B------:R-:W-:-:S03]  /*28200*/  IMAD.WIDE R54, R13, 0x4, R54 ;  /* 0x000000040d367825 */ /* 0x000fc600078e0236 */
[----:B------:R-:W-:Y:S04]  /*28210*/  LDGSTS.E [R250+0x43500], desc[UR20][R240.64], P0 ;  /* 0x43500000f0fa7fae */ /* 0x000fe800081a1014 */
[----:B------:R-:W-:Y:S01]  /*28220*/  STL.64 [R1+0xf80], R240 ;  /* 0x000f80f001007387 */ /* 0x000fe20000100a00 */
[----:B------:R-:W-:-:S03]  /*28230*/  IMAD.WIDE R70, R13, 0x4, R70 ;  /* 0x000000040d467825 */ /* 0x000fc600078e0246 */
[----:B------:R-:W-:Y:S04]  /*28240*/  LDGSTS.E [R250+0x43900], desc[UR20][R114.64], P0 ;  /* 0x4390000072fa7fae */ /* 0x000fe800081a1014 */
[----:B------:R-:W-:Y:S01]  /*28250*/  STL.64 [R1+0xf88], R114 ;  /* 0x000f887201007387 */ /* 0x000fe20000100a00 */
[----:B------:R-:W-:-:S03]  /*28260*/  IMAD.WIDE R86, R13, 0x4, R86 ;  /* 0x000000040d567825 */ /* 0x000fc600078e0256 */
[----:B------:R-:W-:Y:S04]  /*28270*/  LDGSTS.E [R250+0x43d00], desc[UR20][R238.64], P0 ;  /* 0x43d00000eefa7fae */ /* 0x000fe800081a1014 */
[----:B------:R1:W-:Y:S04]  /*28280*/  STL.64 [R1+0xf90], R238 ;  /* 0x000f90ee01007387 */ /* 0x0003e80000100a00 */
[----:B------:R-:W-:Y:S04]  /*28290*/  LDGSTS.E [R250+0x44100], desc[UR20][R230.64], P0 ;  /* 0x44100000e6fa7fae */ /* 0x000fe800081a1014 */
[----:B------:R-:W-:Y:S04]  /*282a0*/  LDGSTS.E [R250+0x44500], desc[UR20][R22.64], P0 ;  /* 0x4450000016fa7fae */ /* 0x000fe800081a1014 */
[----:B-1----:R-:W4:Y:S04]  /*282b0*/  LDL.LU.64 R238, [R1+0x440] ;  /* 0x0004400001ee7983 */ /* 0x002f280000300a00 */
[----:B------:R1:W-:Y:S04]  /*282c0*/  STL.64 [R1+0xf98], R230 ;  /* 0x000f98e601007387 */ /* 0x0003e80000100a00 */
[----:B------:R-:W-:Y:S04]  /*282d0*/  LDGSTS.E [R250+0x44900], desc[UR20][R38.64], P0 ;  /* 0x4490000026fa7fae */ /* 0x000fe800081a1014 */
[----:B------:R-:W-:Y:S04]  /*282e0*/  LDGSTS.E [R250+0x44d00], desc[UR20][R54.64], P0 ;  /* 0x44d0000036fa7fae */ /* 0x000fe800081a1014 */
[----:B-1----:R-:W4:Y:S04]  /*282f0*/  LDL.LU.64 R230, [R1+0x500] ;  /* 0x0005000001e67983 */ /* 0x002f280000300a00 */
[----:B------:R-:W-:Y:S04]  /*28300*/  STL.64 [R1+0xfa0], R22 ;  /* 0x000fa01601007387 */ /* 0x000fe80000100a00 */
[----:B------:R-:W-:Y:S04]  /*28310*/  STL.64 [R1+0xfa8], R38 ;  /* 0x000fa82601007387 */ /* 0x000fe80000100a00 */
[----:B------:R-:W-:Y:S04]  /*28320*/  STL.64 [R1+0xfb0], R54 ;  /* 0x000fb03601007387 */ /* 0x000fe80000100a00 */
[----:B------:R-:W-:Y:S04]  /*28330*/  LDGSTS.E [R250+0x45100], desc[UR20][R70.64], P0 ;  /* 0x4510000046fa7fae */ /* 0x000fe800081a1014 */
[----:B------:R-:W-:Y:S04]  /*28340*/  STL.64 [R1+0xfb8], R70 ;  /* 0x000fb84601007387 */ /* 0x000fe80000100a00 */
[----:B------:R-:W-:Y:S04]  /*28350*/  LDGSTS.E [R250+0x45500], desc[UR20][R86.64], P0 ;  /* 0x4550000056fa7fae */ /* 0x000fe800081a1014 */
[----:B------:R1:W-:Y:S01]  /*28360*/  STL.64 [R1+0xfc0], R86 ;  /* 0x000fc05601007387 */ /* 0x0003e20000100a00 */
[----:B------:R-:W-:-:S03]  /*28370*/  IMAD.WIDE R150, R13, 0x4, R150 ;  /* 0x000000040d967825 */ /* 0x000fc600078e0296 */
[----:B------:R-:W-:Y:S01]  /*28380*/  LDGSTS.E [R250+0x45900], desc[UR20][R102.64], P0 ;  /* 0x4590000066fa7fae */ /* 0x000fe200081a1014 */
[----:B------:R-:W-:-:S03]  /*28390*/  IMAD.WIDE R166, R13, 0x4, R166 ;  /* 0x000000040da67825 */ /* 0x000fc600078e02a6 */
[----:B------:R-:W-:Y:S04]  /*283a0*/  LDGSTS.E [R250+0x45d00], desc[UR20][R118.64], P0 ;  /* 0x45d0000076fa7fae */ /* 0x000fe800081a1014 */
[----:B-1----:R-:W4:Y:S01]  /*283b0*/  LDL.LU.64 R86, [R1+0x480] ;  /* 0x0004800001567983 */ /* 0x002f220000300a00 */
[----:B------:R-:W-:-:S03]  /*283c0*/  IMAD.WIDE R198, R13, 0x4, R198 ;  /* 0x000000040dc67825 */ /* 0x000fc600078e02c6 */
[----:B------:R-:W-:Y:S01]  /*283d0*/  STL.64 [R1+0xfc8], R102 ;  /* 0x000fc86601007387 */ /* 0x000fe20000100a00 */
[----:B------:R-:W-:-:S03]  /*283e0*/  IMAD.WIDE R214, R13, 0x4, R214 ;  /* 0x000000040dd67825 */ /* 0x000fc600078e02d6 */
        /* <DEDUP_REMOVED lines=12> */
[----:B------:R-:W-:Y:S04]  /*284b0*/  STL.64 [R1+0x1000], R214 ;  /* 0x001000d601007387 */ /* 0x000fe80000100a00 */
[----:B---3--:R-:W-:Y:S04]  /*284c0*/  LDGSTS.E [R250+0x47900], desc[UR20][R130.64], P0 ;  /* 0x4790000082fa7fae */ /* 0x008fe800081a1014 */
[----:B------:R-:W-:Y:S04]  /*284d0*/  LDGSTS.E [R250+0x47d00], desc[UR20][R226.64], P0 ;  /* 0x47d00000e2fa7fae */ /* 0x000fe800081a1014 */
[----:B--2---:R-:W-:Y:S04]  /*284e0*/  LDGSTS.E [R9+0x40180], desc[UR20][R194.64], P0 ;  /* 0x40180000c2097fae */ /* 0x004fe800081a1014 */
[----:B----4-:R-:W-:Y:S04]  /*284f0*/  LDGSTS.E [R9+0x40580], desc[UR20][R178.64], P0 ;  /* 0x40580000b2097fae */ /* 0x010fe800081a1014 */
[----:B------:R-:W2:Y:S04]  /*28500*/  LDL.LU.64 R226, [R1+0x1120] ;  /* 0x0011200001e27983 */ /* 0x000ea80000300a00 */
[----:B------:R-:W-:Y:S04]  /*28510*/  LDGSTS.E [R9+0x40980], desc[UR20][R162.64], P0 ;  /* 0x40980000a2097fae */ /* 0x000fe800081a1014 */
[----:B------:R-:W-:Y:S04]  /*28520*/  LDGSTS.E [R9+0x40d80], desc[UR20][R146.64], P0 ;  /* 0x40d8000092097fae */ /* 0x000fe800081a1014 */
[----:B------:R-:W-:Y:S01]  /*28530*/  LDGSTS.E [R9+0x41180], desc[UR20][R82.64], P0 ;  /* 0x4118000052097fae */ /* 0x000fe200081a1014 */
[----:B------:R-:W-:-:S04]  /*28540*/  IMAD.WIDE R40, R13, 0x4, R40 ;  /* 0x000000040d287825 */ /* 0x000fc800078e0228 */
[----:B------:R-:W-:-:S04]  /*28550*/  IMAD.WIDE R56, R13, 0x4, R56 ;  /* 0x000000040d387825 */ /* 0x000fc800078e0238 */
[----:B------:R-:W-:-:S04]  /*28560*/  IMAD.WIDE R72, R13, 0x4, R72 ;  /* 0x000000040d487825 */ /* 0x000fc800078e0248 */
[----:B------:R-:W-:-:S04]  /*28570*/  IMAD.WIDE R88, R13, 0x4, R88 ;  /* 0x000000040d587825 */ /* 0x000fc800078e0258 */
[----:B------:R-:W-:-:S04]  /*28580*/  IMAD.WIDE R168, R13, 0x4, R168 ;  /* 0x000000040da87825 */ /* 0x000fc800078e02a8 */
[----:B------:R-:W-:-:S04]  /*28590*/  IMAD.WIDE R200, R13, 0x4, R200 ;  /* 0x000000040dc87825 */ /* 0x000fc800078e02c8 */
[C---:B------:R-:W-:Y:S01]  /*285a0*/  IMAD.WIDE R216, R13.reuse, 0x4, R216 ;  /* 0x000000040dd87825 */ /* 0x040fe200078e02d8 */
[----:B------:R-:W-:Y:S04]  /*285b0*/  LDGSTS.E [R9+0x41580], desc[UR20][R230.64], P0 ;  /* 0x41580000e6097fae */ /* 0x000fe800081a1014 */
[----:B------:R-:W-:Y:S04]  /*285c0*/  LDGSTS.E [R9+0x41980], desc[UR20][R66.64], P0 ;  /* 0x4198000042097fae */ /* 0x000fe800081a1014 */
[----:B------:R-:W-:Y:S04]  /*285d0*/  STL.64 [R1+0x1018], R230 ;  /* 0x001018e601007387 */ /* 0x000fe80000100a00 */
[----:B------:R-:W-:Y:S04]  /*285e0*/  LDGSTS.E [R9+0x41d80], desc[UR20][R86.64], P0 ;  /* 0x41d8000056097fae */ /* 0x000fe800081a1014 */
        /* <DEDUP_REMOVED lines=13> */
[----:B------:R-:W-:Y:S04]  /*286c0*/  STL.64 [R1+0x1040], R98 ;  /* 0x0010406201007387 */ /* 0x000fe80000100a00 */
[----:B------:R-:W-:Y:S04]  /*286d0*/  LDGSTS.E [R9+0x43d80], desc[UR20][R34.64], P0 ;  /* 0x43d8000022097fae */ /* 0x000fe800081a1014 */
[----:B------:R-:W3:Y:S04]  /*286e0*/  LDL.64 R50, [R1+0x638] ;  /* 0x0006380001327983 */ /* 0x000ee80000100a00 */
[----:B------:R-:W4:Y:S04]  /*286f0*/  LDL.64 R34, [R1+0x578] ;  /* 0x0005780001227983 */ /* 0x000f280000100a00 */
[----:B-1----:R-:W4:Y:S04]  /*28700*/  LDL.LU.64 R210, [R1+0x538] ;  /* 0x0005380001d27983 */ /* 0x002f280000300a00 */
[----:B------:R-:W4:Y:S04]  /*28710*/  LDL.LU.64 R238, [R1+0x4f8] ;  /* 0x0004f80001ee7983 */ /* 0x000f280000300a00 */
        /* <DEDUP_REMOVED lines=9> */
[----:B--2---:R-:W-:Y:S04]  /*287b0*/  LDGSTS.E [R9+0x44180], desc[UR20][R226.64], P0 ;  /* 0x44180000e2097fae */ /* 0x004fe800081a1014 */
        /* <DEDUP_REMOVED lines=13> */
[----:B------:R1:W-:Y:S04]  /*28890*/  STL.64 [R1+0x1078], R104 ;  /* 0x0010786801007387 */ /* 0x0003e80000100a00 */
[----:B------:R-:W-:Y:S04]  /*288a0*/  LDGSTS.E [R9+0x45d80], desc[UR20][R120.64], P0 ;  /* 0x45d8000078097fae */ /* 0x000fe800081a1014 */
[----:B------:R-:W-:Y:S04]  /*288b0*/  LDGSTS.E [R9+0x46180], desc[UR20][R136.64], P0 ;  /* 0x4618000088097fae */ /* 0x000fe800081a1014 */
[----:B-1----:R-:W2:Y:S04]  /*288c0*/  LDL.LU.64 R104, [R1+0x5f8] ;  /* 0x0005f80001687983 */ /* 0x002ea80000300a00 */
        /* <DEDUP_REMOVED lines=13> */
[----:B------:R-:W4:Y:S04]  /*289a0*/  LDL.LU.64 R222, [R1+0x1118] ;  /* 0x0011180001de7983 */ /* 0x000f280000300a00 */
[----:B------:R-:W4:Y:S01]  /*289b0*/  LDL.LU.64 R6, [R1+0x1110] ;  /* 0x0011100001067983 */ /* 0x000f220000300a00 */
[----:B------:R-:W-:-:S03]  /*289c0*/  IMAD.WIDE R42, R13, 0x4, R42 ;  /* 0x000000040d2a7825 */ /* 0x000fc600078e022a */
        /* <DEDUP_REMOVED lines=9> */
[----:B------:R-:W-:-:S04]  /*28a60*/  IMAD.WIDE R170, R13, 0x4, R170 ;  /* 0x000000040daa7825 */ /* 0x000fc800078e02aa */
[C---:B------:R-:W-:Y:S01]  /*28a70*/  IMAD.WIDE R186, R13.reuse, 0x4, R186 ;  /* 0x000000040dba7825 */ /* 0x040fe200078e02ba */
[----:B---3--:R-:W-:Y:S04]  /*28a80*/  LDGSTS.E [R8+0x40200], desc[UR20][R50.64], P0 ;  /* 0x4020000032087fae */ /* 0x008fe800081a1014 */
[----:B--2---:R-:W-:Y:S04]  /*28a90*/  LDGSTS.E [R8+0x40600], desc[UR20][R104.64], P0 ;  /* 0x4060000068087fae */ /* 0x004fe800081a1014 */
[----:B------:R-:W-:Y:S04]  /*28aa0*/  LDGSTS.E [R8+0x40a00], desc[UR20][R56.64], P0 ;  /* 0x40a0000038087fae */ /* 0x000fe800081a1014 */
        /* <DEDUP_REMOVED lines=20> */
[----:B------:R-:W-:Y:S04]  /*28bf0*/  LDGSTS.E [R8+0x45a00], desc[UR20][R106.64], P0 ;  /* 0x45a000006a087fae */ /* 0x000fe800081a1014 */
[----:B------:R-:W3:Y:S04]  /*28c00*/  LDL.64 R146, [R1+0x4b0] ;  /* 0x0004b00001927983 */ /* 0x000ee80000100a00 */
[----:B------:R-:W4:Y:S04]  /*28c10*/  LDL.64 R50, [R1+0x308] ;  /* 0x0003080001327983 */ /* 0x000f280000100a00 */
[----:B------:R-:W2:Y:S04]  /*28c20*/  LDL.64 R34, [R1+0x138] ;  /* 0x0001380001227983 */ /* 0x000ea80000100a00 */
        /* <DEDUP_REMOVED lines=15> */
[----:B------:R-:W-:Y:S04]  /*28d20*/  LDGSTS.E [R8+0x47e00], desc[UR20][R220.64], P0 ;  /* 0x47e00000dc087fae */ /* 0x000fe800081a1014 */
[----:B------:R-:W2:Y:S04]  /*28d30*/  LDL.LU.64 R14, [R1+0x1100] ;  /* 0x00110000010e7983 */ /* 0x000ea80000300a00 */
[----:B------:R-:W2:Y:S04]  /*28d40*/  LDL.LU.64 R220, [R1+0x10f8] ;  /* 0x0010f80001dc7983 */ /* 0x000ea80000300a00 */
[----:B------:R1:W-:Y:S04]  /*28d50*/  STL.64 [R1+0xe18], R8 ;  /* 0x000e180801007387 */ /* 0x0003e80000100a00 */
[----:B-1----:R-:W2:Y:S01]  /*28d60*/  LDL.LU.64 R8, [R1+0x630] ;  /* 0x0006300001087983 */ /* 0x002ea20000300a00 */
[----:B------:R-:W-:-:S04]  /*28d70*/  IMAD.WIDE R44, R13, 0x4, R44 ;  /* 0x000000040d2c7825 */ /* 0x000fc800078e022c */
[----:B------:R-:W-:-:S04]  /*28d80*/  IMAD.WIDE R60, R13, 0x4, R60 ;  /* 0x000000040d3c7825 */ /* 0x000fc800078e023c */
[----:B------:R-:W-:-:S04]  /*28d90*/  IMAD.WIDE R76, R13, 0x4, R76 ;  /* 0x000000040d4c7825 */ /* 0x000fc800078e024c */
[----:B------:R-:W-:-:S04]  /*28da0*/  IMAD.WIDE R92, R13, 0x4, R92 ;  /* 0x000000040d5c7825 */ /* 0x000fc800078e025c */
[----:B------:R-:W-:-:S04]  /*28db0*/  IMAD.WIDE R140, R13, 0x4, R140 ;  /* 0x000000040d8c7825 */ /* 0x000fc800078e028c */
[----:B------:R-:W-:-:S04]  /*28dc0*/  IMAD.WIDE R188, R13, 0x4, R188 ;  /* 0x000000040dbc7825 */ /* 0x000fc800078e02bc */
[C---:B------:R-:W-:Y:S01]  /*28dd0*/  IMAD.WIDE R204, R13.reuse, 0x4, R204 ;  /* 0x000000040dcc7825 */ /* 0x040fe200078e02cc */
[----:B--2---:R-:W-:Y:S04]  /*28de0*/  LDGSTS.E [R7+0x40280], desc[UR20][R8.64], P0 ;  /* 0x4028000008077fae */ /* 0x004fe800081a1014 */
        /* <DEDUP_REMOVED lines=14> */
[----:B------:R-:W2:Y:S04]  /*28ed0*/  LDL.64 R146, [R1+0x5e8] ;  /* 0x0005e80001927983 */ /* 0x000ea80000100a00 */
[----:B------:R-:W-:Y:S04]  /*28ee0*/  LDGSTS.E [R7+0x43e80], desc[UR20][R34.64], P0 ;  /* 0x43e8000022077fae */ /* 0x000fe800081a1014 */
[----:B------:R-:W3:Y:S04]  /*28ef0*/  LDL.LU.64 R24, [R1+0x628] ;  /* 0x0006280001187983 */ /* 0x000ee80000300a00 */
[----:B------:R-:W-:Y:S04]  /*28f00*/  LDGSTS.E [R7+0x44280], desc[UR20][R220.64], P0 ;  /* 0x44280000dc077fae */ /* 0x000fe800081a1014 */
[----:B------:R-:W-:Y:S04]  /*28f10*/  LDGSTS.E [R7+0x44680], desc[UR20][R28.64], P0 ;  /* 0x446800001c077fae */ /* 0x000fe800081a1014 */
[----:B------:R-:W4:Y:S04]  /*28f20*/  LDL.LU.64 R22, [R1+0x5a8] ;  /* 0x0005a80001167983 */ /* 0x000f280000300a00 */
        /* <DEDUP_REMOVED lines=17> */
[----:B------:R-:W4:Y:S04]  /*29040*/  LDL.64 R34, [R1+0x300] ;  /* 0x0003000001227983 */ /* 0x000f280000100a00 */
[----:B------:R-:W-:Y:S04]  /*29050*/  LDGSTS.E [R7+0x46e80], desc[UR20][R188.64], P0 ;  /* 0x46e80000bc077fae */ /* 0x000fe800081a1014 */
[----:B------:R-:W4:Y:S04]  /*29060*/  LDL.LU.64 R20, [R1+0x288] ;  /* 0x0002880001147983 */ /* 0x000f280000300a00 */
[----:B------:R-:W-:Y:S04]  /*29070*/  LDGSTS.E [R7+0x47280], desc[UR20][R204.64], P0 ;  /* 0x47280000cc077fae */ /* 0x000fe800081a1014 */
[----:B------:R-:W4:Y:S04]  /*29080*/  LDL.LU.64 R162, [R1+0x210] ;  /* 0x0002100001a27983 */ /* 0x000f280000300a00 */
[----:B------:R-:W-:Y:S04]  /*29090*/  LDGSTS.E [R7+0x47680], desc[UR20][R224.64], P0 ;  /* 0x47680000e0077fae */ /* 0x000fe800081a1014 */
[----:B------:R-:W4:Y:S04]  /*290a0*/  LDL.LU.64 R50, [R1+0x1a0] ;  /* 0x0001a00001327983 */ /* 0x000f280000300a00 */
[----:B------:R-:W-:Y:S04]  /*290b0*/  LDGSTS.E [R7+0x47a80], desc[UR20][R4.64], P0 ;  /* 0x47a8000004077fae */ /* 0x000fe800081a1014 */
[----:B------:R-:W-:Y:S04]  /*290c0*/  LDGSTS.E [R7+0x47e80], desc[UR20][R2.64], P0 ;  /* 0x47e8000002077fae */ /* 0x000fe800081a1014 */
[----:B------:R-:W4:Y:S01]  /*290d0*/  LDL.LU.64 R4, [R1+0x10f0] ;  /* 0x0010f00001047983 */ /* 0x000f220000300a00 */
[----:B------:R-:W-:-:S03]  /*290e0*/  IMAD.WIDE R46, R13, 0x4, R46 ;  /* 0x000000040d2e7825 */ /* 0x000fc600078e022e */
[----:B------:R-:W4:Y:S01]  /*290f0*/  LDL.LU.64 R2, [R1+0x10e8] ;  /* 0x0010e80001027983 */ /* 0x000f220000300a00 */
[----:B------:R-:W-:-:S03]  /*29100*/  IMAD.WIDE R62, R13, 0x4, R62 ;  /* 0x000000040d3e7825 */ /* 0x000fc600078e023e */
[----:B------:R-:W4:Y:S01]  /*29110*/  LDL.64 R102, [R1+0x560] ;  /* 0x0005600001667983 */ /* 0x000f220000100a00 */
        /* <DEDUP_REMOVED lines=9> */
[----:B------:R-:W4:Y:S04]  /*291b0*/  LDL.LU.64 R198, [R1+0x4e0] ;  /* 0x0004e00001c67983 */ /* 0x000f280000300a00 */
[----:B------:R-:W4:Y:S04]  /*291c0*/  LDL.LU.64 R134, [R1+0x4a0] ;  /* 0x0004a00001867983 */ /* 0x000f280000300a00 */
[----:B------:R-:W4:Y:S04]  /*291d0*/  LDL.LU.64 R38, [R1+0x460] ;  /* 0x0004600001267983 */ /* 0x000f280000300a00 */
[----:B---3--:R-:W-:Y:S04]  /*291e0*/  LDGSTS.E [R6+0x40300], desc[UR20][R24.64], P0 ;  /* 0x4030000018067fae */ /* 0x008fe800081a1014 */
[----:B--2---:R-:W-:Y:S04]  /*291f0*/  LDGSTS.E [R6+0x40700], desc[UR20][R146.64], P0 ;  /* 0x4070000092067fae */ /* 0x004fe800081a1014 */
        /* <DEDUP_REMOVED lines=23> */
[----:B------:R-:W-:Y:S04]  /*29370*/  LDGSTS.E [R6+0x46300], desc[UR20][R142.64], P0 ;  /* 0x463000008e067fae */ /* 0x000fe800081a1014 */
[----:B------:R-:W-:Y:S04]  /*29380*/  LDGSTS.E [R6+0x46700], desc[UR20][R158.64], P0 ;  /* 0x467000009e067fae */ /* 0x000fe800081a1014 */
[----:B------:R-:W3:Y:S04]  /*29390*/  LDL.LU.64 R248, [R1+0x3d0] ;  /* 0x0003d00001f87983 */ /* 0x000ee80000300a00 */
[----:B------:R-:W-:Y:S04]  /*293a0*/  LDGSTS.E [R6+0x46b00], desc[UR20][R174.64], P0 ;  /* 0x46b00000ae067fae */ /* 0x000fe800081a1014 */
[----:B------:R-:W4:Y:S04]  /*293b0*/  LDL.LU.64 R164, [R1+0x360] ;  /* 0x0003600001a47983 */ /* 0x000f280000300a00 */
[----:B------:R-:W-:Y:S04]  /*293c0*/  LDGSTS.E [R6+0x46f00], desc[UR20][R190.64], P0 ;  /* 0x46f00000be067fae */ /* 0x000fe800081a1014 */
[----:B------:R-:W3:Y:S04]  /*293d0*/  LDL.LU.64 R234, [R1+0x278] ;  /* 0x0002780001ea7983 */ /* 0x000ee80000300a00 */
[----:B------:R-:W-:Y:S04]  /*293e0*/  LDGSTS.E [R6+0x47300], desc[UR20][R206.64], P0 ;  /* 0x47300000ce067fae */ /* 0x000fe800081a1014 */
[----:B------:R-:W3:Y:S04]  /*293f0*/  LDL.LU.64 R146, [R1+0x200] ;  /* 0x0002000001927983 */ /* 0x000ee80000300a00 */
[----:B------:R-:W-:Y:S04]  /*29400*/  LDGSTS.E [R6+0x47700], desc[UR20][R228.64], P0 ;  /* 0x47700000e4067fae */ /* 0x000fe800081a1014 */
[----:B------:R-:W3:Y:S04]  /*29410*/  LDL.LU.64 R34, [R1+0x190] ;  /* 0x0001900001227983 */ /* 0x000ee80000300a00 */
[----:B------:R-:W-:Y:S04]  /*29420*/  LDGSTS.E [R6+0x47b00], desc[UR20][R246.64], P0 ;  /* 0x47b00000f6067fae */ /* 0x000fe800081a1014 */
[----:B------:R1:W-:Y:S04]  /*29430*/  LDGSTS.E [R6+0x47f00], desc[UR20][R244.64], P0 ;  /* 0x47f00000f4067fae */ /* 0x0003e800081a1014 */
[----:B------:R-:W3:Y:S04]  /*29440*/  LDL.LU.64 R246, [R1+0x10d8] ;  /* 0x0010d80001f67983 */ /* 0x000ee80000300a00 */
[----:B------:R-:W4:Y:S04]  /*29450*/  LDL.LU.64 R244, [R1+0x10d0] ;  /* 0x0010d00001f47983 */ /* 0x000f280000300a00 */
        /* <DEDUP_REMOVED lines=10> */
[----:B------:R-:W-:Y:S04]  /*29500*/  LDGSTS.E [R5+0x42780], desc[UR20][R248.64], P0 ;  /* 0x42780000f8057fae */ /* 0x000fe800081a1014 */
[----:B----4-:R-:W-:Y:S04]  /*29510*/  LDGSTS.E [R5+0x42b80], desc[UR20][R164.64], P0 ;  /* 0x42b80000a4057fae */ /* 0x010fe800081a1014 */
[----:B------:R-:W2:Y:S04]  /*29520*/  LDL.LU.64 R246, [R1+0x10c8] ;  /* 0x0010c80001f67983 */ /* 0x000ea80000300a00 */
[----:B------:R-:W-:Y:S01]  /*29530*/  LDGSTS.E [R5+0x42f80], desc[UR20][R244.64], P0 ;  /* 0x42f80000f4057fae */ /* 0x000fe200081a1014 */
[----:B------:R-:W-:-:S03]  /*29540*/  IMAD.WIDE R48, R13, 0x4, R48 ;  /* 0x000000040d307825 */ /* 0x000fc600078e0230 */
[----:B------:R-:W-:Y:S01]  /*29550*/  LDGSTS.E [R5+0x43380], desc[UR20][R234.64], P0 ;  /* 0x43380000ea057fae */ /* 0x000fe200081a1014 */
[----:B------:R-:W-:-:S03]  /*29560*/  IMAD.WIDE R64, R13, 0x4, R64 ;  /* 0x000000040d407825 */ /* 0x000fc600078e0240 */
[----:B------:R-:W-:Y:S04]  /*29570*/  LDGSTS.E [R5+0x43780], desc[UR20][R146.64], P0 ;  /* 0x4378000092057fae */ /* 0x000fe800081a1014 */
[----:B------:R-:W3:Y:S04]  /*29580*/  LDL.LU.64 R244, [R1+0x10c0] ;  /* 0x0010c00001f47983 */ /* 0x000ee80000300a00 */
[----:B------:R-:W1:Y:S04]  /*29590*/  LDL.LU.64 R102, [R1+0xa00] ;  /* 0x000a000001667983 */ /* 0x000e680000300a00 */
[----:B------:R-:W4:Y:S01]  /*295a0*/  LDL.LU.64 R98, [R1+0x9f8] ;  /* 0x0009f80001627983 */ /* 0x000f220000300a00 */
[----:B------:R-:W-:-:S03]  /*295b0*/  IMAD.WIDE R80, R13, 0x4, R80 ;  /* 0x000000040d507825 */ /* 0x000fc600078e0250 */
[----:B------:R-:W-:Y:S04]  /*295c0*/  LDGSTS.E [R5+0x43b80], desc[UR20][R34.64], P0 ;  /* 0x43b8000022057fae */ /* 0x000fe800081a1014 */
[----:B------:R-:W-:Y:S01]  /*295d0*/  LDGSTS.E [R5+0x43f80], desc[UR20][R2.64], P0 ;  /* 0x43f8000002057fae */ /* 0x000fe200081a1014 */
[----:B------:R-:W-:-:S03]  /*295e0*/  IMAD.WIDE R144, R13, 0x4, R144 ;  /* 0x000000040d907825 */ /* 0x000fc600078e0290 */
[----:B------:R-:W-:Y:S04]  /*295f0*/  LDGSTS.E [R5+0x44380], desc[UR20][R16.64], P0 ;  /* 0x4438000010057fae */ /* 0x000fe800081a1014 */
[----:B------:R-:W-:Y:S04]  /*29600*/  LDGSTS.E [R5+0x44780], desc[UR20][R32.64], P0 ;  /* 0x4478000020057fae */ /* 0x000fe800081a1014 */
[----:B------:R-:W-:Y:S01]  /*29610*/  LDGSTS.E [R5+0x44b80], desc[UR20][R48.64], P0 ;  /* 0x44b8000030057fae */ /* 0x000fe200081a1014 */
[----:B------:R-:W-:-:S03]  /*29620*/  IMAD.WIDE R192, R13, 0x4, R192 ;  /* 0x000000040dc07825 */ /* 0x000fc600078e02c0 */
[----:B------:R-:W-:Y:S01]  /*29630*/  LDGSTS.E [R5+0x44f80], desc[UR20][R64.64], P0 ;  /* 0x44f8000040057fae */ /* 0x000fe200081a1014 */
[----:B------:R-:W-:-:S03]  /*29640*/  IMAD.WIDE R208, R13, 0x4, R208 ;  /* 0x000000040dd07825 */ /* 0x000fc600078e02d0 */
        /* <DEDUP_REMOVED lines=11> */
[----:B------:R-:W2:Y:S04]  /*29700*/  LDL.LU.64 R72, [R1+0x978] ;  /* 0x0009780001487983 */ /* 0x000ea80000300a00 */
[----:B------:R-:W-:Y:S04]  /*29710*/  LDGSTS.E [R5+0x47b80], desc[UR20][R242.64], P0 ;  /* 0x47b80000f2057fae */ /* 0x000fe800081a1014 */
[----:B------:R4:W-:Y:S01]  /*29720*/  LDGSTS.E [R5+0x47f80], desc[UR20][R10.64], P0 ;  /* 0x47f800000a057fae */ /* 0x0009e200081a1014 */
[----:B------:R-:W1:Y:S03]  /*29730*/  S2R R252, SR_TID.X ;  /* 0x0000000000fc7919 */ /* 0x000e660000002100 */
[----:B------:R-:W2:Y:S04]  /*29740*/  LDL.LU.64 R242, [R1+0x10b8] ;  /* 0x0010b80001f27983 */ /* 0x000ea80000300a00 */
[----:B------:R-:W2:Y:S04]  /*29750*/  LDL.LU.64 R10, [R1+0x10b0] ;  /* 0x0010b000010a7983 */ /* 0x000ea80000300a00 */
[----:B------:R4:W-:Y:S04]  /*29760*/  STL.64 [R1+0xdf8], R4 ;  /* 0x000df80401007387 */ /* 0x0009e80000100a00 */
[----:B------:R-:W3:Y:S04]  /*29770*/  LDL.LU.64 R168, [R1+0x908] ;  /* 0x0009080001a87983 */ /* 0x000ee80000300a00 */
[----:B------:R-:W3:Y:S04]  /*29780*/  LDL.LU.64 R152, [R1+0x900] ;  /* 0x0009000001987983 */ /* 0x000ee80000300a00 */
[----:B------:R-:W0:Y:S01]  /*29790*/  LDGDEPBAR ;  /* 0x00000000000079af */ /* 0x000e220000000000 */
[C---:B-1----:R-:W-:Y:S01]  /*297a0*/  IMAD.WIDE R6, R251.reuse, 0x4, R102 ;  /* 0x00000004fb067825 */ /* 0x042fe200078e0266 */
[----:B------:R-:W-:Y:S03]  /*297b0*/  BAR.SYNC.DEFER_BLOCKING 0x0 ;  /* 0x0000000000007b1d */ /* 0x000fe60000010000 */
[----:B----4-:R-:W-:-:S03]  /*297c0*/  IMAD.WIDE R4, R251, 0x4, R98 ;  /* 0x00000004fb047825 */ /* 0x010fc600078e0262 */
[----:B------:R1:W-:Y:S04]  /*297d0*/  STL.64 [R1+0x808], R6 ;  /* 0x0008080601007387 */ /* 0x0003e80000100a00 */
[----:B------:R4:W-:Y:S04]  /*297e0*/  STL.64 [R1+0x818], R4 ;  /* 0x0008180401007387 */ /* 0x0009e80000100a00 */
[----:B------:R-:W3:Y:S04]  /*297f0*/  LDL.LU.64 R136, [R1+0x890] ;  /* 0x0008900001887983 */ /* 0x000ee80000300a00 */
[----:B------:R-:W3:Y:S01]  /*29800*/  LDL.LU.64 R98, [R1+0x888] ;  /* 0x0008880001627983 */ /* 0x000ee20000300a00 */
[----:B------:R-:W1:Y:S01]  /*29810*/  S2R R103, SR_TID.X ;  /* 0x0000000000677919 */ /* 0x000e620000002100 */
[----:B------:R-:W-:-:S02]  /*29820*/  SHF.R.U32.HI R252, RZ, 0x6, R252 ;  /* 0x00000006fffc7819 */ /* 0x000fc400000116fc */
[----:B------:R-:W-:Y:S02]  /*29830*/  SEL R12, R12, RZ, P4 ;  /* 0x000000ff0c0c7207 */ /* 0x000fe40002000000 */
[----:B------:R-:W-:Y:S02]  /*29840*/  SGXT.U32 R252, R252, 0x1 ;  /* 0x00000001fcfc781a */ /* 0x000fe40000000000 */
[----:B------:R-:W-:Y:S02]  /*29850*/  ISETP.NE.U32.AND P0, PT, R12, RZ, PT ;  /* 0x000000ff0c00720c */ /* 0x000fe40003f05070 */
[----:B------:R-:W-:Y:S02]  /*29860*/  LOP3.LUT R252, R252, 0x40, RZ, 0xfc, !PT ;  /* 0x00000040fcfc7812 */ /* 0x000fe400078efcff */
[----:B------:R-:W-:Y:S02]  /*29870*/  SEL R12, RZ, 0x4, P3 ;  /* 0x00000004ff0c7807 */ /* 0x000fe40001800000 */
[----:B------:R-:W-:-:S02]  /*29880*/  ISETP.GE.AND P3, PT, R252, UR4, PT ;  /* 0x00000004fc007c0c */ /* 0x000fc4000bf66270 */
[----:B------:R-:W-:Y:S02]  /*29890*/  SEL R252, R12, RZ, P4 ;  /* 0x000000ff0cfc7207 */ /* 0x000fe40002000000 */
[----:B------:R-:W-:-:S04]  /*298a0*/  SEL R12, RZ, 0x4, P3 ;  /* 0x00000004ff0c7807 */ /* 0x000fc80001800000 */
[----:B------:R-:W-:Y:S02]  /*298b0*/  SEL R12, R12, RZ, P4 ;  /* 0x000000ff0c0c7207 */ /* 0x000fe40002000000 */
[----:B-1----:R-:W-:-:S04]  /*298c0*/  SHF.R.U32.HI R102, RZ, 0x6, R103 ;  /* 0x00000006ff667819 */ /* 0x002fc80000011667 */
[----:B------:R-:W-:Y:S02]  /*298d0*/  SGXT.U32 R102, R102, 0x1 ;  /* 0x000000016666781a */ /* 0x000fe40000000000 */
[----:B------:R-:W-:Y:S02]  /*298e0*/  SHF.R.U32.HI R103, RZ, 0x6, R103 ;  /* 0x00000006ff677819 */ /* 0x000fe40000011667 */
[----:B------:R-:W-:Y:S02]  /*298f0*/  LOP3.LUT R102, R102, 0x42, RZ, 0xfc, !PT ;  /* 0x0000004266667812 */ /* 0x000fe400078efcff */
[----:B------:R-:W-:Y:S02]  /*29900*/  SGXT.U32 R103, R103, 0x1 ;  /* 0x000000016767781a */ /* 0x000fe40000000000 */
[----:B------:R-:W-:Y:S02]  /*29910*/  ISETP.NE.U32.AND P3, PT, R252, RZ, PT ;  /* 0x000000fffc00720c */ /* 0x000fe40003f65070 */
[----:B------:R-:W-:Y:S01]  /*29920*/  LOP3.LUT R103, R103, 0x60, RZ, 0xfc, !PT ;  /* 0x0000006067677812 */ /* 0x000fe200078efcff */
[----:B------:R-:W-:Y:S01]  /*29930*/  @!PT LDS RZ, [RZ] ;  /* 0x00000000fffff984 */ /* 0x000fe20000000800 */
[----:B------:R-:W-:Y:S01]  /*29940*/  @!PT LDS RZ, [RZ] ;  /* 0x00000000fffff984 */ /* 0x000fe20000000800 */
[----:B------:R-:W-:Y:S01]  /*29950*/  @!PT LDS RZ, [RZ] ;  /* 0x00000000fffff984 */ /* 0x000fe20000000800 */
[----:B--2---:R1:W-:Y:S01]  /*29960*/  LDGSTS.E [R10+-0x28000], desc[UR20][R6.64], P6 ;  /* 0xd8000000060a7fae */ /* 0x0043e2000b1a1014 */
[----:B------:R-:W-:-:S03]  /*29970*/  ISETP.GE.AND P6, PT, R102, UR4, PT ;  /* 0x0000000466007c0c */ /* 0x000fc6000bfc6270 */
[----:B------:R4:W-:Y:S01]  /*29980*/  LDGSTS.E [R10+-0x27ff8], desc[UR20][R4.64], P5 ;  /* 0xd8008000040a7fae */ /* 0x0009e2000a9a1014 */
[----:B------:R-:W-:Y:S02]  /*29990*/  ISETP.NE.U32.AND P5, PT, R12, RZ, PT ;  /* 0x000000ff0c00720c */ /* 0x000fe40003fa5070 */
[----:B------:R-:W-:Y:S01]  /*299a0*/  SEL R12, RZ, 0x4, P6 ;  /* 0x00000004ff0c7807 */ /* 0x000fe20003000000 */
[----:B-1----:R-:W-:-:S04]  /*299b0*/  IMAD.WIDE R6, R251, 0x4, R120 ;  /* 0x00000004fb067825 */ /* 0x002fc800078e0278 */
[----:B----4-:R-:W-:Y:S01]  /*299c0*/  IMAD.WIDE R4, R251, 0x4, R72 ;  /* 0x00000004fb047825 */ /* 0x010fe200078e0248 */
[----:B------:R3:W-:Y:S01]  /*299d0*/  STL.64 [R1+0x7c0], R6 ;  /* 0x0007c00601007387 */ /* 0x0007e20000100a00 */
[----:B------:R-:W-:-:S03]  /*299e0*/  ISETP.GE.AND P6, PT, R103, UR4, PT ;  /* 0x0000000467007c0c */ /* 0x000fc6000bfc6270 */
[----:B------:R1:W-:Y:S01]  /*299f0*/  STL.64 [R1+0x978], R4 ;  /* 0x0009780401007387 */ /* 0x0003e20000100a00 */
[----:B------:R-:W-:-:S03]  /*29a00*/  SEL R252, R12, RZ, P4 ;  /* 0x000000ff0cfc7207 */ /* 0x000fc60002000000 */
[----:B------:R-:W2:Y:S01]  /*29a10*/  LDL.LU.64 R120, [R1+0x9f0] ;  /* 0x0009f00001787983 */ /* 0x000ea20000300a00 */
[----:B------:R-:W-:-:S03]  /*29a20*/  SEL R12, RZ, 0x4, P6 ;  /* 0x00000004ff0c7807 */ /* 0x000fc60003000000 */
[----:B------:R-:W4:Y:S01]  /*29a30*/  LDL.LU.64 R72, [R1+0x9e8] ;  /* 0x0009e80001487983 */ /* 0x000f220000300a00 */
[----:B------:R-:W-:-:S03]  /*29a40*/  ISETP.NE.U32.AND P6, PT, R252, RZ, PT ;  /* 0x000000fffc00720c */ /* 0x000fc60003fc5070 */
[----:B------:R3:W-:Y:S04]  /*29a50*/  LDGSTS.E [R10+-0x26000], desc[UR20][R6.64], P0 ;  /* 0xda000000060a7fae */ /* 0x0007e800081a1014 */
[----:B------:R1:W-:Y:S01]  /*29a60*/  LDGSTS.E [R10+-0x25ff8], desc[UR20][R4.64], P3 ;  /* 0xda008000040a7fae */ /* 0x0003e200099a1014 */
[----:B---3--:R-:W-:-:S04]  /*29a70*/  IMAD.WIDE R6, R251, 0x4, R168 ;  /* 0x00000004fb067825 */ /* 0x008fc800078e02a8 */
[----:B-1----:R-:W-:Y:S01]  /*29a80*/  IMAD.WIDE R4, R251, 0x4, R152 ;  /* 0x00000004fb047825 */ /* 0x002fe200078e0298 */
[----:B------:R1:W-:Y:S04]  /*29a90*/  STL.64 [R1+0x748], R6 ;  /* 0x0007480601007387 */ /* 0x0003e80000100a00 */
[----:B------:R1:W-:Y:S04]  /*29aa0*/  LDGSTS.E [R10+-0x24000], desc[UR20][R6.64], P5 ;  /* 0xdc000000060a7fae */ /* 0x0003e8000a9a1014 */
[----:B------:R3:W-:Y:S04]  /*29ab0*/  STL.64 [R1+0x900], R4 ;  /* 0x0009000401007387 */ /* 0x0007e80000100a00 */
[----:B------:R3:W-:Y:S04]  /*29ac0*/  LDGSTS.E [R10+-0x23ff8], desc[UR20][R4.64], P6 ;  /* 0xdc008000040a7fae */ /* 0x0007e8000b1a1014 */
[----:B------:R-:W4:Y:S04]  /*29ad0*/  LDL.LU.64 R168, [R1+0x970] ;  /* 0x0009700001a87983 */ /* 0x000f280000300a00 */
[----:B------:R-:W4:Y:S01]  /*29ae0*/  LDL.LU.64 R152, [R1+0x968] ;  /* 0x0009680001987983 */ /* 0x000f220000300a00 */
[----:B------:R-:W1:Y:S01]  /*29af0*/  S2R R103, SR_TID.X ;  /* 0x0000000000677919 */ /* 0x000e620000002100 */
[----:B------:R-:W-:-:S04]  /*29b00*/  SEL R12, R12, RZ, P4 ;  /* 0x000000ff0c0c7207 */ /* 0x000fc80002000000 */
[----:B------:R-:W-:Y:S01]  /*29b10*/  ISETP.NE.U32.AND P3, PT, R12, RZ, PT ;  /* 0x000000ff0c00720c */ /* 0x000fe20003f65070 */
[----:B-1----:R-:W-:-:S04]  /*29b20*/  IMAD.WIDE R6, R251, 0x4, R136 ;  /* 0x00000004fb067825 */ /* 0x002fc800078e0288 */
[----:B---3--:R-:W-:Y:S01]  /*29b30*/  IMAD.WIDE R4, R251, 0x4, R98 ;  /* 0x00000004fb047825 */ /* 0x008fe200078e0262 */
[----:B------:R2:W-:Y:S04]  /*29b40*/  STL.64 [R1+0x6f0], R6 ;  /* 0x0006f00601007387 */ /* 0x0005e80000100a00 */
[----:B------:R4:W-:Y:S04]  /*29b50*/  STL.64 [R1+0x888], R4 ;  /* 0x0008880401007387 */ /* 0x0009e80000100a00 */
[----:B------:R-:W3:Y:S01]  /*29b60*/  LDL.LU.64 R98, [R1+0x8f8] ;  /* 0x0008f80001627983 */ /* 0x000ee20000300a00 */
[----:B------:R-:W-:-:S02]  /*29b70*/  SHF.R.U32.HI R102, RZ, 0x6, R103 ;  /* 0x00000006ff667819 */ /* 0x000fc40000011667 */
[----:B------:R-:W-:Y:S01]  /*29b80*/  SHF.R.U32.HI R103, RZ, 0x6, R103 ;  /* 0x00000006ff677819 */ /* 0x000fe20000011667 */
[----:B------:R2:W-:Y:S01]  /*29b90*/  LDGSTS.E [R10+-0x22000], desc[UR20][R6.64], P3 ;  /* 0xde000000060a7fae */ /* 0x0005e200099a1014 */
[----:B------:R-:W-:Y:S02]  /*29ba0*/  SGXT.U32 R102, R102, 0x1 ;  /* 0x000000016666781a */ /* 0x000fe40000000000 */
[----:B------:R-:W-:Y:S01]  /*29bb0*/  SGXT.U32 R103, R103, 0x1 ;  /* 0x000000016767781a */ /* 0x000fe20000000000 */
[----:B------:R-:W3:Y:S01]  /*29bc0*/  LDL.LU.64 R136, [R1+0x8f0] ;  /* 0x0008f00001887983 */ /* 0x000ee20000300a00 */
[----:B------:R-:W-:Y:S02]  /*29bd0*/  LOP3.LUT R102, R102, 0x62, RZ, 0xfc, !PT ;  /* 0x0000006266667812 */ /* 0x000fe400078efcff */
[----:B------:R-:W-:Y:S02]  /*29be0*/  LOP3.LUT R103, R103, 0x4, RZ, 0xfc, !PT ;  /* 0x0000000467677812 */ /* 0x000fe400078efcff */
[----:B------:R-:W-:-:S04]  /*29bf0*/  ISETP.GE.AND P0, PT, R102, UR4, PT ;  /* 0x0000000466007c0c */ /* 0x000fc8000bf06270 */
[----:B------:R-:W-:Y:S02]  /*29c00*/  SEL R12, RZ, 0x4, P0 ;  /* 0x00000004ff0c7807 */ /* 0x000fe40000000000 */
[----:B------:R-:W-:Y:S02]  /*29c10*/  ISETP.GE.AND P0, PT, R103, UR4, PT ;  /* 0x0000000467007c0c */ /* 0x000fe4000bf06270 */
[----:B------:R-:W1:Y:S01]  /*29c20*/  S2R R103, SR_TID.X ;  /* 0x0000000000677919 */ /* 0x000e620000002100 */
[----:B------:R-:W-:Y:S02]  /*29c30*/  SEL R252, R12, RZ, P4 ;  /* 0x000000ff0cfc7207 */ /* 0x000fe40002000000 */
[----:B------:R-:W-:-:S04]  /*29c40*/  SEL R12, RZ, 0x4, P0 ;  /* 0x00000004ff0c7807 */ /* 0x000fc80000000000 */
[----:B------:R-:W-:-:S04]  /*29c50*/  SEL R12, R12, RZ, P4 ;  /* 0x000000ff0c0c7207 */ /* 0x000fc80002000000 */
[----:B------:R-:W-:Y:S02]  /*29c60*/  ISETP.NE.U32.AND P6, PT, R12, RZ, PT ;  /* 0x000000ff0c00720c */ /* 0x000fe40003fc5070 */
[--C-:B-1----:R-:W-:Y:S02]  /*29c70*/  SHF.R.U32.HI R102, RZ, 0x6, R103.reuse ;  /* 0x00000006ff667819 */ /* 0x102fe40000011667 */
[----:B------:R-:W-:Y:S02]  /*29c80*/  SHF.R.U32.HI R103, RZ, 0x6, R103 ;  /* 0x00000006ff677819 */ /* 0x000fe40000011667 */
[----:B------:R-:W-:Y:S02]  /*29c90*/  SGXT.U32 R102, R102, 0x1 ;  /* 0x000000016666781a */ /* 0x000fe40000000000 */
[----:B------:R-:W-:Y:S02]  /*29ca0*/  SGXT.U32 R103, R103, 0x1 ;  /* 0x000000016767781a */ /* 0x000fe40000000000 */
[----:B------:R-:W-:-:S02]  /*29cb0*/  LOP3.LUT R102, R102, 0x6, RZ, 0xfc, !PT ;  /* 0x0000000666667812 */ /* 0x000fc400078efcff */
[----:B------:R-:W-:Y:S02]  /*29cc0*/  LOP3.LUT R103, R103, 0x24, RZ, 0xfc, !PT ;  /* 0x0000002467677812 */ /* 0x000fe400078efcff */
[----:B------:R-:W-:-:S04]  /*29cd0*/  ISETP.GE.AND P5, PT, R102, UR4, PT ;  /* 0x0000000466007c0c */ /* 0x000fc8000bfa6270 */
[----:B------:R-:W-:Y:S02]  /*29ce0*/  SEL R12, RZ, 0x4, P5 ;  /* 0x00000004ff0c7807 */ /* 0x000fe40002800000 */
[----:B------:R-:W-:Y:S02]  /*29cf0*/  ISETP.GE.AND P5, PT, R103, UR4, PT ;  /* 0x0000000467007c0c */ /* 0x000fe4000bfa6270 */
[----:B------:R-:W1:Y:S01]  /*29d00*/  S2R R103, SR_TID.X ;  /* 0x0000000000677919 */ /* 0x000e620000002100 */
[----:B------:R-:W-:Y:S02]  /*29d10*/  ISETP.NE.U32.AND P0, PT, R252, RZ, PT ;  /* 0x000000fffc00720c */ /* 0x000fe40003f05070 */
[----:B------:R-:W-:Y:S02]  /*29d20*/  SEL R252, R12, RZ, P4 ;  /* 0x000000ff0cfc7207 */ /* 0x000fe40002000000 */
[----:B------:R-:W-:-:S04]  /*29d30*/  SEL R12, RZ, 0x4, P5 ;  /* 0x00000004ff0c7807 */ /* 0x000fc80002800000 */
[----:B------:R-:W-:-:S05]  /*29d40*/  SEL R12, R12, RZ, P4 ;  /* 0x000000ff0c0c7207 */ /* 0x000fca0002000000 */
[----:B------:R4:W-:Y:S01]  /*29d50*/  LDGSTS.E [R10+-0x21ff8], desc[UR20][R4.64], P0 ;  /* 0xde008000040a7fae */ /* 0x0009e200081a1014 */
        /* <DEDUP_REMOVED lines=11> */
[----:B------:R-:W-:Y:S01]  /*29e10*/  ISETP.NE.U32.AND P5, PT, R252, RZ, PT ;  /* 0x000000fffc00720c */ /* 0x000fe20003fa5070 */
[C---:B--2---:R-:W-:Y:S01]  /*29e20*/  IMAD.WIDE R6, R251.reuse, 0x4, R120 ;  /* 0x00000004fb067825 */ /* 0x044fe200078e0278 */
[----:B------:R-:W-:Y:S02]  /*29e30*/  SEL R252, R12, RZ, P4 ;  /* 0x000000ff0cfc7207 */ /* 0x000fe40002000000 */
[----:B------:R-:W-:Y:S01]  /*29e40*/  SEL R12, RZ, 0x4, P3 ;  /* 0x00000004ff0c7807 */ /* 0x000fe20001800000 */
[----:B----4-:R-:W-:Y:S01]  /*29e50*/  IMAD.WIDE R4, R251, 0x4, R72 ;  /* 0x00000004fb047825 */ /* 0x010fe200078e0248 */
[----:B------:R2:W-:Y:S02]  /*29e60*/  LDGSTS.E [R11+-0x28000], desc[UR20][R6.64], P6 ;  /* 0xd8000000060b7fae */ /* 0x0005e4000b1a1014 */
[----:B------:R-:W-:-:S02]  /*29e70*/  SEL R12, R12, RZ, P4 ;  /* 0x000000ff0c0c7207 */ /* 0x000fc40002000000 */
[----:B------:R2:W-:Y:S04]  /*29e80*/  STL.64 [R1+0x800], R6 ;  /* 0x0008000601007387 */ /* 0x0005e80000100a00 */
[----:B------:R4:W-:Y:S01]  /*29e90*/  LDGSTS.E [R11+-0x27ff8], desc[UR20][R4.64], P5 ;  /* 0xd8008000040b7fae */ /* 0x0009e2000a9a1014 */
[----:B------:R-:W-:Y:S02]  /*29ea0*/  ISETP.NE.U32.AND P5, PT, R12, RZ, PT ;  /* 0x000000ff0c00720c */ /* 0x000fe40003fa5070 */
[--C-:B-1----:R-:W-:Y:S02]  /*29eb0*/  SHF.R.U32.HI R102, RZ, 0x6, R103.reuse ;  /* 0x00000006ff667819 */ /* 0x102fe40000011667 */
[----:B------:R-:W-:Y:S02]  /*29ec0*/  SHF.R.U32.HI R103, RZ, 0x6, R103 ;  /* 0x00000006ff677819 */ /* 0x000fe40000011667 */
[----:B------:R-:W-:-:S02]  /*29ed0*/  SGXT.U32 R102, R102, 0x1 ;  /* 0x000000016666781a */ /* 0x000fc40000000000 */
[----:B------:R-:W-:Y:S02]  /*29ee0*/  SGXT.U32 R103, R103, 0x1 ;  /* 0x000000016767781a */ /* 0x000fe40000000000 */
[----:B------:R-:W-:Y:S02]  /*29ef0*/  LOP3.LUT R102, R102, 0x46, RZ, 0xfc, !PT ;  /* 0x0000004666667812 */ /* 0x000fe400078efcff */
[----:B------:R-:W-:Y:S02]  /*29f00*/  LOP3.LUT R103, R103, 0x64, RZ, 0xfc, !PT ;  /* 0x0000006467677812 */ /* 0x000fe400078efcff */
[----:B------:R-:W-:Y:S01]  /*29f10*/  ISETP.GE.AND P6, PT, R102, UR4, PT ;  /* 0x0000000466007c0c */ /* 0x000fe2000bfc6270 */
[----:B------:R4:W-:Y:S03]  /*29f20*/  STL.64 [R1+0x980], R4 ;  /* 0x0009800401007387 */ /* 0x0009e60000100a00 */
[----:B------:R-:W-:-:S02]  /*29f30*/  SEL R12, RZ, 0x4, P6 ;  /* 0x00000004ff0c7807 */ /* 0x000fc40003000000 */
[----:B------:R-:W-:Y:S02]  /*29f40*/  ISETP.GE.AND P6, PT, R103, UR4, PT ;  /* 0x0000000467007c0c */ /* 0x000fe4000bfc6270 */
[----:B------:R-:W3:Y:S04]  /*29f50*/  LDL.LU.64 R102, [R1+0x880] ;  /* 0x0008800001667983 */ /* 0x000ee80000300a00 */
[----:B------:R-:W3:Y:S01]  /*29f60*/  LDL.LU.64 R120, [R1+0x878] ;  /* 0x0008780001787983 */ /* 0x000ee20000300a00 */
[----:B--2---:R-:W-:-:S04]  /*29f70*/  IMAD.WIDE R6, R251, 0x4, R168 ;  /* 0x00000004fb067825 */ /* 0x004fc800078e02a8 */
[C---:B----4-:R-:W-:Y:S01]  /*29f80*/  IMAD.WIDE R4, R251.reuse, 0x4, R152 ;  /* 0x00000004fb047825 */ /* 0x050fe200078e0298 */
[----:B------:R3:W-:Y:S04]  /*29f90*/  STL.64 [R1+0x7b8], R6 ;  /* 0x0007b80601007387 */ /* 0x0007e80000100a00 */
[----:B------:R3:W-:Y:S04]  /*29fa0*/  LDGSTS.E [R11+-0x26000], desc[UR20][R6.64], P0 ;  /* 0xda000000060b7fae */ /* 0x0007e800081a1014 */
[----:B------:R1:W-:Y:S04]  /*29fb0*/  STL.64 [R1+0x908], R4 ;  /* 0x0009080401007387 */ /* 0x0003e80000100a00 */
[----:B------:R-:W2:Y:S01]  /*29fc0*/  LDL.LU.64 R152, [R1+0x9e0] ;  /* 0x0009e00001987983 */ /* 0x000ea20000300a00 */
[----:B---3--:R-:W-:-:S03]  /*29fd0*/  IMAD.WIDE R6, R251, 0x4, R98 ;  /* 0x00000004fb067825 */ /* 0x008fc600078e0262 */
[----:B------:R-:W3:Y:S01]  /*29fe0*/  LDL.LU.64 R98, [R1+0x9d8] ;  /* 0x0009d80001627983 */ /* 0x000ee20000300a00 */
[----:B------:R-:W4:Y:S01]  /*29ff0*/  S2R R73, SR_TID.X ;  /* 0x0000000000497919 */ /* 0x000f220000002100 */
[----:B------:R-:W-:Y:S02]  /*2a000*/  ISETP.NE.U32.AND P3, PT, R252, RZ, PT ;  /* 0x000000fffc00720c */ /* 0x000fe40003f65070 */
[----:B------:R-:W-:Y:S02]  /*2a010*/  SEL R252, R12, RZ, P4 ;  /* 0x000000ff0cfc7207 */ /* 0x000fe40002000000 */
[----:B------:R-:W-:-:S04]  /*2a020*/  SEL R12, RZ, 0x4, P6 ;  /* 0x00000004ff0c7807 */ /* 0x000fc80003000000 */
[----:B------:R-:W-:-:S05]  /*2a030*/  SEL R12, R12, RZ, P4 ;  /* 0x000000ff0c0c7207 */ /* 0x000fca0002000000 */
[----:B------:R1:W-:Y:S01]  /*2a040*/  LDGSTS.E [R11+-0x25ff8], desc[UR20][R4.64], P3 ;  /* 0xda008000040b7fae */ /* 0x0003e200099a1014 */
[----:B------:R-:W-:Y:S02]  /*2a050*/  ISETP.NE.U32.AND P3, PT, R12, RZ, PT ;  /* 0x000000ff0c00720c */ /* 0x000fe40003f65070 */
[----:B----4-:R-:W-:Y:S02]  /*2a060*/  SHF.R.U32.HI R72, RZ, 0x6, R73 ;  /* 0x00000006ff487819 */ /* 0x010fe40000011649 */
[----:B------:R-:W-:Y:S01]  /*2a070*/  ISETP.NE.U32.AND P6, PT, R252, RZ, PT ;  /* 0x000000fffc00720c */ /* 0x000fe20003fc5070 */
[----:B-1----:R-:W-:Y:S01]  /*2a080*/  IMAD.WIDE R4, R251, 0x4, R136 ;  /* 0x00000004fb047825 */ /* 0x002fe200078e0288 */
[----:B------:R-:W-:Y:S01]  /*2a090*/  SGXT.U32 R72, R72, 0x1 ;  /* 0x000000014848781a */ /* 0x000fe20000000000 */
[----:B------:R1:W-:Y:S01]  /*2a0a0*/  LDGSTS.E [R11+-0x24000], desc[UR20][R6.64], P5 ;  /* 0xdc000000060b7fae */ /* 0x0003e2000a9a1014 */
[----:B------:R-:W-:Y:S02]  /*2a0b0*/  SHF.R.U32.HI R73, RZ, 0x6, R73 ;  /* 0x00000006ff497819 */ /* 0x000fe40000011649 */
[----:B------:R-:W-:-:S02]  /*2a0c0*/  LOP3.LUT R72, R72, 0x66, RZ, 0xfc, !PT ;  /* 0x0000006648487812 */ /* 0x000fc400078efcff */
[----:B------:R-:W-:Y:S02]  /*2a0d0*/  SGXT.U32 R73, R73, 0x1 ;  /* 0x000000014949781a */ /* 0x000fe40000000000 */
[----:B------:R-:W-:Y:S02]  /*2a0e0*/  ISETP.GE.AND P0, PT, R72, UR4, PT ;  /* 0x0000000448007c0c */ /* 0x000fe4000bf06270 */
[----:B------:R-:W-:Y:S01]  /*2a0f0*/  LOP3.LUT R73, R73, 0x8, RZ, 0xfc, !PT ;  /* 0x0000000849497812 */ /* 0x000fe200078efcff */
[----:B------:R4:W-:Y:S01]  /*2a100*/  LDGSTS.E [R11+-0x23ff8], desc[UR20][R4.64], P6 ;  /* 0xdc008000040b7fae */ /* 0x0009e2000b1a1014 */
[----:B------:R-:W-:Y:S02]  /*2a110*/  SEL R12, RZ, 0x4, P0 ;  /* 0x00000004ff0c7807 */ /* 0x000fe40000000000 */
[----:B------:R-:W-:Y:S02]  /*2a120*/  ISETP.GE.AND P0, PT, R73, UR4, PT ;  /* 0x0000000449007c0c */ /* 0x000fe4000bf06270 */
[----:B------:R-:W1:Y:S01]  /*2a130*/  S2R R73, SR_TID.X ;  /* 0x0000000000497919 */ /* 0x000e620000002100 */
[----:B------:R-:W-:-:S02]  /*2a140*/  SEL R252, R12, RZ, P4 ;  /* 0x000000ff0cfc7207 */ /* 0x000fc40002000000 */
[----:B------:R-:W-:-:S04]  /*2a150*/  SEL R12, RZ, 0x4, P0 ;  /* 0x00000004ff0c7807 */ /* 0x000fc80000000000 */
[----:B------:R-:W-:Y:S01]  /*2a160*/  SEL R12, R12, RZ, P4 ;  /* 0x000000ff0c0c7207 */ /* 0x000fe20002000000 */
[----:B------:R1:W-:Y:S03]  /*2a170*/  STL.64 [R1+0x738], R6 ;  /* 0x0007380601007387 */ /* 0x0003e60000100a00 */
[----:B------:R-:W-:Y:S01]  /*2a180*/  ISETP.NE.U32.AND P6, PT, R12, RZ, PT ;  /* 0x000000ff0c00720c */ /* 0x000fe20003fc5070 */
[----:B------:R4:W-:Y:S04]  /*2a190*/  STL.64 [R1+0x8f0], R4 ;  /* 0x0008f00401007387 */ /* 0x0009e80000100a00 */
[----:B------:R-:W3:Y:S01]  /*2a1a0*/  LDL.LU.64 R136, [R1+0x960] ;  /* 0x0009600001887983 */ /* 0x000ee20000300a00 */
[----:B-1----:R-:W-:-:S02]  /*2a1b0*/  SHF.R.U32.HI R72, RZ, 0x6, R73 ;  /* 0x00000006ff487819 */ /* 0x002fc40000011649 */
[----:B------:R-:W-:Y:S02]  /*2a1c0*/  SHF.R.U32.HI R73, RZ, 0x6, R73 ;  /* 0x00000006ff497819 */ /* 0x000fe40000011649 */
[----:B------:R-:W-:Y:S02]  /*2a1d0*/  SGXT.U32 R72, R72, 0x1 ;  /* 0x000000014848781a */ /* 0x000fe40000000000 */
[----:B------:R-:W-:Y:S02]  /*2a1e0*/  SGXT.U32 R73, R73, 0x1 ;  /* 0x000000014949781a */ /* 0x000fe40000000000 */
[----:B------:R-:W-:Y:S02]  /*2a1f0*/  LOP3.LUT R72, R72, 0xa, RZ, 0xfc, !PT ;  /* 0x0000000a48487812 */ /* 0x000fe400078efcff */
[----:B------:R-:W-:Y:S02]  /*2a200*/  LOP3.LUT R73, R73, 0x28, RZ, 0xfc, !PT ;  /* 0x0000002849497812 */ /* 0x000fe400078efcff */
[----:B------:R-:W-:-:S04]  /*2a210*/  ISETP.GE.AND P5, PT, R72, UR4, PT ;  /* 0x0000000448007c0c */ /* 0x000fc8000bfa6270 */
[----:B------:R-:W-:Y:S02]  /*2a220*/  SEL R12, RZ, 0x4, P5 ;  /* 0x00000004ff0c7807 */ /* 0x000fe40002800000 */
[----:B------:R-:W-:Y:S02]  /*2a230*/  ISETP.GE.AND P5, PT, R73, UR4, PT ;  /* 0x0000000449007c0c */ /* 0x000fe4000bfa6270 */
[----:B------:R-:W3:Y:S01]  /*2a240*/  LDL.LU.64 R72, [R1+0x958] ;  /* 0x0009580001487983 */ /* 0x000ee20000300a00 */
[----:B------:R-:W-:Y:S01]  /*2a250*/  ISETP.NE.U32.AND P0, PT, R252, RZ, PT ;  /* 0x000000fffc00720c */ /* 0x000fe20003f05070 */
[----:B------:R-:W-:-:S04]  /*2a260*/  IMAD.WIDE R6, R251, 0x4, R102 ;  /* 0x00000004fb067825 */ /* 0x000fc800078e0266 */
[C---:B----4-:R-:W-:Y:S01]  /*2a270*/  IMAD.WIDE R4, R251.reuse, 0x4, R120 ;  /* 0x00000004fb047825 */ /* 0x050fe200078e0278 */
[----:B------:R2:W-:Y:S04]  /*2a280*/  STL.64 [R1+0x6d0], R6 ;  /* 0x0006d00601007387 */ /* 0x0005e80000100a00 */
[----:B------:R3:W-:Y:S04]  /*2a290*/  STL.64 [R1+0x880], R4 ;  /* 0x0008800401007387 */ /* 0x0007e80000100a00 */
[----:B------:R-:W-:Y:S04]  /*2a2a0*/  STL.64 [R1+0xb78], R10 ;  /* 0x000b780a01007387 */ /* 0x000fe80000100a00 */
[----:B------:R-:W4:Y:S04]  /*2a2b0*/  LDL.LU.64 R168, [R1+0x8e8] ;  /* 0x0008e80001a87983 */ /* 0x000f280000300a00 */
[----:B------:R-:W4:Y:S04]  /*2a2c0*/  LDL.LU.64 R120, [R1+0x8e0] ;  /* 0x0008e00001787983 */ /* 0x000f280000300a00 */
[----:B------:R2:W-:Y:S04]  /*2a2d0*/  LDGSTS.E [R11+-0x22000], desc[UR20][R6.64], P3 ;  /* 0xde000000060b7fae */ /* 0x0005e800099a1014 */
[----:B------:R3:W-:Y:S01]  /*2a2e0*/  LDGSTS.E [R11+-0x21ff8], desc[UR20][R4.64], P0 ;  /* 0xde008000040b7fae */ /* 0x0007e200081a1014 */
[----:B--2---:R-:W-:-:S05]  /*2a2f0*/  IMAD.WIDE R6, R251, 0x4, R152 ;  /* 0x00000004fb067825 */ /* 0x004fca00078e0298 */
[----:B------:R1:W-:Y:S01]  /*2a300*/  STL.64 [R1+0x7f8], R6 ;  /* 0x0007f80601007387 */ /* 0x0003e20000100a00 */
[----:B------:R-:W2:Y:S01]  /*2a310*/  S2R R103, SR_TID.X ;  /* 0x0000000000677919 */ /* 0x000ea20000002100 */
[----:B------:R-:W-:Y:S01]  /*2a320*/  SEL R252, R12, RZ, P4 ;  /* 0x000000ff0cfc7207 */ /* 0x000fe20002000000 */
[----:B---3--:R-:W-:Y:S01]  /*2a330*/  IMAD.WIDE R4, R251, 0x4, R98 ;  /* 0x00000004fb047825 */ /* 0x008fe200078e0262 */
[----:B------:R1:W-:Y:S04]  /*2a340*/  LDGSTS.E [R242+-0x28000], desc[UR20][R6.64], P6 ;  /* 0xd800000006f27fae */ /* 0x0003e8000b1a1014 */
[----:B------:R3:W-:Y:S04]  /*2a350*/  STL.64 [R1+0x968], R4 ;  /* 0x0009680401007387 */ /* 0x0007e80000100a00 */
[----:B------:R-:W4:Y:S04]  /*2a360*/  LDL.LU.64 R152, [R1+0x870] ;  /* 0x0008700001987983 */ /* 0x000f280000300a00 */
[----:B------:R-:W4:Y:S01]  /*2a370*/  LDL.LU.64 R98, [R1+0x868] ;  /* 0x0008680001627983 */ /* 0x000f220000300a00 */
[----:B--2---:R-:W-:-:S02]  /*2a380*/  SHF.R.U32.HI R102, RZ, 0x6, R103 ;  /* 0x00000006ff667819 */ /* 0x004fc40000011667 */
[----:B------:R-:W-:Y:S02]  /*2a390*/  SHF.R.U32.HI R103, RZ, 0x6, R103 ;  /* 0x00000006ff677819 */ /* 0x000fe40000011667 */
[----:B------:R-:W-:Y:S02]  /*2a3a0*/  SGXT.U32 R102, R102, 0x1 ;  /* 0x000000016666781a */ /* 0x000fe40000000000 */
[----:B------:R-:W-:Y:S02]  /*2a3b0*/  SEL R12, RZ, 0x4, P5 ;  /* 0x00000004ff0c7807 */ /* 0x000fe40002800000 */
[----:B------:R-:W-:Y:S02]  /*2a3c0*/  LOP3.LUT R102, R102, 0x2a, RZ, 0xfc, !PT ;  /* 0x0000002a66667812 */ /* 0x000fe400078efcff */
[----:B------:R-:W-:Y:S02]  /*2a3d0*/  SGXT.U32 R103, R103, 0x1 ;  /* 0x000000016767781a */ /* 0x000fe40000000000 */
[----:B------:R-:W-:-:S02]  /*2a3e0*/  SEL R12, R12, RZ, P4 ;  /* 0x000000ff0c0c7207 */ /* 0x000fc40002000000 */
[----:B------:R-:W-:Y:S02]  /*2a3f0*/  ISETP.GE.AND P3, PT, R102, UR4, PT ;  /* 0x0000000466007c0c */ /* 0x000fe4000bf66270 */
[----:B------:R-:W-:Y:S02]  /*2a400*/  LOP3.LUT R103, R103, 0x48, RZ, 0xfc, !PT ;  /* 0x0000004867677812 */ /* 0x000fe400078efcff */
[----:B------:R-:W-:Y:S02]  /*2a410*/  ISETP.NE.U32.AND P0, PT, R12, RZ, PT ;  /* 0x000000ff0c00720c */ /* 0x000fe40003f05070 */
[----:B------:R-:W-:Y:S02]  /*2a420*/  SEL R12, RZ, 0x4, P3 ;  /* 0x00000004ff0c7807 */ /* 0x000fe40001800000 */
[----:B------:R-:W-:Y:S02]  /*2a430*/  ISETP.GE.AND P3, PT, R103, UR4, PT ;  /* 0x0000000467007c0c */ /* 0x000fe4000bf66270 */
[----:B------:R-:W2:Y:S01]  /*2a440*/  S2R R103, SR_TID.X ;  /* 0x0000000000677919 */ /* 0x000ea20000002100 */
[----:B------:R-:W-:-:S13]  /*2a450*/  ISETP.NE.U32.AND P5, PT, R252, RZ, PT ;  /* 0x000000fffc00720c */ /* 0x000fda0003fa5070 */
[----:B------:R3:W-:Y:S01]  /*2a460*/  LDGSTS.E [R242+-0x27ff8], desc[UR20][R4.64], P5 ;  /* 0xd800800004f27fae */ /* 0x0007e2000a9a1014 */
[----:B-1----:R-:W-:-:S05]  /*2a470*/  IMAD.WIDE R6, R251, 0x4, R136 ;  /* 0x00000004fb067825 */ /* 0x002fca00078e0288 */
[----:B------:R4:W-:Y:S01]  /*2a480*/  STL.64 [R1+0x7a8], R6 ;  /* 0x0007a80601007387 */ /* 0x0009e20000100a00 */
[--C-:B--2---:R-:W-:Y:S02]  /*2a490*/  SHF.R.U32.HI R102, RZ, 0x6, R103.reuse ;  /* 0x00000006ff667819 */ /* 0x104fe40000011667 */
[----:B------:R-:W-:Y:S01]  /*2a4a0*/  SEL R252, R12, RZ, P4 ;  /* 0x000000ff0cfc7207 */ /* 0x000fe20002000000 */
[----:B------:R4:W-:Y:S01]  /*2a4b0*/  LDGSTS.E [R242+-0x26000], desc[UR20][R6.64], P0 ;  /* 0xda00000006f27fae */ /* 0x0009e200081a1014 */
[----:B------:R-:W-:Y:S02]  /*2a4c0*/  SGXT.U32 R102, R102, 0x1 ;  /* 0x000000016666781a */ /* 0x000fe40000000000 */
[----:B------:R-:W-:Y:S02]  /*2a4d0*/  SEL R12, RZ, 0x4, P3 ;  /* 0x00000004ff0c7807 */ /* 0x000fe40001800000 */
[----:B------:R-:W-:Y:S01]  /*2a4e0*/  SHF.R.U32.HI R103, RZ, 0x6, R103 ;  /* 0x00000006ff677819 */ /* 0x000fe20000011667 */
[----:B---3--:R-:W-:-:S05]  /*2a4f0*/  IMAD.WIDE R4, R251, 0x4, R72 ;  /* 0x00000004fb047825 */ /* 0x008fca00078e0248 */
[----:B------:R1:W-:Y:S04]  /*2a500*/  STL.64 [R1+0x8f8], R4 ;  /* 0x0008f80401007387 */ /* 0x0003e80000100a00 */
[----:B------:R-:W2:Y:S04]  /*2a510*/  LDL.LU.64 R136, [R1+0x9d0] ;  /* 0x0009d00001887983 */ /* 0x000ea80000300a00 */
[----:B------:R-:W3:Y:S01]  /*2a520*/  LDL.LU.64 R72, [R1+0x9c8] ;  /* 0x0009c80001487983 */ /* 0x000ee20000300a00 */
[----:B------:R-:W-:Y:S02]  /*2a530*/  LOP3.LUT R102, R102, 0x4a, RZ, 0xfc, !PT ;  /* 0x0000004a66667812 */ /* 0x000fe400078efcff */
[----:B------:R-:W-:-:S02]  /*2a540*/  SEL R12, R12, RZ, P4 ;  /* 0x000000ff0c0c7207 */ /* 0x000fc40002000000 */
[----:B------:R-:W-:Y:S02]  /*2a550*/  SGXT.U32 R103, R103, 0x1 ;  /* 0x000000016767781a */ /* 0x000fe40000000000 */
[----:B------:R-:W-:Y:S02]  /*2a560*/  ISETP.NE.U32.AND P3, PT, R252, RZ, PT ;  /* 0x000000fffc00720c */ /* 0x000fe40003f65070 */
[----:B------:R-:W-:Y:S02]  /*2a570*/  ISETP.GE.AND P6, PT, R102, UR4, PT ;  /* 0x0000000466007c0c */ /* 0x000fe4000bfc6270 */
[----:B------:R-:W-:Y:S02]  /*2a580*/  LOP3.LUT R103, R103, 0x68, RZ, 0xfc, !PT ;  /* 0x0000006867677812 */ /* 0x000fe400078efcff */
[----:B------:R-:W-:Y:S02]  /*2a590*/  ISETP.NE.U32.AND P5, PT, R12, RZ, PT ;  /* 0x000000ff0c00720c */ /* 0x000fe40003fa5070 */
[----:B------:R-:W-:-:S02]  /*2a5a0*/  SEL R12, RZ, 0x4, P6 ;  /* 0x00000004ff0c7807 */ /* 0x000fc40003000000 */
[----:B------:R-:W-:Y:S02]  /*2a5b0*/  ISETP.GE.AND P6, PT, R103, UR4, PT ;  /* 0x0000000467007c0c */ /* 0x000fe4000bfc6270 */
[----:B------:R-:W-:Y:S01]  /*2a5c0*/  SEL R252, R12, RZ, P4 ;  /* 0x000000ff0cfc7207 */ /* 0x000fe20002000000 */
[----:B------:R1:W-:Y:S01]  /*2a5d0*/  LDGSTS.E [R242+-0x25ff8], desc[UR20][R4.64], P3 ;  /* 0xda00800004f27fae */ /* 0x0003e200099a1014 */
[----:B------:R-:W-:Y:S02]  /*2a5e0*/  SEL R12, RZ, 0x4, P6 ;  /* 0x00000004ff0c7807 */ /* 0x000fe40003000000 */
[----:B------:R-:W-:Y:S01]  /*2a5f0*/  ISETP.NE.U32.AND P6, PT, R252, RZ, PT ;  /* 0x000000fffc00720c */ /* 0x000fe20003fc5070 */
[----:B----4-:R-:W-:-:S04]  /*2a600*/  IMAD.WIDE R6, R251, 0x4, R168 ;  /* 0x00000004fb067825 */ /* 0x010fc800078e02a8 */
[C---:B-1----:R-:W-:Y:S01]  /*2a610*/  IMAD.WIDE R4, R251.reuse, 0x4, R120 ;  /* 0x00000004fb047825 */ /* 0x042fe200078e0278 */
[----:B------:R1:W-:Y:S04]  /*2a620*/  STL.64 [R1+0x730], R6 ;  /* 0x0007300601007387 */ /* 0x0003e80000100a00 */
[----:B------:R4:W-:Y:S04]  /*2a630*/  STL.64 [R1+0x8e0], R4 ;  /* 0x0008e00401007387 */ /* 0x0009e80000100a00 */
[----:B------:R-:W2:Y:S04]  /*2a640*/  LDL.LU.64 R168, [R1+0x950] ;  /* 0x0009500001a87983 */ /* 0x000ea80000300a00 */
[----:B------:R-:W2:Y:S04]  /*2a650*/  LDL.LU.64 R120, [R1+0x948] ;  /* 0x0009480001787983 */ /* 0x000ea80000300a00 */
[----:B------:R1:W-:Y:S04]  /*2a660*/  LDGSTS.E [R242+-0x24000], desc[UR20][R6.64], P5 ;  /* 0xdc00000006f27fae */ /* 0x0003e8000a9a1014 */
[----:B------:R4:W-:Y:S01]  /*2a670*/  LDGSTS.E [R242+-0x23ff8], desc[UR20][R4.64], P6 ;  /* 0xdc00800004f27fae */ /* 0x0009e2000b1a1014 */
[----:B-1----:R-:W-:-:S04]  /*2a680*/  IMAD.WIDE R6, R251, 0x4, R152 ;  /* 0x00000004fb067825 */ /* 0x002fc800078e0298 */
[----:B----4-:R-:W-:Y:S01]  /*2a690*/  IMAD.WIDE R4, R251, 0x4, R98 ;  /* 0x00000004fb047825 */ /* 0x010fe200078e0262 */
[----:B------:R-:W-:Y:S04]  /*2a6a0*/  STL.64 [R1+0x6c0], R6 ;  /* 0x0006c00601007387 */ /* 0x000fe80000100a00 */
[----:B------:R3:W-:Y:S04]  /*2a6b0*/  STL.64 [R1+0x868], R4 ;  /* 0x0008680401007387 */ /* 0x0007e80000100a00 */
[----:B------:R-:W4:Y:S01]  /*2a6c0*/  LDL.LU.64 R98, [R1+0x8d0] ;  /* 0x0008d00001627983 */ /* 0x000f220000300a00 */
[----:B------:R-:W1:Y:S01]  /*2a6d0*/  S2R R103, SR_TID.X ;  /* 0x0000000000677919 */ /* 0x000e620000002100 */
[----:B------:R-:W-:-:S02]  /*2a6e0*/  SEL R12, R12, RZ, P4 ;  /* 0x000000ff0c0c7207 */ /* 0x000fc40002000000 */
[----:B------:R-:W4:Y:S02]  /*2a6f0*/  LDL.LU.64 R152, [R1+0x8c8] ;  /* 0x0008c80001987983 */ /* 0x000f240000300a00 */
[----:B------:R-:W-:-:S13]  /*2a700*/  ISETP.NE.U32.AND P3, PT, R12, RZ, PT ;  /* 0x000000ff0c00720c */ /* 0x000fda0003f65070 */
[----:B------:R-:W-:Y:S01]  /*2a710*/  LDGSTS.E [R242+-0x22000], desc[UR20][R6.64], P3 ;  /* 0xde00000006f27fae */ /* 0x000fe200099a1014 */
[--C-:B-1----:R-:W-:Y:S02]  /*2a720*/  SHF.R.U32.HI R102, RZ, 0x6, R103.reuse ;  /* 0x00000006ff667819 */ /* 0x102fe40000011667 */
[----:B------:R-:W-:Y:S02]  /*2a730*/  SHF.R.U32.HI R103, RZ, 0x6, R103 ;  /* 0x00000006ff677819 */ /* 0x000fe40000011667 */
[----:B------:R-:W-:Y:S02]  /*2a740*/  SGXT.U32 R102, R102, 0x1 ;  /* 0x000000016666781a */ /* 0x000fe40000000000 */
[----:B------:R-:W-:Y:S02]  /*2a750*/  SGXT.U32 R103, R103, 0x1 ;  /* 0x000000016767781a */ /* 0x000fe40000000000 */
[----:B------:R-:W-:Y:S02]  /*2a760*/  LOP3.LUT R102, R102, 0x6a, RZ, 0xfc, !PT ;  /* 0x0000006a66667812 */ /* 0x000fe400078efcff */
[----:B------:R-:W-:-:S02]  /*2a770*/  LOP3.LUT R103, R103, 0xc, RZ, 0xfc, !PT ;  /* 0x0000000c67677812 */ /* 0x000fc400078efcff */
        /* <DEDUP_REMOVED lines=34> */
[C---:B---3--:R-:W-:Y:S02]  /*2a9a0*/  IMAD.WIDE R4, R251.reuse, 0x4, R72 ;  /* 0x00000004fb047825 */ /* 0x048fe400078e0248 */
[----:B------:R-:W3:Y:S01]  /*2a9b0*/  S2R R73, SR_TID.X ;  /* 0x0000000000497919 */ /* 0x000ee20000002100 */
[----:B------:R-:W-:Y:S01]  /*2a9c0*/  ISETP.NE.U32.AND P5, PT, R252, RZ, PT ;  /* 0x000000fffc00720c */ /* 0x000fe20003fa5070 */
[----:B--2---:R-:W-:Y:S01]  /*2a9d0*/  IMAD.WIDE R6, R251, 0x4, R136 ;  /* 0x00000004fb067825 */ /* 0x004fe200078e0288 */
[----:B------:R-:W-:-:S02]  /*2a9e0*/  SEL R252, R12, RZ, P4 ;  /* 0x000000ff0cfc7207 */ /* 0x000fc40002000000 */
[----:B------:R-:W-:Y:S02]  /*2a9f0*/  SEL R12, RZ, 0x4, P3 ;  /* 0x00000004ff0c7807 */ /* 0x000fe40001800000 */
[----:B------:R2:W-:Y:S02]  /*2aa00*/  LDGSTS.E [R243+-0x28000], desc[UR20][R6.64], P6 ;  /* 0xd800000006f37fae */ /* 0x0005e4000b1a1014 */
[----:B------:R-:W-:Y:S02]  /*2aa10*/  SEL R12, R12, RZ, P4 ;  /* 0x000000ff0c0c7207 */ /* 0x000fe40002000000 */
[----:B------:R-:W-:-:S03]  /*2aa20*/  ISETP.NE.U32.AND P3, PT, R252, RZ, PT ;  /* 0x000000fffc00720c */ /* 0x000fc60003f65070 */
[----:B------:R1:W-:Y:S02]  /*2aa30*/  LDGSTS.E [R243+-0x27ff8], desc[UR20][R4.64], P5 ;  /* 0xd800800004f37fae */ /* 0x0003e4000a9a1014 */
[--C-:B-1----:R-:W-:Y:S02]  /*2aa40*/  SHF.R.U32.HI R102, RZ, 0x6, R103.reuse ;  /* 0x00000006ff667819 */ /* 0x102fe40000011667 */
[----:B------:R-:W-:Y:S02]  /*2aa50*/  SHF.R.U32.HI R103, RZ, 0x6, R103 ;  /* 0x00000006ff677819 */ /* 0x000fe40000011667 */
[----:B------:R-:W-:Y:S02]  /*2aa60*/  SGXT.U32 R102, R102, 0x1 ;  /* 0x000000016666781a */ /* 0x000fe40000000000 */
[----:B------:R-:W-:Y:S02]  /*2aa70*/  SGXT.U32 R103, R103, 0x1 ;  /* 0x000000016767781a */ /* 0x000fe40000000000 */
[----:B------:R-:W-:-:S02]  /*2aa80*/  LOP3.LUT R102, R102, 0x4e, RZ, 0xfc, !PT ;  /* 0x0000004e66667812 */ /* 0x000fc400078efcff */
[----:B------:R-:W-:Y:S02]  /*2aa90*/  LOP3.LUT R103, R103, 0x6c, RZ, 0xfc, !PT ;  /* 0x0000006c67677812 */ /* 0x000fe400078efcff */
[----:B------:R-:W-:Y:S02]  /*2aaa0*/  ISETP.GE.AND P6, PT, R102, UR4, PT ;  /* 0x0000000466007c0c */ /* 0x000fe4000bfc6270 */
[----:B---3--:R-:W-:Y:S02]  /*2aab0*/  SHF.R.U32.HI R72, RZ, 0x6, R73 ;  /* 0x00000006ff487819 */ /* 0x008fe40000011649 */
[----:B------:R-:W-:Y:S02]  /*2aac0*/  ISETP.NE.U32.AND P5, PT, R12, RZ, PT ;  /* 0x000000ff0c00720c */ /* 0x000fe40003fa5070 */
[----:B------:R-:W-:Y:S02]  /*2aad0*/  SEL R12, RZ, 0x4, P6 ;  /* 0x00000004ff0c7807 */ /* 0x000fe40003000000 */
[----:B------:R-:W-:Y:S01]  /*2aae0*/  ISETP.GE.AND P6, PT, R103, UR4, PT ;  /* 0x0000000467007c0c */ /* 0x000fe2000bfc6270 */
[----:B------:R2:W-:Y:S01]  /*2aaf0*/  STL.64 [R1+0x7f0], R6 ;  /* 0x0007f00601007387 */ /* 0x0005e20000100a00 */
[----:B------:R-:W-:-:S02]  /*2ab00*/  SGXT.U32 R72, R72, 0x1 ;  /* 0x000000014848781a */ /* 0x000fc40000000000 */
[----:B------:R-:W-:Y:S02]  /*2ab10*/  SHF.R.U32.HI R73, RZ, 0x6, R73 ;  /* 0x00000006ff497819 */ /* 0x000fe40000011649 */
[----:B------:R-:W-:Y:S01]  /*2ab20*/  SEL R252, R12, RZ, P4 ;  /* 0x000000ff0cfc7207 */ /* 0x000fe20002000000 */
[----:B------:R1:W-:Y:S01]  /*2ab30*/  STL.64 [R1+0x958], R4 ;  /* 0x0009580401007387 */ /* 0x0003e20000100a00 */
[----:B------:R-:W-:Y:S02]  /*2ab40*/  SEL R12, RZ, 0x4, P6 ;  /* 0x00000004ff0c7807 */ /* 0x000fe40003000000 */
[----:B------:R-:W-:Y:S01]  /*2ab50*/  LOP3.LUT R72, R72, 0x6e, RZ, 0xfc, !PT ;  /* 0x0000006e48487812 */ /* 0x000fe200078efcff */
[----:B------:R-:W3:Y:S01]  /*2ab60*/  LDL.LU.64 R102, [R1+0x860] ;  /* 0x0008600001667983 */ /* 0x000ee20000300a00 */
[----:B--2---:R-:W-:Y:S01]  /*2ab70*/  IMAD.WIDE R6, R251, 0x4, R168 ;  /* 0x00000004fb067825 */ /* 0x004fe200078e02a8 */
[----:B------:R-:W-:Y:S02]  /*2ab80*/  SGXT.U32 R73, R73, 0x1 ;  /* 0x000000014949781a */ /* 0x000fe40000000000 */
[----:B------:R-:W2:Y:S01]  /*2ab90*/  LDL.LU.64 R136, [R1+0x858] ;  /* 0x0008580001887983 */ /* 0x000ea20000300a00 */
[----:B------:R-:W-:Y:S01]  /*2aba0*/  SEL R12, R12, RZ, P4 ;  /* 0x000000ff0c0c7207 */ /* 0x000fe20002000000 */
[----:B-1----:R-:W-:-:S02]  /*2abb0*/  IMAD.WIDE R4, R251, 0x4, R120 ;  /* 0x00000004fb047825 */ /* 0x002fc400078e0278 */
        /* <DEDUP_REMOVED lines=9> */
[----:B------:R-:W2:Y:S01]  /*2ac50*/  LDL.LU.64 R72, [R1+0x9c0] ;  /* 0x0009c00001487983 */ /* 0x000ea20000300a00 */
[----:B----4-:R-:W-:-:S03]  /*2ac60*/  IMAD.WIDE R6, R251, 0x4, R98 ;  /* 0x00000004fb067825 */ /* 0x010fc600078e0262 */
[----:B------:R-:W4:Y:S01]  /*2ac70*/  LDL.LU.64 R98, [R1+0x9b8] ;  /* 0x0009b80001627983 */ /* 0x000f220000300a00 */
[----:B------:R-:W1:Y:S01]  /*2ac80*/  S2R R121, SR_TID.X ;  /* 0x0000000000797919 */ /* 0x000e620000002100 */
[----:B------:R-:W-:Y:S02]  /*2ac90*/  ISETP.NE.U32.AND P6, PT, R252, RZ, PT ;  /* 0x000000fffc00720c */ /* 0x000fe40003fc5070 */
[----:B------:R-:W-:Y:S01]  /*2aca0*/  SEL R252, R12, RZ, P4 ;  /* 0x000000ff0cfc7207 */ /* 0x000fe20002000000 */
[----:B-1----:R-:W-:Y:S01]  /*2acb0*/  IMAD.WIDE R4, R251, 0x4, R152 ;  /* 0x00000004fb047825 */ /* 0x002fe200078e0298 */
[----:B------:R-:W-:Y:S01]  /*2acc0*/  SEL R12, RZ, 0x4, P0 ;  /* 0x00000004ff0c7807 */ /* 0x000fe20000000000 */
[----:B------:R3:W-:Y:S03]  /*2acd0*/  LDGSTS.E [R243+-0x24000], desc[UR20][R6.64], P5 ;  /* 0xdc00000006f37fae */ /* 0x0007e6000a9a1014 */
[----:B------:R-:W-:Y:S01]  /*2ace0*/  SEL R12, R12, RZ, P4 ;  /* 0x000000ff0c0c7207 */ /* 0x000fe20002000000 */
[----:B------:R3:W-:Y:S01]  /*2acf0*/  STL.64 [R1+0x728], R6 ;  /* 0x0007280601007387 */ /* 0x0007e20000100a00 */
[----:B------:R-:W-:-:S03]  /*2ad00*/  ISETP.NE.U32.AND P0, PT, R252, RZ, PT ;  /* 0x000000fffc00720c */ /* 0x000fc60003f05070 */
[----:B------:R2:W-:Y:S01]  /*2ad10*/  LDGSTS.E [R243+-0x23ff8], desc[UR20][R4.64], P6 ;  /* 0xdc00800004f37fae */ /* 0x0005e2000b1a1014 */
[----:B------:R-:W-:Y:S02]  /*2ad20*/  ISETP.NE.U32.AND P6, PT, R12, RZ, PT ;  /* 0x000000ff0c00720c */ /* 0x000fe40003fc5070 */
[--C-:B------:R-:W-:Y:S02]  /*2ad30*/  SHF.R.U32.HI R120, RZ, 0x6, R121.reuse ;  /* 0x00000006ff787819 */ /* 0x100fe40000011679 */
[----:B------:R-:W-:Y:S02]  /*2ad40*/  SHF.R.U32.HI R121, RZ, 0x6, R121 ;  /* 0x00000006ff797819 */ /* 0x000fe40000011679 */
[----:B------:R-:W-:Y:S02]  /*2ad50*/  SGXT.U32 R120, R120, 0x1 ;  /* 0x000000017878781a */ /* 0x000fe40000000000 */
[----:B------:R-:W-:Y:S02]  /*2ad60*/  SGXT.U32 R121, R121, 0x1 ;  /* 0x000000017979781a */ /* 0x000fe40000000000 */
[----:B------:R-:W-:-:S02]  /*2ad70*/  LOP3.LUT R120, R120, 0x12, RZ, 0xfc, !PT ;  /* 0x0000001278787812 */ /* 0x000fc400078efcff */
[----:B------:R-:W-:Y:S02]  /*2ad80*/  LOP3.LUT R121, R121, 0x30, RZ, 0xfc, !PT ;  /* 0x0000003079797812 */ /* 0x000fe400078efcff */
[----:B------:R-:W-:Y:S01]  /*2ad90*/  ISETP.GE.AND P5, PT, R120, UR4, PT ;  /* 0x0000000478007c0c */ /* 0x000fe2000bfa6270 */
[----:B------:R2:W-:Y:S03]  /*2ada0*/  STL.64 [R1+0x890], R4 ;  /* 0x0008900401007387 */ /* 0x0005e60000100a00 */
[----:B------:R-:W-:Y:S01]  /*2adb0*/  SEL R12, RZ, 0x4, P5 ;  /* 0x00000004ff0c7807 */ /* 0x000fe20002800000 */
[----:B------:R-:W4:Y:S01]  /*2adc0*/  LDL.LU.64 R152, [R1+0x940] ;  /* 0x0009400001987983 */ /* 0x000f220000300a00 */
[----:B------:R-:W-:-:S03]  /*2add0*/  ISETP.GE.AND P5, PT, R121, UR4, PT ;  /* 0x0000000479007c0c */ /* 0x000fc6000bfa6270 */
[----:B------:R-:W4:Y:S01]  /*2ade0*/  LDL.LU.64 R120, [R1+0x938] ;  /* 0x0009380001787983 */ /* 0x000f220000300a00 */
[----:B---3--:R-:W-:-:S04]  /*2adf0*/  IMAD.WIDE R6, R251, 0x4, R102 ;  /* 0x00000004fb067825 */ /* 0x008fc800078e0266 */
[C---:B--2---:R-:W-:Y:S01]  /*2ae00*/  IMAD.WIDE R4, R251.reuse, 0x4, R136 ;  /* 0x00000004fb047825 */ /* 0x044fe200078e0288 */
[----:B------:R1:W-:Y:S04]  /*2ae10*/  STL.64 [R1+0x6b8], R6 ;  /* 0x0006b80601007387 */ /* 0x0003e80000100a00 */
[----:B------:R1:W-:Y:S04]  /*2ae20*/  LDGSTS.E [R243+-0x22000], desc[UR20][R6.64], P3 ;  /* 0xde00000006f37fae */ /* 0x0003e800099a1014 */
[----:B------:R4:W-:Y:S04]  /*2ae30*/  STL.64 [R1+0x858], R4 ;  /* 0x0008580401007387 */ /* 0x0009e80000100a00 */
[----:B------:R4:W-:Y:S04]  /*2ae40*/  LDGSTS.E [R243+-0x21ff8], desc[UR20][R4.64], P0 ;  /* 0xde00800004f37fae */ /* 0x0009e800081a1014 */
[----:B------:R-:W-:Y:S01]  /*2ae50*/  STL.64 [R1+0xb80], R242 ;  /* 0x000b80f201007387 */ /* 0x000fe20000100a00 */
[----:B-1----:R-:W-:-:S03]  /*2ae60*/  IMAD.WIDE R6, R251, 0x4, R72 ;  /* 0x00000004fb067825 */ /* 0x002fc600078e0248 */
[----:B------:R-:W2:Y:S04]  /*2ae70*/  LDL.LU.64 R168, [R1+0x8c0] ;  /* 0x0008c00001a87983 */ /* 0x000ea80000300a00 */
[----:B------:R-:W3:Y:S04]  /*2ae80*/  LDL.LU.64 R136, [R1+0x8b8] ;  /* 0x0008b80001887983 */ /* 0x000ee80000300a00 */
[----:B------:R1:W-:Y:S01]  /*2ae90*/  STL.64 [R1+0x7e8], R6 ;  /* 0x0007e80601007387 */ /* 0x0003e20000100a00 */
[----:B------:R-:W1:Y:S01]  /*2aea0*/  S2R R103, SR_TID.X ;  /* 0x0000000000677919 */ /* 0x000e620000002100 */
[----:B------:R-:W-:Y:S01]  /*2aeb0*/  SEL R252, R12, RZ, P4 ;  /* 0x000000ff0cfc7207 */ /* 0x000fe20002000000 */
[----:B----4-:R-:W-:Y:S01]  /*2aec0*/  IMAD.WIDE R4, R251, 0x4, R98 ;  /* 0x00000004fb047825 */ /* 0x010fe200078e0262 */
[----:B------:R4:W-:Y:S04]  /*2aed0*/  LDGSTS.E [R244+-0x28000], desc[UR20][R6.64], P6 ;  /* 0xd800000006f47fae */ /* 0x0009e8000b1a1014 */
[----:B------:R4:W-:Y:S04]  /*2aee0*/  STL.64 [R1+0x8d0], R4 ;  /* 0x0008d00401007387 */ /* 0x0009e80000100a00 */
[----:B------:R-:W3:Y:S04]  /*2aef0*/  LDL.LU.64 R72, [R1+0x850] ;  /* 0x0008500001487983 */ /* 0x000ee80000300a00 */
[----:B------:R-:W3:Y:S01]  /*2af00*/  LDL.LU.64 R98, [R1+0x848] ;  /* 0x0008480001627983 */ /* 0x000ee20000300a00 */
[----:B-1----:R-:W-:-:S02]  /*2af10*/  SHF.R.U32.HI R102, RZ, 0x6, R103 ;  /* 0x00000006ff667819 */ /* 0x002fc40000011667 */
        /* <DEDUP_REMOVED lines=11> */
[----:B------:R-:W1:Y:S01]  /*2afd0*/  S2R R103, SR_TID.X ;  /* 0x0000000000677919 */ /* 0x000e620000002100 */
[----:B------:R-:W-:-:S02]  /*2afe0*/  ISETP.NE.U32.AND P5, PT, R252, RZ, PT ;  /* 0x000000fffc00720c */ /* 0x000fc40003fa5070 */
[----:B------:R-:W-:Y:S02]  /*2aff0*/  SEL R252, R12, RZ, P4 ;  /* 0x000000ff0cfc7207 */ /* 0x000fe40002000000 */
[----:B------:R-:W-:-:S04]  /*2b000*/  SEL R12, RZ, 0x4, P3 ;  /* 0x00000004ff0c7807 */ /* 0x000fc80001800000 */
[----:B------:R-:W-:-:S05]  /*2b010*/  SEL R12, R12, RZ, P4 ;  /* 0x000000ff0c0c7207 */ /* 0x000fca0002000000 */
[----:B------:R1:W-:Y:S01]  /*2b020*/  LDGSTS.E [R244+-0x27ff8], desc[UR20][R4.64], P5 ;  /* 0xd800800004f47fae */ /* 0x0003e2000a9a1014 */
[----:B------:R-:W-:Y:S02]  /*2b030*/  ISETP.NE.U32.AND P5, PT, R12, RZ, PT ;  /* 0x000000ff0c00720c */ /* 0x000fe40003fa5070 */
[----:B-1----:R-:W-:-:S04]  /*2b040*/  SHF.R.U32.HI R102, RZ, 0x6, R103 ;  /* 0x00000006ff667819 */ /* 0x002fc80000011667 */
[----:B------:R-:W-:Y:S02]  /*2b050*/  SGXT.U32 R102, R102, 0x1 ;  /* 0x000000016666781a */ /* 0x000fe40000000000 */
[----:B------:R-:W-:Y:S02]  /*2b060*/  SHF.R.U32.HI R103, RZ, 0x6, R103 ;  /* 0x00000006ff677819 */ /* 0x000fe40000011667 */
[----:B------:R-:W-:Y:S02]  /*2b070*/  LOP3.LUT R102, R102, 0x52, RZ, 0xfc, !PT ;  /* 0x0000005266667812 */ /* 0x000fe400078efcff */
[----:B------:R-:W-:Y:S02]  /*2b080*/  SGXT.U32 R103, R103, 0x1 ;  /* 0x000000016767781a */ /* 0x000fe40000000000 */
[----:B------:R-:W-:Y:S02]  /*2b090*/  ISETP.GE.AND P6, PT, R102, UR4, PT ;  /* 0x0000000466007c0c */ /* 0x000fe4000bfc6270 */
[----:B------:R-:W-:-:S02]  /*2b0a0*/  LOP3.LUT R103, R103, 0x70, RZ, 0xfc, !PT ;  /* 0x0000007067677812 */ /* 0x000fc400078efcff */
[----:B------:R-:W-:Y:S01]  /*2b0b0*/  SEL R12, RZ, 0x4, P6 ;  /* 0x00000004ff0c7807 */ /* 0x000fe20003000000 */
[----:B----4-:R-:W-:Y:S01]  /*2b0c0*/  IMAD.WIDE R6, R251, 0x4, R152 ;  /* 0x00000004fb067825 */ /* 0x010fe200078e0298 */
[----:B------:R-:W-:Y:S02]  /*2b0d0*/  ISETP.NE.U32.AND P3, PT, R252, RZ, PT ;  /* 0x000000fffc00720c */ /* 0x000fe40003f65070 */
[----:B------:R-:W-:Y:S01]  /*2b0e0*/  ISETP.GE.AND P6, PT, R103, UR4, PT ;  /* 0x0000000467007c0c */ /* 0x000fe2000bfc6270 */
[C---:B------:R-:W-:Y:S01]  /*2b0f0*/  IMAD.WIDE R4, R251.reuse, 0x4, R120 ;  /* 0x00000004fb047825 */ /* 0x040fe200078e0278 */
[----:B------:R-:W-:Y:S01]  /*2b100*/  SEL R252, R12, RZ, P4 ;  /* 0x000000ff0cfc7207 */ /* 0x000fe20002000000 */
[----:B------:R2:W-:Y:S01]  /*2b110*/  STL.64 [R1+0x780], R6 ;  /* 0x0007800601007387 */ /* 0x0005e20000100a00 */
[----:B------:R-:W-:Y:S02]  /*2b120*/  SEL R12, RZ, 0x4, P6 ;  /* 0x00000004ff0c7807 */ /* 0x000fe40003000000 */
[----:B------:R-:W-:Y:S01]  /*2b130*/  ISETP.NE.U32.AND P6, PT, R252, RZ, PT ;  /* 0x000000fffc00720c */ /* 0x000fe20003fc5070 */
[----:B------:R3:W-:Y:S04]  /*2b140*/  STL.64 [R1+0x8c8], R4 ;  /* 0x0008c80401007387 */ /* 0x0007e80000100a00 */
[----:B------:R-:W4:Y:S04]  /*2b150*/  LDL.LU.64 R152, [R1+0x9b0] ;  /* 0x0009b00001987983 */ /* 0x000f280000300a00 */
[----:B------:R-:W4:Y:S04]  /*2b160*/  LDL.LU.64 R120, [R1+0x9a8] ;  /* 0x0009a80001787983 */ /* 0x000f280000300a00 */
[----:B------:R2:W-:Y:S04]  /*2b170*/  LDGSTS.E [R244+-0x26000], desc[UR20][R6.64], P0 ;  /* 0xda00000006f47fae */ /* 0x0005e800081a1014 */
[----:B------:R3:W-:Y:S01]  /*2b180*/  LDGSTS.E [R244+-0x25ff8], desc[UR20][R4.64], P3 ;  /* 0xda00800004f47fae */ /* 0x0007e200099a1014 */
[----:B------:R-:W1:Y:S01]  /*2b190*/  S2R R103, SR_TID.X ;  /* 0x0000000000677919 */ /* 0x000e620000002100 */
[----:B--2---:R-:W-:-:S04]  /*2b1a0*/  IMAD.WIDE R6, R251, 0x4, R168 ;  /* 0x00000004fb067825 */ /* 0x004fc800078e02a8 */
[C---:B---3--:R-:W-:Y:S01]  /*2b1b0*/  IMAD.WIDE R4, R251.reuse, 0x4, R136 ;  /* 0x00000004fb047825 */ /* 0x048fe200078e0288 */
[----:B------:R2:W-:Y:S04]  /*2b1c0*/  STL.64 [R1+0x710], R6 ;  /* 0x0007100601007387 */ /* 0x0005e80000100a00 */
[----:B------:R2:W-:Y:S04]  /*2b1d0*/  LDGSTS.E [R244+-0x24000], desc[UR20][R6.64], P5 ;  /* 0xdc00000006f47fae */ /* 0x0005e8000a9a1014 */
[----:B------:R3:W-:Y:S04]  /*2b1e0*/  STL.64 [R1+0x870], R4 ;  /* 0x0008700401007387 */ /* 0x0007e80000100a00 */
[----:B------:R3:W-:Y:S04]  /*2b1f0*/  LDGSTS.E [R244+-0x23ff8], desc[UR20][R4.64], P6 ;  /* 0xdc00800004f47fae */ /* 0x0007e8000b1a1014 */
[----:B------:R-:W4:Y:S04]  /*2b200*/  LDL.LU.64 R168, [R1+0x930] ;  /* 0x0009300001a87983 */ /* 0x000f280000300a00 */
[----:B------:R-:W4:Y:S01]  /*2b210*/  LDL.LU.64 R136, [R1+0x928] ;  /* 0x0009280001887983 */ /* 0x000f220000300a00 */
[----:B--2---:R-:W-:-:S04]  /*2b220*/  IMAD.WIDE R6, R251, 0x4, R72 ;  /* 0x00000004fb067825 */ /* 0x004fc800078e0248 */
[----:B---3--:R-:W-:Y:S01]  /*2b230*/  IMAD.WIDE R4, R251, 0x4, R98 ;  /* 0x00000004fb047825 */ /* 0x008fe200078e0262 */
[----:B------:R4:W-:Y:S04]  /*2b240*/  STL.64 [R1+0x6b0], R6 ;  /* 0x0006b00601007387 */ /* 0x0009e80000100a00 */
[----:B------:R2:W-:Y:S04]  /*2b250*/  STL.64 [R1+0x850], R4 ;  /* 0x0008500401007387 */ /* 0x0005e80000100a00 */
[----:B------:R-:W3:Y:S04]  /*2b260*/  LDL.LU.64 R98, [R1+0x8b0] ;  /* 0x0008b00001627983 */ /* 0x000ee80000300a00 */
[----:B------:R-:W3:Y:S01]  /*2b270*/  LDL.LU.64 R72, [R1+0x8a8] ;  /* 0x0008a80001487983 */ /* 0x000ee20000300a00 */
[----:B-1----:R-:W-:-:S02]  /*2b280*/  SHF.R.U32.HI R102, RZ, 0x6, R103 ;  /* 0x00000006ff667819 */ /* 0x002fc40000011667 */
[----:B------:R-:W-:Y:S02]  /*2b290*/  SHF.R.U32.HI R103, RZ, 0x6, R103 ;  /* 0x00000006ff677819 */ /* 0x000fe40000011667 */
[----:B------:R-:W-:Y:S02]  /*2b2a0*/  SGXT.U32 R102, R102, 0x1 ;  /* 0x000000016666781a */ /* 0x000fe40000000000 */
[----:B------:R-:W-:Y:S02]  /*2b2b0*/  SGXT.U32 R103, R103, 0x1 ;  /* 0x000000016767781a */ /* 0x000fe40000000000 */
[----:B------:R-:W-:Y:S02]  /*2b2c0*/  LOP3.LUT R102, R102, 0x72, RZ, 0xfc, !PT ;  /* 0x0000007266667812 */ /* 0x000fe400078efcff */
[----:B------:R-:W-:Y:S02]  /*2b2d0*/  SEL R12, R12, RZ, P4 ;  /* 0x000000ff0c0c7207 */ /* 0x000fe40002000000 */
[----:B------:R-:W-:-:S02]  /*2b2e0*/  ISETP.GE.AND P0, PT, R102, UR4, PT ;  /* 0x0000000466007c0c */ /* 0x000fc4000bf06270 */
[----:B------:R-:W-:Y:S02]  /*2b2f0*/  LOP3.LUT R103, R103, 0x14, RZ, 0xfc, !PT ;  /* 0x0000001467677812 */ /* 0x000fe400078efcff */
[----:B------:R-:W-:Y:S02]  /*2b300*/  ISETP.NE.U32.AND P3, PT, R12, RZ, PT ;  /* 0x000000ff0c00720c */ /* 0x000fe40003f65070 */
[----:B------:R-:W-:Y:S02]  /*2b310*/  SEL R12, RZ, 0x4, P0 ;  /* 0x00000004ff0c7807 */ /* 0x000fe40000000000 */
[----:B------:R-:W-:Y:S02]  /*2b320*/  ISETP.GE.AND P0, PT, R103, UR4, PT ;  /* 0x0000000467007c0c */ /* 0x000fe4000bf06270 */
[----:B------:R-:W1:Y:S01]  /*2b330*/  S2R R103, SR_TID.X ;  /* 0x0000000000677919 */ /* 0x000e620000002100 */
[----:B------:R-:W-:Y:S02]  /*2b340*/  SEL R252, R12, RZ, P4 ;  /* 0x000000ff0cfc7207 */ /* 0x000fe40002000000 */
[----:B------:R-:W-:-:S04]  /*2b350*/  SEL R12, RZ, 0x4, P0 ;  /* 0x00000004ff0c7807 */ /* 0x000fc80000000000 */
[----:B------:R-:W-:Y:S01]  /*2b360*/  SEL R12, R12, RZ, P4 ;  /* 0x000000ff0c0c7207 */ /* 0x000fe20002000000 */
[----:B------:R4:W-:Y:S03]  /*2b370*/  LDGSTS.E [R244+-0x22000], desc[UR20][R6.64], P3 ;  /* 0xde00000006f47fae */ /* 0x0009e600099a1014 */
[----:B------:R-:W-:Y:S02]  /*2b380*/  ISETP.NE.U32.AND P6, PT, R12, RZ, PT ;  /* 0x000000ff0c00720c */ /* 0x000fe40003fc5070 */
[--C-:B-1----:R-:W-:Y:S02]  /*2b390*/  SHF.R.U32.HI R102, RZ, 0x6, R103.reuse ;  /* 0x00000006ff667819 */ /* 0x102fe40000011667 */
[----:B------:R-:W-:Y:S02]  /*2b3a0*/  SHF.R.U32.HI R103, RZ, 0x6, R103 ;  /* 0x00000006ff677819 */ /* 0x000fe40000011667 */
[----:B------:R-:W-:-:S02]  /*2b3b0*/  SGXT.U32 R102, R102, 0x1 ;  /* 0x000000016666781a */ /* 0x000fc40000000000 */
[----:B------:R-:W-:Y:S02]  /*2b3c0*/  SGXT.U32 R103, R103, 0x1 ;  /* 0x000000016767781a */ /* 0x000fe40000000000 */
[----:B------:R-:W-:Y:S02]  /*2b3d0*/  LOP3.LUT R102, R102, 0x16, RZ, 0xfc, !PT ;  /* 0x0000001666667812 */ /* 0x000fe400078efcff */
        /* <DEDUP_REMOVED lines=22> */
[C---:B----4-:R-:W-:Y:S01]  /*2b540*/  IMAD.WIDE R6, R251.reuse, 0x4, R152 ;  /* 0x00000004fb067825 */ /* 0x050fe200078e0298 */
[----:B------:R-:W-:Y:S02]  /*2b550*/  SEL R252, R12, RZ, P4 ;  /* 0x000000ff0cfc7207 */ /* 0x000fe40002000000 */
[----:B------:R-:W-:Y:S01]  /*2b560*/  SEL R12, RZ, 0x4, P3 ;  /* 0x00000004ff0c7807 */ /* 0x000fe20001800000 */
[----:B--2---:R-:W-:Y:S01]  /*2b570*/  IMAD.WIDE R4, R251, 0x4, R120 ;  /* 0x00000004fb047825 */ /* 0x004fe200078e0278 */
[----:B------:R2:W-:Y:S02]  /*2b580*/  LDGSTS.E [R245+-0x28000], desc[UR20][R6.64], P6 ;  /* 0xd800000006f57fae */ /* 0x0005e4000b1a1014 */
[----:B------:R-:W-:Y:S01]  /*2b590*/  SEL R12, R12, RZ, P4 ;  /* 0x000000ff0c0c7207 */ /* 0x000fe20002000000 */
[----:B------:R-:W4:Y:S04]  /*2b5a0*/  S2R R121, SR_TID.X ;  /* 0x0000000000797919 */ /* 0x000f280000002100 */
[----:B------:R1:W-:Y:S01]  /*2b5b0*/  LDGSTS.E [R245+-0x27ff8], desc[UR20][R4.64], P5 ;  /* 0xd800800004f57fae */ /* 0x0003e2000a9a1014 */
[----:B------:R-:W-:-:S02]  /*2b5c0*/  ISETP.NE.U32.AND P5, PT, R12, RZ, PT ;  /* 0x000000ff0c00720c */ /* 0x000fc40003fa5070 */
[--C-:B-1----:R-:W-:Y:S02]  /*2b5d0*/  SHF.R.U32.HI R102, RZ, 0x6, R103.reuse ;  /* 0x00000006ff667819 */ /* 0x102fe40000011667 */
[----:B------:R-:W-:Y:S02]  /*2b5e0*/  SHF.R.U32.HI R103, RZ, 0x6, R103 ;  /* 0x00000006ff677819 */ /* 0x000fe40000011667 */
[----:B------:R-:W-:Y:S02]  /*2b5f0*/  SGXT.U32 R102, R102, 0x1 ;  /* 0x000000016666781a */ /* 0x000fe40000000000 */
[----:B------:R-:W-:Y:S02]  /*2b600*/  SGXT.U32 R103, R103, 0x1 ;  /* 0x000000016767781a */ /* 0x000fe40000000000 */
[----:B------:R-:W-:Y:S02]  /*2b610*/  LOP3.LUT R102, R102, 0x56, RZ, 0xfc, !PT ;  /* 0x0000005666667812 */ /* 0x000fe400078efcff */
[----:B------:R-:W-:-:S02]  /*2b620*/  LOP3.LUT R103, R103, 0x74, RZ, 0xfc, !PT ;  /* 0x0000007467677812 */ /* 0x000fc400078efcff */
[----:B------:R-:W-:Y:S01]  /*2b630*/  ISETP.GE.AND P6, PT, R102, UR4, PT ;  /* 0x0000000466007c0c */ /* 0x000fe2000bfc6270 */
[----:B------:R2:W-:Y:S03]  /*2b640*/  STL.64 [R1+0x7e0], R6 ;  /* 0x0007e00601007387 */ /* 0x0005e60000100a00 */
[----:B------:R-:W-:Y:S01]  /*2b650*/  SEL R12, RZ, 0x4, P6 ;  /* 0x00000004ff0c7807 */ /* 0x000fe20003000000 */
[----:B------:R1:W-:Y:S01]  /*2b660*/  STL.64 [R1+0x8c0], R4 ;  /* 0x0008c00401007387 */ /* 0x0003e20000100a00 */
[----:B------:R-:W-:-:S03]  /*2b670*/  ISETP.GE.AND P6, PT, R103, UR4, PT ;  /* 0x0000000467007c0c */ /* 0x000fc6000bfc6270 */
[----:B------:R-:W3:Y:S04]  /*2b680*/  LDL.LU.64 R102, [R1+0x840] ;  /* 0x0008400001667983 */ /* 0x000ee80000300a00 */
[----:B------:R-:W3:Y:S01]  /*2b690*/  LDL.LU.64 R152, [R1+0x838] ;  /* 0x0008380001987983 */ /* 0x000ee20000300a00 */
[--C-:B----4-:R-:W-:Y:S02]  /*2b6a0*/  SHF.R.U32.HI R120, RZ, 0x6, R121.reuse ;  /* 0x00000006ff787819 */ /* 0x110fe40000011679 */
[----:B------:R-:W-:Y:S02]  /*2b6b0*/  ISETP.NE.U32.AND P3, PT, R252, RZ, PT ;  /* 0x000000fffc00720c */ /* 0x000fe40003f65070 */
[----:B------:R-:W-:Y:S02]  /*2b6c0*/  SGXT.U32 R120, R120, 0x1 ;  /* 0x000000017878781a */ /* 0x000fe40000000000 */
[----:B------:R-:W-:-:S02]  /*2b6d0*/  SHF.R.U32.HI R121, RZ, 0x6, R121 ;  /* 0x00000006ff797819 */ /* 0x000fc40000011679 */
[----:B------:R-:W-:Y:S02]  /*2b6e0*/  SEL R252, R12, RZ, P4 ;  /* 0x000000ff0cfc7207 */ /* 0x000fe40002000000 */
[----:B------:R-:W-:Y:S02]  /*2b6f0*/  SEL R12, RZ, 0x4, P6 ;  /* 0x00000004ff0c7807 */ /* 0x000fe40003000000 */
[----:B------:R-:W-:Y:S02]  /*2b700*/  LOP3.LUT R120, R120, 0x76, RZ, 0xfc, !PT ;  /* 0x0000007678787812 */ /* 0x000fe400078efcff */
[----:B------:R-:W-:Y:S02]  /*2b710*/  SGXT.U32 R121, R121, 0x1 ;  /* 0x000000017979781a */ /* 0x000fe40000000000 */
[----:B------:R-:W-:Y:S02]  /*2b720*/  SEL R12, R12, RZ, P4 ;  /* 0x000000ff0c0c7207 */ /* 0x000fe40002000000 */
[----:B------:R-:W-:Y:S01]  /*2b730*/  LOP3.LUT R121, R121, 0x18, RZ, 0xfc, !PT ;  /* 0x0000001879797812 */ /* 0x000fe200078efcff */
[----:B--2---:R-:W-:-:S05]  /*2b740*/  IMAD.WIDE R6, R251, 0x4, R168 ;  /* 0x00000004fb067825 */ /* 0x004fca00078e02a8 */
[----:B------:R3:W-:Y:S04]  /*2b750*/  STL.64 [R1+0x778], R6 ;  /* 0x0007780601007387 */ /* 0x0007e80000100a00 */
[----:B------:R3:W-:Y:S01]  /*2b760*/  LDGSTS.E [R245+-0x26000], desc[UR20][R6.64], P0 ;  /* 0xda00000006f57fae */ /* 0x0007e200081a1014 */
[----:B-1----:R-:W-:Y:S01]  /*2b770*/  IMAD.WIDE R4, R251, 0x4, R136 ;  /* 0x00000004fb047825 */ /* 0x002fe200078e0288 */
[----:B------:R-:W-:Y:S02]  /*2b780*/  ISETP.GE.AND P0, PT, R120, UR4, PT ;  /* 0x0000000478007c0c */ /* 0x000fe4000bf06270 */
[----:B------:R-:W-:Y:S02]  /*2b790*/  ISETP.NE.U32.AND P6, PT, R252, RZ, PT ;  /* 0x000000fffc00720c */ /* 0x000fe40003fc5070 */
[----:B------:R1:W-:Y:S01]  /*2b7a0*/  LDGSTS.E [R245+-0x25ff8], desc[UR20][R4.64], P3 ;  /* 0xda00800004f57fae */ /* 0x0003e200099a1014 */
[----:B------:R-:W-:-:S02]  /*2b7b0*/  ISETP.NE.U32.AND P3, PT, R12, RZ, PT ;  /* 0x000000ff0c00720c */ /* 0x000fc40003f65070 */
[----:B------:R-:W-:Y:S01]  /*2b7c0*/  SEL R12, RZ, 0x4, P0 ;  /* 0x00000004ff0c7807 */ /* 0x000fe20000000000 */
[----:B---3--:R-:W-:Y:S02]  /*2b7d0*/  IMAD.WIDE R6, R251, 0x4, R98 ;  /* 0x00000004fb067825 */ /* 0x008fe400078e0262 */
[----:B------:R-:W2:Y:S01]  /*2b7e0*/  S2R R99, SR_TID.X ;  /* 0x0000000000637919 */ /* 0x000ea20000002100 */
[----:B------:R-:W-:Y:S02]  /*2b7f0*/  ISETP.GE.AND P0, PT, R121, UR4, PT ;  /* 0x0000000479007c0c */ /* 0x000fe4000bf06270 */
[----:B------:R-:W-:Y:S01]  /*2b800*/  SEL R252, R12, RZ, P4 ;  /* 0x000000ff0cfc7207 */ /* 0x000fe20002000000 */
[----:B------:R1:W-:Y:S01]  /*2b810*/  STL.64 [R1+0x8b8], R4 ;  /* 0x0008b80401007387 */ /* 0x0003e20000100a00 */
[----:B------:R-:W-:-:S03]  /*2b820*/  SEL R12, RZ, 0x4, P0 ;  /* 0x00000004ff0c7807 */ /* 0x000fc60000000000 */
[----:B------:R-:W3:Y:S01]  /*2b830*/  LDL.LU.64 R136, [R1+0x9a0] ;  /* 0x0009a00001887983 */ /* 0x000ee20000300a00 */
[----:B------:R-:W-:-:S03]  /*2b840*/  SEL R12, R12, RZ, P4 ;  /* 0x000000ff0c0c7207 */ /* 0x000fc60002000000 */
[----:B------:R-:W4:Y:S01]  /*2b850*/  LDL.LU.64 R120, [R1+0x998] ;  /* 0x0009980001787983 */ /* 0x000f220000300a00 */
[----:B-1----:R-:W-:-:S03]  /*2b860*/  IMAD.WIDE R4, R251, 0x4, R72 ;  /* 0x00000004fb047825 */ /* 0x002fc600078e0248 */
[----:B------:R1:W-:Y:S04]  /*2b870*/  LDGSTS.E [R245+-0x24000], desc[UR20][R6.64], P5 ;  /* 0xdc00000006f57fae */ /* 0x0003e8000a9a1014 */
[----:B------:R1:W-:Y:S01]  /*2b880*/  LDGSTS.E [R245+-0x23ff8], desc[UR20][R4.64], P6 ;  /* 0xdc00800004f57fae */ /* 0x0003e2000b1a1014 */
[--C-:B--2---:R-:W-:Y:S02]  /*2b890*/  SHF.R.U32.HI R98, RZ, 0x6, R99.reuse ;  /* 0x00000006ff627819 */ /* 0x104fe40000011663 */
[----:B------:R-:W-:Y:S02]  /*2b8a0*/  SHF.R.U32.HI R99, RZ, 0x6, R99 ;  /* 0x00000006ff637819 */ /* 0x000fe40000011663 */
[----:B------:R-:W-:Y:S02]  /*2b8b0*/  SGXT.U32 R98, R98, 0x1 ;  /* 0x000000016262781a */ /* 0x000fe40000000000 */
[----:B------:R-:W-:-:S02]  /*2b8c0*/  SGXT.U32 R99, R99, 0x1 ;  /* 0x000000016363781a */ /* 0x000fc40000000000 */
[----:B------:R-:W-:Y:S02]  /*2b8d0*/  LOP3.LUT R98, R98, 0x1a, RZ, 0xfc, !PT ;  /* 0x0000001a62627812 */ /* 0x000fe400078efcff */
[----:B------:R-:W-:Y:S02]  /*2b8e0*/  LOP3.LUT R99, R99, 0x38, RZ, 0xfc, !PT ;  /* 0x0000003863637812 */ /* 0x000fe400078efcff */
[----:B------:R-:W-:Y:S01]  /*2b8f0*/  ISETP.GE.AND P5, PT, R98, UR4, PT ;  /* 0x0000000462007c0c */ /* 0x000fe2000bfa6270 */
[----:B------:R1:W-:Y:S01]  /*2b900*/  STL.64 [R1+0x700], R6 ;  /* 0x0007000601007387 */ /* 0x0003e20000100a00 */
[----:B------:R-:W-:Y:S02]  /*2b910*/  ISETP.NE.U32.AND P6, PT, R12, RZ, PT ;  /* 0x000000ff0c00720c */ /* 0x000fe40003fc5070 */
[----:B------:R-:W-:Y:S01]  /*2b920*/  SEL R12, RZ, 0x4, P5 ;  /* 0x00000004ff0c7807 */ /* 0x000fe20002800000 */
[----:B------:R2:W-:Y:S01]  /*2b930*/  STL.64 [R1+0x860], R4 ;  /* 0x0008600401007387 */ /* 0x0005e20000100a00 */
[----:B------:R-:W-:-:S03]  /*2b940*/  ISETP.GE.AND P5, PT, R99, UR4, PT ;  /* 0x0000000463007c0c */ /* 0x000fc6000bfa6270 */
[----:B------:R-:W4:Y:S04]  /*2b950*/  LDL.LU.64 R72, [R1+0x920] ;  /* 0x0009200001487983 */ /* 0x000f280000300a00 */
[----:B------:R-:W4:Y:S01]  /*2b960*/  LDL.LU.64 R98, [R1+0x918] ;  /* 0x0009180001627983 */ /* 0x000f220000300a00 */
[----:B------:R-:W-:Y:S02]  /*2b970*/  ISETP.NE.U32.AND P0, PT, R252, RZ, PT ;  /* 0x000000fffc00720c */ /* 0x000fe40003f05070 */
[----:B------:R-:W-:Y:S02]  /*2b980*/  SEL R252, R12, RZ, P4 ;  /* 0x000000ff0cfc7207 */ /* 0x000fe40002000000 */
[----:B------:R-:W-:Y:S02]  /*2b990*/  SEL R12, RZ, 0x4, P5 ;  /* 0x00000004ff0c7807 */ /* 0x000fe40002800000 */
[----:B------:R-:W-:Y:S01]  /*2b9a0*/  ISETP.NE.U32.AND P5, PT, R252, RZ, PT ;  /* 0x000000fffc00720c */ /* 0x000fe20003fa5070 */
[----:B-1----:R-:W-:-:S04]  /*2b9b0*/  IMAD.WIDE R6, R251, 0x4, R102 ;  /* 0x00000004fb067825 */ /* 0x002fc800078e0266 */
[C---:B--2---:R-:W-:Y:S01]  /*2b9c0*/  IMAD.WIDE R4, R251.reuse, 0x4, R152 ;  /* 0x00000004fb047825 */ /* 0x044fe200078e0298 */
[----:B------:R3:W-:Y:S04]  /*2b9d0*/  STL.64 [R1+0x688], R6 ;  /* 0x0006880601007387 */ /* 0x0007e80000100a00 */
[----:B------:R4:W-:Y:S04]  /*2b9e0*/  STL.64 [R1+0x828], R4 ;  /* 0x0008280401007387 */ /* 0x0009e80000100a00 */
[----:B------:R-:W-:Y:S04]  /*2b9f0*/  STL.64 [R1+0xb88], R244 ;  /* 0x000b88f401007387 */ /* 0x000fe80000100a00 */
[----:B------:R-:W2:Y:S04]  /*2ba00*/  LDL.LU.64 R168, [R1+0x8a0] ;  /* 0x0008a00001a87983 */ /* 0x000ea80000300a00 */
[----:B------:R-:W2:Y:S04]  /*2ba10*/  LDL.LU.64 R152, [R1+0x898] ;  /* 0x0008980001987983 */ /* 0x000ea80000300a00 */
[----:B------:R3:W-:Y:S04]  /*2ba20*/  LDGSTS.E [R245+-0x22000], desc[UR20][R6.64], P3 ;  /* 0xde00000006f57fae */ /* 0x0007e800099a1014 */
[----:B------:R4:W-:Y:S01]  /*2ba30*/  LDGSTS.E [R245+-0x21ff8], desc[UR20][R4.64], P0 ;  /* 0xde00800004f57fae */ /* 0x0009e200081a1014 */
[----:B------:R-:W1:Y:S01]  /*2ba40*/  S2R R103, SR_TID.X ;  /* 0x0000000000677919 */ /* 0x000e620000002100 */
[----:B---3--:R-:W-:-:S04]  /*2ba50*/  IMAD.WIDE R6, R251, 0x4, R136 ;  /* 0x00000004fb067825 */ /* 0x008fc800078e0288 */
[C---:B----4-:R-:W-:Y:S01]  /*2ba60*/  IMAD.WIDE R4, R251.reuse, 0x4, R120 ;  /* 0x00000004fb047825 */ /* 0x050fe200078e0278 */
[----:B------:R3:W-:Y:S04]  /*2ba70*/  STL.64 [R1+0x7d0], R6 ;  /* 0x0007d00601007387 */ /* 0x0007e80000100a00 */
[----:B------:R3:W-:Y:S04]  /*2ba80*/  LDGSTS.E [R246+-0x28000], desc[UR20][R6.64], P6 ;  /* 0xd800000006f67fae */ /* 0x0007e8000b1a1014 */
[----:B------:R4:W-:Y:S04]  /*2ba90*/  STL.64 [R1+0x8b0], R4 ;  /* 0x0008b00401007387 */ /* 0x0009e80000100a00 */
[----:B------:R4:W-:Y:S04]  /*2baa0*/  LDGSTS.E [R246+-0x27ff8], desc[UR20][R4.64], P5 ;  /* 0xd800800004f67fae */ /* 0x0009e8000a9a1014 */
[----:B------:R-:W2:Y:S04]  /*2bab0*/  LDL.LU.64 R136, [R1+0x830] ;  /* 0x0008300001887983 */ /* 0x000ea80000300a00 */
[----:B------:R-:W2:Y:S01]  /*2bac0*/  LDL.LU.64 R120, [R1+0x660] ;  /* 0x0006600001787983 */ /* 0x000ea20000300a00 */
[----:B---3--:R-:W-:-:S04]  /*2bad0*/  IMAD.WIDE R6, R251, 0x4, R72 ;  /* 0x00000004fb067825 */ /* 0x008fc800078e0248 */
[----:B----4-:R-:W-:Y:S01]  /*2bae0*/  IMAD.WIDE R4, R251, 0x4, R98 ;  /* 0x00000004fb047825 */ /* 0x010fe200078e0262 */
[----:B------:R2:W-:Y:S04]  /*2baf0*/  STL.64 [R1+0x770], R6 ;  /* 0x0007700601007387 */ /* 0x0005e80000100a00 */
[----:B------:R3:W-:Y:S04]  /*2bb00*/  STL.64 [R1+0x8a8], R4 ;  /* 0x0008a80401007387 */ /* 0x0007e80000100a00 */
[----:B------:R-:W4:Y:S04]  /*2bb10*/  LDL.LU.64 R72, [R1+0x990] ;  /* 0x0009900001487983 */ /* 0x000f280000300a00 */
[----:B------:R-:W4:Y:S01]  /*2bb20*/  LDL.LU.64 R98, [R1+0x988] ;  /* 0x0009880001627983 */ /* 0x000f220000300a00 */
        /* <DEDUP_REMOVED lines=47> */
[----:B---3--:R-:W-:Y:S01]  /*2be20*/  IMAD.WIDE R4, R251, 0x4, R152 ;  /* 0x00000004fb047825 */ /* 0x008fe200078e0298 */
[----:B------:R2:W-:Y:S02]  /*2be30*/  LDGSTS.E [R246+-0x24000], desc[UR20][R6.64], P5 ;  /* 0xdc00000006f67fae */ /* 0x0005e4000a9a1014 */
        /* <DEDUP_REMOVED lines=14> */
[----:B------:R2:W-:Y:S04]  /*2bf20*/  STL.64 [R1+0x6f8], R6 ;  /* 0x0006f80601007387 */ /* 0x0005e80000100a00 */
[----:B------:R3:W-:Y:S01]  /*2bf30*/  STL.64 [R1+0x840], R4 ;  /* 0x0008400401007387 */ /* 0x0007e20000100a00 */
[----:B-1----:R-:W-:-:S04]  /*2bf40*/  SHF.R.U32.HI R102, RZ, 0x6, R103 ;  /* 0x00000006ff667819 */ /* 0x002fc80000011667 */
[----:B------:R-:W-:-:S04]  /*2bf50*/  SGXT.U32 R102, R102, 0x1 ;  /* 0x000000016666781a */ /* 0x000fc80000000000 */
[----:B------:R-:W-:Y:S01]  /*2bf60*/  LOP3.LUT R102, R102, 0x3e, RZ, 0xfc, !PT ;  /* 0x0000003e66667812 */ /* 0x000fe200078efcff */
[----:B--2---:R-:W-:-:S04]  /*2bf70*/  IMAD.WIDE R6, R251, 0x4, R136 ;  /* 0x00000004fb067825 */ /* 0x004fc800078e0288 */
[----:B---3--:R-:W-:Y:S01]  /*2bf80*/  IMAD.WIDE R4, R251, 0x4, R120 ;  /* 0x00000004fb047825 */ /* 0x008fe200078e0278 */
[----:B------:R-:W-:Y:S04]  /*2bf90*/  STL.64 [R1+0x680], R6 ;  /* 0x0006800601007387 */ /* 0x000fe80000100a00 */
[----:B------:R-:W-:Y:S01]  /*2bfa0*/  LDGSTS.E [R246+-0x22000], desc[UR20][R6.64], P3 ;  /* 0xde00000006f67fae */ /* 0x000fe200099a1014 */
[----:B------:R-:W-:-:S03]  /*2bfb0*/  ISETP.GE.AND P3, PT, R102, UR4, PT ;  /* 0x0000000466007c0c */ /* 0x000fc6000bf66270 */
[----:B------:R4:W-:Y:S01]  /*2bfc0*/  STL.64 [R1+0x820], R4 ;  /* 0x0008200401007387 */ /* 0x0009e20000100a00 */
[----:B------:R-:W-:-:S03]  /*2bfd0*/  SHF.R.U32.HI R121, RZ, 0x6, R103 ;  /* 0x00000006ff797819 */ /* 0x000fc60000011667 */
[----:B------:R4:W-:Y:S04]  /*2bfe0*/  LDGSTS.E [R246+-0x21ff8], desc[UR20][R4.64], P0 ;  /* 0xde00800004f67fae */ /* 0x0009e800081a1014 */
[----:B------:R-:W2:Y:S01]  /*2bff0*/  LDL.LU.64 R102, [R1+0x910] ;  /* 0x0009100001667983 */ /* 0x000ea20000300a00 */
[----:B----4-:R-:W-:-:S04]  /*2c000*/  IMAD.WIDE R4, R251, 0x4, R72 ;  /* 0x00000004fb047825 */ /* 0x010fc800078e0248 */
[----:B------:R-:W-:Y:S01]  /*2c010*/  IMAD.WIDE R10, R251, 0x4, R98 ;  /* 0x00000004fb0a7825 */ /* 0x000fe200078e0262 */
[----:B------:R1:W-:Y:S04]  /*2c020*/  STL.64 [R1+0x7c8], R4 ;  /* 0x0007c80401007387 */ /* 0x0003e80000100a00 */
[----:B------:R-:W3:Y:S04]  /*2c030*/  LDL.LU.64 R200, [R1+0x658] ;  /* 0x0006580001c87983 */ /* 0x000ee80000300a00 */
[----:B------:R4:W-:Y:S04]  /*2c040*/  STL.64 [R1+0x830], R10 ;  /* 0x0008300a01007387 */ /* 0x0009e80000100a00 */
[----:B------:R-:W3:Y:S04]  /*2c050*/  LDL.LU.64 R244, [R1+0x650] ;  /* 0x0006500001f47983 */ /* 0x000ee80000300a00 */
[----:B------:R1:W-:Y:S04]  /*2c060*/  LDGSTS.E [R247+-0x28000], desc[UR20][R4.64], P6 ;  /* 0xd800000004f77fae */ /* 0x0003e8000b1a1014 */
[----:B------:R-:W3:Y:S04]  /*2c070*/  LDL.LU.64 R242, [R1+0x648] ;  /* 0x0006480001f27983 */ /* 0x000ee80000300a00 */
[----:B-1----:R-:W3:Y:S04]  /*2c080*/  LDL.LU.64 R4, [R1+0x640] ;  /* 0x0006400001047983 */ /* 0x002ee80000300a00 */
[----:B------:R-:W3:Y:S01]  /*2c090*/  LDL.LU.64 R6, [R1+0x638] ;  /* 0x0006380001067983 */ /* 0x000ee20000300a00 */
[----:B------:R-:W1:Y:S01]  /*2c0a0*/  S2R R99, SR_TID.X ;  /* 0x0000000000637919 */ /* 0x000e620000002100 */
[----:B------:R-:W-:-:S02]  /*2c0b0*/  SEL R252, R12, RZ, P4 ;  /* 0x000000ff0cfc7207 */ /* 0x000fc40002000000 */
[----:B------:R-:W-:Y:S01]  /*2c0c0*/  SGXT.U32 R121, R121, 0x1 ;  /* 0x000000017979781a */ /* 0x000fe20000000000 */
[----:B------:R-:W3:Y:S01]  /*2c0d0*/  LDL.LU.64 R168, [R1+0x618] ;  /* 0x0006180001a87983 */ /* 0x000ee20000300a00 */
[----:B-1----:R-:W-:-:S03]  /*2c0e0*/  SHF.R.U32.HI R99, RZ, 0x6, R99 ;  /* 0x00000006ff637819 */ /* 0x002fc60000011663 */
[----:B------:R-:W3:Y:S01]  /*2c0f0*/  LDL.LU.64 R152, [R1+0x610] ;  /* 0x0006100001987983 */ /* 0x000ee20000300a00 */
[----:B------:R-:W-:-:S03]  /*2c100*/  SGXT.U32 R99, R99, 0x1 ;  /* 0x000000016363781a */ /* 0x000fc60000000000 */
[----:B------:R-:W3:Y:S01]  /*2c110*/  LDL.LU.64 R136, [R1+0x608] ;  /* 0x0006080001887983 */ /* 0x000ee20000300a00 */
[----:B------:R-:W-:-:S04]  /*2c120*/  LOP3.LUT R99, R99, 0x5e, RZ, 0xfc, !PT ;  /* 0x0000005e63637812 */ /* 0x000fc800078efcff */
[----:B------:R-:W-:Y:S02]  /*2c130*/  ISETP.GE.AND P6, PT, R99, UR4, PT ;  /* 0x0000000463007c0c */ /* 0x000fe4000bfc6270 */
[----:B------:R-:W1:Y:S01]  /*2c140*/  S2R R99, SR_TID.X ;  /* 0x0000000000637919 */ /* 0x000e620000002100 */
[----:B------:R-:W-:Y:S02]  /*2c150*/  SEL R12, RZ, 0x4, P5 ;  /* 0x00000004ff0c7807 */ /* 0x000fe40002800000 */
[----:B------:R-:W-:Y:S02]  /*2c160*/  LOP3.LUT R121, R121, 0x5c, RZ, 0xfc, !PT ;  /* 0x0000005c79797812 */ /* 0x000fe400078efcff */
[----:B------:R-:W-:Y:S02]  /*2c170*/  SEL R12, R12, RZ, P4 ;  /* 0x000000ff0c0c7207 */ /* 0x000fe40002000000 */
[----:B------:R-:W-:Y:S02]  /*2c180*/  ISETP.NE.U32.AND P5, PT, R252, RZ, PT ;  /* 0x000000fffc00720c */ /* 0x000fe40003fa5070 */
[----:B------:R-:W-:-:S02]  /*2c190*/  ISETP.NE.U32.AND P0, PT, R12, RZ, PT ;  /* 0x000000ff0c00720c */ /* 0x000fc40003f05070 */
[----:B------:R-:W-:Y:S02]  /*2c1a0*/  SEL R12, RZ, 0x4, P3 ;  /* 0x00000004ff0c7807 */ /* 0x000fe40001800000 */
[----:B------:R-:W-:Y:S02]  /*2c1b0*/  ISETP.GE.AND P3, PT, R121, UR4, PT ;  /* 0x0000000479007c0c */ /* 0x000fe4000bf66270 */
[----:B------:R-:W-:Y:S01]  /*2c1c0*/  SEL R252, R12, RZ, P4 ;  /* 0x000000ff0cfc7207 */ /* 0x000fe20002000000 */
[----:B------:R-:W3:Y:S01]  /*2c1d0*/  LDL.LU.64 R120, [R1+0x600] ;  /* 0x0006000001787983 */ /* 0x000ee20000300a00 */
[----:B------:R-:W-:-:S03]  /*2c1e0*/  SEL R12, RZ, 0x4, P3 ;  /* 0x00000004ff0c7807 */ /* 0x000fc60001800000 */
[----:B------:R1:W-:Y:S01]  /*2c1f0*/  LDGSTS.E [R247+-0x27ff8], desc[UR20][R10.64], P5 ;  /* 0xd80080000af77fae */ /* 0x0003e2000a9a1014 */
[----:B------:R-:W-:Y:S02]  /*2c200*/  SEL R12, R12, RZ, P4 ;  /* 0x000000ff0c0c7207 */ /* 0x000fe40002000000 */
[--C-:B-1----:R-:W-:Y:S01]  /*2c210*/  SHF.R.U32.HI R98, RZ, 0x6, R99.reuse ;  /* 0x00000006ff627819 */ /* 0x102fe20000011663 */
[----:B----4-:R-:W4:Y:S01]  /*2c220*/  LDL.LU.64 R10, [R1+0x5e8] ;  /* 0x0005e800010a7983 */ /* 0x010f220000300a00 */
[----:B------:R-:W-:Y:S02]  /*2c230*/  SHF.R.U32.HI R99, RZ, 0x6, R99 ;  /* 0x00000006ff637819 */ /* 0x000fe40000011663 */
[----:B------:R-:W-:Y:S02]  /*2c240*/  SGXT.U32 R98, R98, 0x1 ;  /* 0x000000016262781a */ /* 0x000fe40000000000 */
[----:B------:R-:W-:Y:S02]  /*2c250*/  SGXT.U32 R99, R99, 0x1 ;  /* 0x000000016363781a */ /* 0x000fe40000000000 */
[----:B------:R-:W-:-:S02]  /*2c260*/  LOP3.LUT R98, R98, 0x7c, RZ, 0xfc, !PT ;  /* 0x0000007c62627812 */ /* 0x000fc400078efcff */
[----:B------:R-:W-:Y:S02]  /*2c270*/  ISETP.NE.U32.AND P5, PT, R12, RZ, PT ;  /* 0x000000ff0c00720c */ /* 0x000fe40003fa5070 */
[----:B------:R-:W-:Y:S02]  /*2c280*/  SEL R12, RZ, 0x4, P6 ;  /* 0x00000004ff0c7807 */ /* 0x000fe40003000000 */
[----:B------:R-:W-:Y:S02]  /*2c290*/  ISETP.GE.AND P6, PT, R98, UR4, PT ;  /* 0x0000000462007c0c */ /* 0x000fe4000bfc6270 */
[----:B------:R-:W-:Y:S02]  /*2c2a0*/  LOP3.LUT R99, R99, 0x7e, RZ, 0xfc, !PT ;  /* 0x0000007e63637812 */ /* 0x000fe400078efcff */
[----:B------:R-:W-:Y:S02]  /*2c2b0*/  ISETP.NE.U32.AND P3, PT, R252, RZ, PT ;  /* 0x000000fffc00720c */ /* 0x000fe40003f65070 */
[----:B------:R-:W-:-:S02]  /*2c2c0*/  SEL R252, RZ, 0x4, P6 ;  /* 0x00000004fffc7807 */ /* 0x000fc40003000000 */
[----:B------:R-:W-:Y:S02]  /*2c2d0*/  ISETP.GE.AND P6, PT, R99, UR4, PT ;  /* 0x0000000463007c0c */ /* 0x000fe4000bfc6270 */
[----:B------:R-:W-:Y:S02]  /*2c2e0*/  SEL R12, R12, RZ, P4 ;  /* 0x000000ff0c0c7207 */ /* 0x000fe40002000000 */
[----:B------:R-:W-:Y:S02]  /*2c2f0*/  SEL R98, RZ, 0x4, P6 ;  /* 0x00000004ff627807 */ /* 0x000fe40003000000 */
[----:B------:R-:W-:Y:S02]  /*2c300*/  ISETP.NE.U32.AND P6, PT, R12, RZ, PT ;  /* 0x000000ff0c00720c */ /* 0x000fe40003fc5070 */
[----:B------:R-:W-:Y:S01]  /*2c310*/  SEL R12, R98, RZ, P4 ;  /* 0x000000ff620c7207 */ /* 0x000fe20002000000 */
[----:B--2---:R-:W-:-:S05]  /*2c320*/  IMAD.WIDE R72, R251, 0x4, R102 ;  /* 0x00000004fb487825 */ /* 0x004fca00078e0266 */
[----:B------:R1:W-:Y:S04]  /*2c330*/  STL.64 [R1+0x768], R72 ;  /* 0x0007684801007387 */ /* 0x0003e80000100a00 */
[----:B------:R2:W-:Y:S04]  /*2c340*/  LDGSTS.E [R247+-0x26000], desc[UR20][R72.64], P0 ;  /* 0xda00000048f77fae */ /* 0x0005e800081a1014 */
[----:B------:R-:W2:Y:S04]  /*2c350*/  LDL.LU.64 R102, [R1+0x5d8] ;  /* 0x0005d80001667983 */ /* 0x000ea80000300a00 */
[----:B-1----:R-:W2:Y:S01]  /*2c360*/  LDL.LU.64 R72, [R1+0x5d0] ;  /* 0x0005d00001487983 */ /* 0x002ea20000300a00 */
[----:B---3--:R-:W-:-:S03]  /*2c370*/  IMAD.WIDE R200, R13, 0x4, R200 ;  /* 0x000000040dc87825 */ /* 0x008fc600078e02c8 */
[----:B------:R-:W3:Y:S04]  /*2c380*/  LDL.LU.64 R98, [R1+0x5c0] ;  /* 0x0005c00001627983 */ /* 0x000ee80000300a00 */
[----:B------:R1:W-:Y:S01]  /*2c390*/  STL.64 [R1+0xf0], R200 ;  /* 0x0000f0c801007387 */ /* 0x0003e20000100a00 */
[----:B------:R-:W-:-:S04]  /*2c3a0*/  IMAD.WIDE R244, R13, 0x4, R244 ;  /* 0x000000040df47825 */ /* 0x000fc800078e02f4 */
[C---:B------:R-:W-:Y:S01]  /*2c3b0*/  IMAD.WIDE R242, R13.reuse, 0x4, R242 ;  /* 0x000000040df27825 */ /* 0x040fe200078e02f2 */
[----:B-1----:R-:W3:Y:S04]  /*2c3c0*/  LDL.LU.64 R200, [R1+0x10a8] ;  /* 0x0010a80001c87983 */ /* 0x002ee80000300a00 */
[----:B------:R-:W-:Y:S01]  /*2c3d0*/  STL.64 [R1+0x678], R244 ;  /* 0x000678f401007387 */ /* 0x000fe20000100a00 */
[----:B------:R-:W-:-:S04]  /*2c3e0*/  IMAD.WIDE R4, R13, 0x4, R4 ;  /* 0x000000040d047825 */ /* 0x000fc800078e0204 */
[C---:B------:R-:W-:Y:S01]  /*2c3f0*/  IMAD.WIDE R6, R13.reuse, 0x4, R6 ;  /* 0x000000040d067825 */ /* 0x040fe200078e0206 */
[----:B------:R-:W-:Y:S04]  /*2c400*/  STL.64 [R1+0x120], R242 ;  /* 0x000120f201007387 */ /* 0x000fe80000100a00 */
[----:B------:R1:W-:Y:S04]  /*2c410*/  STL.64 [R1+0xe08], R6 ;  /* 0x000e080601007387 */ /* 0x0003e80000100a00 */
[----:B------:R1:W-:Y:S02]  /*2c420*/  STL.64 [R1+0x670], R4 ;  /* 0x0006700401007387 */ /* 0x0003e40000100a00 */
[----:B-1----:R-:W-:-:S04]  /*2c430*/  IMAD.WIDE R6, R13, 0x4, R8 ;  /* 0x000000040d067825 */ /* 0x002fc800078e0208 */
[C---:B------:R-:W-:Y:S02]  /*2c440*/  IMAD.WIDE R4, R13.reuse, 0x4, R24 ;  /* 0x000000040d047825 */ /* 0x040fe400078e0218 */
[----:B------:R-:W3:Y:S04]  /*2c450*/  LDL.LU.64 R24, [R1+0x598] ;  /* 0x0005980001187983 */ /* 0x000ee80000300a00 */
[----:B------:R1:W-:Y:S04]  /*2c460*/  STL.64 [R1+0x660], R6 ;  /* 0x0006600601007387 */ /* 0x0003e80000100a00 */
[----:B-1----:R-:W3:Y:S04]  /*2c470*/  LDL.LU.64 R6, [R1+0x590] ;  /* 0x0005900001067983 */ /* 0x002ee80000300a00 */
[----:B------:R-:W3:Y:S04]  /*2c480*/  LDL.LU.64 R244, [R1+0x588] ;  /* 0x0005880001f47983 */ /* 0x000ee80000300a00 */
[----:B------:R-:W3:Y:S04]  /*2c490*/  LDL.LU.64 R242, [R1+0x580] ;  /* 0x0005800001f27983 */ /* 0x000ee80000300a00 */
[----:B------:R-:W3:Y:S04]  /*2c4a0*/  LDL.LU.64 R8, [R1+0x578] ;  /* 0x0005780001087983 */ /* 0x000ee80000300a00 */
[----:B------:R1:W-:Y:S04]  /*2c4b0*/  STL.64 [R1+0xe10], R4 ;  /* 0x000e100401007387 */ /* 0x0003e80000100a00 */
[----:B-1----:R-:W3:Y:S01]  /*2c4c0*/  LDL.LU.64 R4, [R1+0x5c8] ;  /* 0x0005c80001047983 */ /* 0x002ee20000300a00 */
        /* <DEDUP_REMOVED lines=8> */
[----:B------:R-:W-:-:S04]  /*2c550*/  IMAD.WIDE R104, R13, 0x4, R104 ;  /* 0x000000040d687825 */ /* 0x000fc800078e0268 */
[C---:B------:R-:W-:Y:S01]  /*2c560*/  IMAD.WIDE R88, R13.reuse, 0x4, R88 ;  /* 0x000000040d587825 */ /* 0x040fe200078e0258 */
[----:B-1----:R-:W3:Y:S04]  /*2c570*/  LDL.LU.64 R168, [R1+0x1098] ;  /* 0x0010980001a87983 */ /* 0x002ee80000300a00 */
[----:B------:R1:W-:Y:S01]  /*2c580*/  STL.64 [R1+0x648], R152 ;  /* 0x0006489801007387 */ /* 0x0003e20000100a00 */
[----:B----4-:R-:W-:-:S04]  /*2c590*/  IMAD.WIDE R10, R13, 0x4, R10 ;  /* 0x000000040d0a7825 */ /* 0x010fc800078e020a */
[C---:B------:R-:W-:Y:S01]  /*2c5a0*/  IMAD.WIDE R118, R13.reuse, 0x4, R118 ;  /* 0x000000040d767825 */ /* 0x040fe200078e0276 */
[----:B-1----:R-:W4:Y:S04]  /*2c5b0*/  LDL.LU.64 R152, [R1+0x1090] ;  /* 0x0010900001987983 */ /* 0x002f280000300a00 */
[----:B------:R1:W-:Y:S04]  /*2c5c0*/  STL.64 [R1+0x640], R136 ;  /* 0x0006408801007387 */ /* 0x0003e80000100a00 */
[----:B-1----:R-:W4:Y:S04]  /*2c5d0*/  LDL.LU.64 R136, [R1+0x1088] ;  /* 0x0010880001887983 */ /* 0x002f280000300a00 */
[----:B------:R1:W-:Y:S01]  /*2c5e0*/  STL.64 [R1+0x638], R120 ;  /* 0x0006387801007387 */ /* 0x0003e20000100a00 */
[----:B------:R-:W-:-:S03]  /*2c5f0*/  IMAD.WIDE R56, R13, 0x4, R56 ;  /* 0x000000040d387825 */ /* 0x000fc600078e0238 */
[----:B-1----:R-:W4:Y:S04]  /*2c600*/  LDL.LU.64 R120, [R1+0x1080] ;  /* 0x0010800001787983 */ /* 0x002f280000300a00 */
[----:B------:R1:W-:Y:S01]  /*2c610*/  STL.64 [R1+0x388], R104 ;  /* 0x0003886801007387 */ /* 0x0003e20000100a00 */
[----:B------:R-:W-:-:S03]  /*2c620*/  IMAD.WIDE R230, R13, 0x4, R230 ;  /* 0x000000040de67825 */ /* 0x000fc600078e02e6 */
        /* <DEDUP_REMOVED lines=8> */
[----:B------:R-:W-:-:S04]  /*2c6b0*/  IMAD.WIDE R40, R13, 0x4, R40 ;  /* 0x000000040d287825 */ /* 0x000fc800078e0228 */
[----:B------:R-:W-:-:S04]  /*2c6c0*/  IMAD.WIDE R226, R13, 0x4, R226 ;  /* 0x000000040de27825 */ /* 0x000fc800078e02e2 */
[----:B--2---:R-:W-:-:S05]  /*2c6d0*/  IMAD.WIDE R102, R13, 0x4, R102 ;  /* 0x000000040d667825 */ /* 0x004fca00078e0266 */
[----:B------:R1:W-:Y:S01]  /*2c6e0*/  STL.64 [R1+0xe0], R102 ;  /* 0x0000e06601007387 */ /* 0x0003e20000100a00 */
[----:B------:R-:W-:-:S03]  /*2c6f0*/  IMAD.WIDE R72, R13, 0x4, R72 ;  /* 0x000000040d487825 */ /* 0x000fc600078e0248 */
[----:B-1----:R-:W2:Y:S04]  /*2c700*/  LDL.LU.64 R102, [R1+0x548] ;  /* 0x0005480001667983 */ /* 0x002ea80000300a00 */
[----:B------:R1:W-:Y:S04]  /*2c710*/  STL.64 [R1+0x618], R72 ;  /* 0x0006184801007387 */ /* 0x0003e80000100a00 */
[----:B-1----:R-:W2:Y:S01]  /*2c720*/  LDL.LU.64 R72, [R1+0x1068] ;  /* 0x0010680001487983 */ /* 0x002ea20000300a00 */
[----:B---3--:R-:W-:-:S04]  /*2c730*/  IMAD.WIDE R24, R13, 0x4, R24 ;  /* 0x000000040d187825 */ /* 0x008fc800078e0218 */
[----:B------:R-:W-:-:S04]  /*2c740*/  IMAD.WIDE R6, R13, 0x4, R6 ;  /* 0x000000040d067825 */ /* 0x000fc800078e0206 */
[----:B------:R-:W-:-:S04]  /*2c750*/  IMAD.WIDE R244, R13, 0x4, R244 ;  /* 0x000000040df47825 */ /* 0x000fc800078e02f4 */
[----:B------:R-:W-:-:S05]  /*2c760*/  IMAD.WIDE R4, R13, 0x4, R4 ;  /* 0x000000040d047825 */ /* 0x000fca00078e0204 */
[----:B------:R1:W-:Y:S02]  /*2c770*/  STL.64 [R1+0x140], R4 ;  /* 0x0001400401007387 */ /* 0x0003e40000100a00 */
[C---:B-1----:R-:W-:Y:S02]  /*2c780*/  IMAD.WIDE R4, R13.reuse, 0x4, R98 ;  /* 0x000000040d047825 */ /* 0x042fe400078e0262 */
[----:B------:R-:W3:Y:S04]  /*2c790*/  LDL.LU.64 R98, [R1+0x540] ;  /* 0x0005400001627983 */ /* 0x000ee80000300a00 */
[----:B------:R1:W-:Y:S04]  /*2c7a0*/  STL.64 [R1+0x610], R56 ;  /* 0x0006103801007387 */ /* 0x0003e80000100a00 */
[----:B-1----:R-:W2:Y:S04]  /*2c7b0*/  LDL.LU.64 R56, [R1+0x1060] ;  /* 0x0010600001387983 */ /* 0x002ea80000300a00 */
[----:B------:R1:W-:Y:S04]  /*2c7c0*/  STL.64 [R1+0x608], R230 ;  /* 0x000608e601007387 */ /* 0x0003e80000100a00 */
[----:B-1----:R-:W2:Y:S04]  /*2c7d0*/  LDL.LU.64 R230, [R1+0x518] ;  /* 0x0005180001e67983 */ /* 0x002ea80000300a00 */
[----:B------:R1:W-:Y:S04]  /*2c7e0*/  STL.64 [R1+0x600], R22 ;  /* 0x0006001601007387 */ /* 0x0003e80000100a00 */
[----:B-1----:R-:W2:Y:S04]  /*2c7f0*/  LDL.LU.64 R22, [R1+0x508] ;  /* 0x0005080001167983 */ /* 0x002ea80000300a00 */
[----:B------:R-:W-:Y:S04]  /*2c800*/  STL.64 [R1+0x258], R4 ;  /* 0x0002580401007387 */ /* 0x000fe80000100a00 */
[----:B------:R1:W-:Y:S04]  /*2c810*/  STL.64 [R1+0xe20], R4 ;  /* 0x000e200401007387 */ /* 0x0003e80000100a00 */
[----:B-1----:R-:W2:Y:S04]  /*2c820*/  LDL.LU.64 R4, [R1+0x510] ;  /* 0x0005100001047983 */ /* 0x002ea80000300a00 */
[----:B------:R1:W-:Y:S04]  /*2c830*/  STL.64 [R1+0x5f8], R40 ;  /* 0x0005f82801007387 */ /* 0x0003e80000100a00 */
[----:B-1----:R-:W2:Y:S04]  /*2c840*/  LDL.LU.64 R40, [R1+0x1058] ;  /* 0x0010580001287983 */ /* 0x002ea80000300a00 */
[----:B------:R1:W-:Y:S04]  /*2c850*/  STL.64 [R1+0xd8], R24 ;  /* 0x0000d81801007387 */ /* 0x0003e80000100a00 */
[----:B-1----:R-:W2:Y:S04]  /*2c860*/  LDL.LU.64 R24, [R1+0x1050] ;  /* 0x0010500001187983 */ /* 0x002ea80000300a00 */
[----:B------:R1:W-:Y:S04]  /*2c870*/  STL.64 [R1+0x5f0], R6 ;  /* 0x0005f00601007387 */ /* 0x0003e80000100a00 */
[----:B------:R4:W-:Y:S01]  /*2c880*/  STL.64 [R1+0x150], R244 ;  /* 0x000150f401007387 */ /* 0x0009e20000100a00 */
[----:B-1----:R-:W-:-:S04]  /*2c890*/  IMAD.WIDE R6, R13, 0x4, R242 ;  /* 0x000000040d067825 */ /* 0x002fc800078e02f2 */
[----:B------:R-:W-:-:S04]  /*2c8a0*/  IMAD.WIDE R242, R13, 0x4, R8 ;  /* 0x000000040df27825 */ /* 0x000fc800078e0208 */
[C---:B------:R-:W-:Y:S02]  /*2c8b0*/  IMAD.WIDE R8, R13.reuse, 0x4, R182 ;  /* 0x000000040d087825 */ /* 0x040fe400078e02b6 */
[----:B------:R-:W2:Y:S04]  /*2c8c0*/  LDL.LU.64 R182, [R1+0x4d8] ;  /* 0x0004d80001b67983 */ /* 0x000ea80000300a00 */
[----:B------:R1:W-:Y:S04]  /*2c8d0*/  STL.64 [R1+0x5e0], R242 ;  /* 0x0005e0f201007387 */ /* 0x0003e80000100a00 */
[----:B----4-:R-:W4:Y:S04]  /*2c8e0*/  LDL.LU.64 R244, [R1+0x4d0] ;  /* 0x0004d00001f47983 */ /* 0x010f280000300a00 */
[----:B------:R1:W-:Y:S04]  /*2c8f0*/  STL.64 [R1+0x5b0], R8 ;  /* 0x0005b00801007387 */ /* 0x0003e80000100a00 */
[----:B-1----:R-:W4:Y:S04]  /*2c900*/  LDL.LU.64 R242, [R1+0x4c8] ;  /* 0x0004c80001f27983 */ /* 0x002f280000300a00 */
[----:B------:R-:W4:Y:S04]  /*2c910*/  LDL.LU.64 R8, [R1+0x4c0] ;  /* 0x0004c00001087983 */ /* 0x000f280000300a00 */
[----:B------:R1:W-:Y:S04]  /*2c920*/  STL.64 [R1+0x5d8], R226 ;  /* 0x0005d8e201007387 */ /* 0x0003e80000100a00 */
[----:B-1----:R-:W4:Y:S04]  /*2c930*/  LDL.LU.64 R226, [R1+0x1048] ;  /* 0x0010480001e27983 */ /* 0x002f280000300a00 */
[----:B------:R-:W-:Y:S04]  /*2c940*/  STL.64 [R1+0x5e8], R6 ;  /* 0x0005e80601007387 */ /* 0x000fe80000100a00 */
[----:B------:R1:W-:Y:S04]  /*2c950*/  STL.64 [R1+0xe28], R6 ;  /* 0x000e280601007387 */ /* 0x0003e80000100a00 */
[----:B-1----:R-:W4:Y:S01]  /*2c960*/  LDL.LU.64 R6, [R1+0x558] ;  /* 0x0005580001067983 */ /* 0x002f220000300a00 */
[----:B------:R-:W-:-:S04]  /*2c970*/  IMAD.WIDE R10, R13, 0x4, R10 ;  /* 0x000000040d0a7825 */ /* 0x000fc800078e020a */
[C---:B------:R-:W-:Y:S01]  /*2c980*/  IMAD.WIDE R118, R13.reuse, 0x4, R118 ;  /* 0x000000040d767825 */ /* 0x040fe200078e0276 */
[----:B------:R1:W-:Y:S03]  /*2c990*/  STL.64 [R1+0x5d0], R10 ;  /* 0x0005d00a01007387 */ /* 0x0003e60000100a00 */
[C---:B------:R-:W-:Y:S01]  /*2c9a0*/  IMAD.WIDE R210, R13.reuse, 0x4, R210 ;  /* 0x000000040dd27825 */ /* 0x040fe200078e02d2 */
[----:B-1----:R-:W4:Y:S03]  /*2c9b0*/  LDL.LU.64 R10, [R1+0x4b0] ;  /* 0x0004b000010a7983 */ /* 0x002f260000300a00 */
[----:B------:R-:W-:-:S04]  /*2c9c0*/  IMAD.WIDE R68, R13, 0x4, R68 ;  /* 0x000000040d447825 */ /* 0x000fc800078e0244 */
[----:B------:R-:W-:-:S04]  /*2c9d0*/  IMAD.WIDE R116, R13, 0x4, R116 ;  /* 0x000000040d747825 */ /* 0x000fc800078e0274 */
[----:B------:R-:W-:-:S04]  /*2c9e0*/  IMAD.WIDE R18, R13, 0x4, R18 ;  /* 0x000000040d127825 */ /* 0x000fc800078e0212 */
[----:B---3--:R-:W-:-:S04]  /*2c9f0*/  IMAD.WIDE R98, R13, 0x4, R98 ;  /* 0x000000040d627825 */ /* 0x008fc800078e0262 */
[----:B--2---:R-:W-:-:S04]  /*2ca00*/  IMAD.WIDE R230, R13, 0x4, R230 ;  /* 0x000000040de67825 */ /* 0x004fc800078e02e6 */
[----:B----4-:R-:W-:-:S05]  /*2ca10*/  IMAD.WIDE R6, R13, 0x4, R6 ;  /* 0x000000040d067825 */ /* 0x010fca00078e0206 */
[----:B------:R1:W-:Y:S04]  /*2ca20*/  STL.64 [R1+0xd0], R6 ;  /* 0x0000d00601007387 */ /* 0x0003e80000100a00 */
[----:B------:R2:W-:Y:S01]  /*2ca30*/  STL.64 [R1+0x5c8], R118 ;  /* 0x0005c87601007387 */ /* 0x0005e20000100a00 */
[----:B-1----:R-:W-:-:S03]  /*2ca40*/  IMAD.WIDE R6, R13, 0x4, R102 ;  /* 0x000000040d067825 */ /* 0x002fc600078e0266 */
[----:B--2---:R-:W2:Y:S04]  /*2ca50*/  LDL.LU.64 R118, [R1+0x498] ;  /* 0x0004980001767983 */ /* 0x004ea80000300a00 */
[----:B------:R-:W3:Y:S04]  /*2ca60*/  LDL.LU.64 R102, [R1+0x490] ;  /* 0x0004900001667983 */ /* 0x000ee80000300a00 */
[----:B------:R1:W-:Y:S04]  /*2ca70*/  STL.64 [R1+0x170], R6 ;  /* 0x0001700601007387 */ /* 0x0003e80000100a00 */
[----:B-1----:R-:W4:Y:S04]  /*2ca80*/  LDL.LU.64 R6, [R1+0x488] ;  /* 0x0004880001067983 */ /* 0x002f280000300a00 */
        /* <DEDUP_REMOVED lines=14> */
[----:B------:R-:W-:Y:S03]  /*2cb70*/  STL.64 [R1+0x110], R4 ;  /* 0x0001100401007387 */ /* 0x000fe60000100a00 */
[C---:B------:R-:W-:Y:S01]  /*2cb80*/  IMAD.WIDE R238, R13.reuse, 0x4, R238 ;  /* 0x000000040dee7825 */ /* 0x040fe200078e02ee */
[----:B------:R1:W-:Y:S03]  /*2cb90*/  STL.64 [R1+0x188], R22 ;  /* 0x0001881601007387 */ /* 0x0003e60000100a00 */
[C---:B------:R-:W-:Y:S01]  /*2cba0*/  IMAD.WIDE R86, R13.reuse, 0x4, R86 ;  /* 0x000000040d567825 */ /* 0x040fe200078e0256 */
[----:B-1----:R-:W3:Y:S03]  /*2cbb0*/  LDL.LU.64 R22, [R1+0x458] ;  /* 0x0004580001167983 */ /* 0x002ee60000300a00 */
[----:B--2---:R-:W-:-:S02]  /*2cbc0*/  IMAD.WIDE R4, R13, 0x4, R230 ;  /* 0x000000040d047825 */ /* 0x004fc400078e02e6 */
[----:B------:R-:W2:Y:S04]  /*2cbd0*/  LDL.LU.64 R230, [R1+0x450] ;  /* 0x0004500001e67983 */ /* 0x000ea80000300a00 */
        /* <DEDUP_REMOVED lines=9> */
[----:B------:R-:W-:-:S04]  /*2cc70*/  IMAD.WIDE R182, R13, 0x4, R182 ;  /* 0x000000040db67825 */ /* 0x000fc800078e02b6 */
[C---:B------:R-:W-:Y:S01]  /*2cc80*/  IMAD.WIDE R244, R13.reuse, 0x4, R244 ;  /* 0x000000040df47825 */ /* 0x040fe200078e02f4 */
[----:B-1----:R-:W2:Y:S03]  /*2cc90*/  LDL.LU.64 R214, [R1+0x1000] ;  /* 0x0010000001d67983 */ /* 0x002ea60000300a00 */
[C---:B------:R-:W-:Y:S01]  /*2cca0*/  IMAD.WIDE R242, R13.reuse, 0x4, R242 ;  /* 0x000000040df27825 */ /* 0x040fe200078e02f2 */
[----:B------:R1:W-:Y:S03]  /*2ccb0*/  STL.64 [R1+0x580], R198 ;  /* 0x000580c601007387 */ /* 0x0003e60000100a00 */
[----:B------:R-:W-:-:S04]  /*2ccc0*/  IMAD.WIDE R8, R13, 0x4, R8 ;  /* 0x000000040d087825 */ /* 0x000fc800078e0208 */
[C---:B------:R-:W-:Y:S01]  /*2ccd0*/  IMAD.WIDE R166, R13.reuse, 0x4, R166 ;  /* 0x000000040da67825 */ /* 0x040fe200078e02a6 */
[----:B-1----:R-:W2:Y:S04]  /*2cce0*/  LDL.LU.64 R198, [R1+0xff8] ;  /* 0x000ff80001c67983 */ /* 0x002ea80000300a00 */
[----:B------:R1:W-:Y:S01]  /*2ccf0*/  STL.64 [R1+0xc0], R182 ;  /* 0x0000c0b601007387 */ /* 0x0003e20000100a00 */
[----:B------:R-:W-:-:S04]  /*2cd00*/  IMAD.WIDE R10, R13, 0x4, R10 ;  /* 0x000000040d0a7825 */ /* 0x000fc800078e020a */
[C---:B------:R-:W-:Y:S01]  /*2cd10*/  IMAD.WIDE R150, R13.reuse, 0x4, R150 ;  /* 0x000000040d967825 */ /* 0x040fe200078e0296 */
[----:B-1----:R-:W2:Y:S04]  /*2cd20*/  LDL.LU.64 R182, [R1+0xff0] ;  /* 0x000ff00001b67983 */ /* 0x002ea80000300a00 */
[----:B------:R1:W-:Y:S01]  /*2cd30*/  STL.64 [R1+0x108], R244 ;  /* 0x000108f401007387 */ /* 0x0003e20000100a00 */
[----:B------:R-:W-:-:S03]  /*2cd40*/  IMAD.WIDE R134, R13, 0x4, R134 ;  /* 0x000000040d867825 */ /* 0x000fc600078e0286 */
[----:B-1----:R-:W2:Y:S04]  /*2cd50*/  LDL.LU.64 R244, [R1+0x418] ;  /* 0x0004180001f47983 */ /* 0x002ea80000300a00 */
[----:B------:R1:W-:Y:S01]  /*2cd60*/  STL.64 [R1+0x198], R242 ;  /* 0x000198f201007387 */ /* 0x0003e20000100a00 */
[----:B------:R-:W-:-:S03]  /*2cd70*/  IMAD.WIDE R118, R13, 0x4, R118 ;  /* 0x000000040d767825 */ /* 0x000fc600078e0276 */
[----:B-1----:R-:W2:Y:S04]  /*2cd80*/  LDL.LU.64 R242, [R1+0x410] ;  /* 0x0004100001f27983 */ /* 0x002ea80000300a00 */
[----:B------:R1:W-:Y:S01]  /*2cd90*/  STL.64 [R1+0x578], R8 ;  /* 0x0005780801007387 */ /* 0x0003e20000100a00 */
[----:B---3--:R-:W-:-:S03]  /*2cda0*/  IMAD.WIDE R102, R13, 0x4, R102 ;  /* 0x000000040d667825 */ /* 0x008fc600078e0266 */
        /* <DEDUP_REMOVED lines=8> */
[----:B----4-:R-:W-:-:S03]  /*2ce30*/  IMAD.WIDE R6, R13, 0x4, R6 ;  /* 0x000000040d067825 */ /* 0x010fc600078e0206 */
[----:B-1----:R-:W4:Y:S04]  /*2ce40*/  LDL.LU.64 R150, [R1+0xfe0] ;  /* 0x000fe00001967983 */ /* 0x002f280000300a00 */
[----:B------:R1:W-:Y:S04]  /*2ce50*/  STL.64 [R1+0x548], R134 ;  /* 0x0005488601007387 */ /* 0x0003e80000100a00 */
[----:B-1----:R-:W3:Y:S04]  /*2ce60*/  LDL.LU.64 R134, [R1+0xfd8] ;  /* 0x000fd80001867983 */ /* 0x002ee80000300a00 */
[----:B------:R1:W-:Y:S04]  /*2ce70*/  STL.64 [R1+0xb8], R118 ;  /* 0x0000b87601007387 */ /* 0x0003e80000100a00 */
[----:B-1----:R-:W3:Y:S04]  /*2ce80*/  LDL.LU.64 R118, [R1+0xfd0] ;  /* 0x000fd00001767983 */ /* 0x002ee80000300a00 */
[----:B------:R1:W-:Y:S04]  /*2ce90*/  STL.64 [R1+0x100], R102 ;  /* 0x0001006601007387 */ /* 0x0003e80000100a00 */
[----:B-1----:R-:W4:Y:S01]  /*2cea0*/  LDL.LU.64 R102, [R1+0xfc8] ;  /* 0x000fc80001667983 */ /* 0x002f220000300a00 */
[----:B--2---:R-:W-:-:S05]  /*2ceb0*/  IMAD.WIDE R86, R13, 0x4, R86 ;  /* 0x000000040d567825 */ /* 0x004fca00078e0256 */
        /* <DEDUP_REMOVED lines=8> */
[----:B-1----:R-:W2:Y:S01]  /*2cf40*/  LDL.LU.64 R6, [R1+0x420] ;  /* 0x0004200001067983 */ /* 0x002ea20000300a00 */
[----:B------:R-:W-:-:S04]  /*2cf50*/  IMAD.WIDE R54, R13, 0x4, R54 ;  /* 0x000000040d367825 */ /* 0x000fc800078e0236 */
[C---:B------:R-:W-:Y:S01]  /*2cf60*/  IMAD.WIDE R38, R13.reuse, 0x4, R38 ;  /* 0x000000040d267825 */ /* 0x040fe200078e0226 */
[----:B------:R1:W-:Y:S03]  /*2cf70*/  STL.64 [R1+0x528], R54 ;  /* 0x0005283601007387 */ /* 0x0003e60000100a00 */
[----:B------:R-:W-:-:S04]  /*2cf80*/  IMAD.WIDE R22, R13, 0x4, R22 ;  /* 0x000000040d167825 */ /* 0x000fc800078e0216 */
[C---:B------:R-:W-:Y:S01]  /*2cf90*/  IMAD.WIDE R230, R13.reuse, 0x4, R230 ;  /* 0x000000040de67825 */ /* 0x040fe200078e02e6 */
[----:B-1----:R-:W4:Y:S03]  /*2cfa0*/  LDL.LU.64 R54, [R1+0xfb0] ;  /* 0x000fb00001367983 */ /* 0x002f260000300a00 */
[C---:B------:R-:W-:Y:S01]  /*2cfb0*/  IMAD.WIDE R238, R13.reuse, 0x4, R238 ;  /* 0x000000040dee7825 */ /* 0x040fe200078e02ee */
[----:B------:R1:W-:Y:S03]  /*2cfc0*/  STL.64 [R1+0x520], R38 ;  /* 0x0005202601007387 */ /* 0x0003e60000100a00 */
[----:B------:R-:W-:-:S04]  /*2cfd0*/  IMAD.WIDE R114, R13, 0x4, R114 ;  /* 0x000000040d727825 */ /* 0x000fc800078e0272 */
[C---:B------:R-:W-:Y:S01]  /*2cfe0*/  IMAD.WIDE R148, R13.reuse, 0x4, R148 ;  /* 0x000000040d947825 */ /* 0x040fe200078e0294 */
[----:B-1----:R-:W4:Y:S04]  /*2cff0*/  LDL.LU.64 R38, [R1+0xfa8] ;  /* 0x000fa80001267983 */ /* 0x002f280000300a00 */
[----:B------:R1:W-:Y:S01]  /*2d000*/  STL.64 [R1+0xb0], R22 ;  /* 0x0000b01601007387 */ /* 0x0003e20000100a00 */
[----:B------:R-:W-:-:S04]  /*2d010*/  IMAD.WIDE R4, R13, 0x4, R4 ;  /* 0x000000040d047825 */ /* 0x000fc800078e0204 */
[C---:B------:R-:W-:Y:S01]  /*2d020*/  IMAD.WIDE R240, R13.reuse, 0x4, R240 ;  /* 0x000000040df07825 */ /* 0x040fe200078e02f0 */
[----:B-1----:R-:W4:Y:S04]  /*2d030*/  LDL.LU.64 R22, [R1+0xfa0] ;  /* 0x000fa00001167983 */ /* 0x002f280000300a00 */
[----:B------:R1:W-:Y:S04]  /*2d040*/  STL.64 [R1+0xf8], R230 ;  /* 0x0000f8e601007387 */ /* 0x0003e80000100a00 */
[----:B-1----:R-:W4:Y:S04]  /*2d050*/  LDL.LU.64 R230, [R1+0xf98] ;  /* 0x000f980001e67983 */ /* 0x002f280000300a00 */
[----:B------:R1:W-:Y:S04]  /*2d060*/  STL.64 [R1+0x2e8], R238 ;  /* 0x0002e8ee01007387 */ /* 0x0003e80000100a00 */
[----:B-1----:R-:W4:Y:S04]  /*2d070*/  LDL.LU.64 R238, [R1+0xf90] ;  /* 0x000f900001ee7983 */ /* 0x002f280000300a00 */
[----:B------:R1:W-:Y:S01]  /*2d080*/  STL.64 [R1+0x510], R114 ;  /* 0x0005107201007387 */ /* 0x0003e20000100a00 */
[----:B------:R-:W-:-:S03]  /*2d090*/  IMAD.WIDE R242, R13, 0x4, R242 ;  /* 0x000000040df27825 */ /* 0x000fc600078e02f2 */
[----:B-1----:R-:W4:Y:S04]  /*2d0a0*/  LDL.LU.64 R114, [R1+0xf88] ;  /* 0x000f880001727983 */ /* 0x002f280000300a00 */
[----:B------:R1:W-:Y:S04]  /*2d0b0*/  STL.64 [R1+0x508], R148 ;  /* 0x0005089401007387 */ /* 0x0003e80000100a00 */
[----:B-1----:R-:W4:Y:S04]  /*2d0c0*/  LDL.LU.64 R148, [R1+0x350] ;  /* 0x0003500001947983 */ /* 0x002f280000300a00 */
[----:B------:R-:W-:Y:S04]  /*2d0d0*/  STL.64 [R1+0x518], R4 ;  /* 0x0005180401007387 */ /* 0x000fe80000100a00 */
[----:B------:R1:W-:Y:S01]  /*2d0e0*/  STL.64 [R1+0xe38], R4 ;  /* 0x000e380401007387 */ /* 0x0003e20000100a00 */
[----:B---3--:R-:W-:-:S03]  /*2d0f0*/  IMAD.WIDE R10, R13, 0x4, R10 ;  /* 0x000000040d0a7825 */ /* 0x008fc600078e020a */
[----:B-1----:R-:W3:Y:S04]  /*2d100*/  LDL.LU.64 R4, [R1+0x348] ;  /* 0x0003480001047983 */ /* 0x002ee80000300a00 */
[----:B------:R1:W-:Y:S01]  /*2d110*/  STL.64 [R1+0x500], R240 ;  /* 0x000500f001007387 */ /* 0x0003e20000100a00 */
[----:B------:R-:W-:-:S03]  /*2d120*/  IMAD.WIDE R84, R13, 0x4, R84 ;  /* 0x000000040d547825 */ /* 0x000fc600078e0254 */
[----:B-1----:R-:W3:Y:S01]  /*2d130*/  LDL.LU.64 R240, [R1+0xf80] ;  /* 0x000f800001f07983 */ /* 0x002ee20000300a00 */
[----:B------:R-:W-:-:S04]  /*2d140*/  IMAD.WIDE R132, R13, 0x4, R132 ;  /* 0x000000040d847825 */ /* 0x000fc800078e0284 */
[----:B------:R-:W-:-:S04]  /*2d150*/  IMAD.WIDE R8, R13, 0x4, R8 ;  /* 0x000000040d087825 */ /* 0x000fc800078e0208 */
[----:B------:R-:W-:-:S04]  /*2d160*/  IMAD.WIDE R212, R13, 0x4, R212 ;  /* 0x000000040dd47825 */ /* 0x000fc800078e02d4 */
[----:B--2---:R-:W-:-:S05]  /*2d170*/  IMAD.WIDE R6, R13, 0x4, R6 ;  /* 0x000000040d067825 */ /* 0x004fca00078e0206 */
[----:B------:R1:W-:Y:S02]  /*2d180*/  STL.64 [R1+0x4f8], R6 ;  /* 0x0004f80601007387 */ /* 0x0003e40000100a00 */
[----:B-1----:R-:W-:-:S05]  /*2d190*/  IMAD.WIDE R6, R13, 0x4, R244 ;  /* 0x000000040d067825 */ /* 0x002fca00078e02f4 */
[----:B------:R1:W-:Y:S04]  /*2d1a0*/  STL.64 [R1+0xa8], R6 ;  /* 0x0000a80601007387 */ /* 0x0003e80000100a00 */
[----:B-1----:R-:W2:Y:S04]  /*2d1b0*/  LDL.LU.64 R6, [R1+0x300] ;  /* 0x0003000001067983 */ /* 0x002ea80000300a00 */
[----:B------:R1:W-:Y:S04]  /*2d1c0*/  STL.64 [R1+0x4f0], R242 ;  /* 0x0004f0f201007387 */ /* 0x0003e80000100a00 */
[----:B------:R-:W2:Y:S04]  /*2d1d0*/  LDL.LU.64 R244, [R1+0x2f0] ;  /* 0x0002f00001f47983 */ /* 0x000ea80000300a00 */
[----:B-1----:R-:W2:Y:S04]  /*2d1e0*/  LDL.LU.64 R242, [R1+0x2e0] ;  /* 0x0002e00001f27983 */ /* 0x002ea80000300a00 */
        /* <DEDUP_REMOVED lines=15> */
[C---:B------:R-:W-:Y:S01]  /*2d2e0*/  IMAD.WIDE R130, R13.reuse, 0x4, R130 ;  /* 0x000000040d827825 */ /* 0x040fe200078e0282 */
[----:B-1----:R-:W4:Y:S04]  /*2d2f0*/  LDL.LU.64 R248, [R1+0xf60] ;  /* 0x000f600001f87983 */ /* 0x002f280000300a00 */
[----:B------:R1:W-:Y:S04]  /*2d300*/  STL.64 [R1+0xa0], R236 ;  /* 0x0000a0ec01007387 */ /* 0x0003e80000100a00 */
[----:B-1----:R-:W4:Y:S01]  /*2d310*/  LDL.LU.64 R236, [R1+0xf58] ;  /* 0x000f580001ec7983 */ /* 0x002f220000300a00 */
[----:B--2---:R-:W-:-:S04]  /*2d320*/  IMAD.WIDE R8, R13, 0x4, R8 ;  /* 0x000000040d087825 */ /* 0x004fc800078e0208 */
[----:B---3--:R-:W-:-:S05]  /*2d330*/  IMAD.WIDE R212, R13, 0x4, R212 ;  /* 0x000000040dd47825 */ /* 0x008fca00078e02d4 */
[----:B------:R1:W-:Y:S04]  /*2d340*/  STL.64 [R1+0x4c8], R212 ;  /* 0x0004c8d401007387 */ /* 0x0003e80000100a00 */
[----:B-1----:R-:W2:Y:S04]  /*2d350*/  LDL.LU.64 R212, [R1+0xf50] ;  /* 0x000f500001d47983 */ /* 0x002ea80000300a00 */
[----:B------:R1:W-:Y:S04]  /*2d360*/  STL.64 [R1+0x320], R18 ;  /* 0x0003201201007387 */ /* 0x0003e80000100a00 */
[----:B-1----:R-:W3:Y:S04]  /*2d370*/  LDL.LU.64 R18, [R1+0x268] ;  /* 0x0002680001127983 */ /* 0x002ee80000300a00 */
        /* <DEDUP_REMOVED lines=9> */
[C---:B----4-:R-:W-:Y:S01]  /*2d410*/  IMAD.WIDE R148, R13.reuse, 0x4, R148 ;  /* 0x000000040d947825 */ /* 0x050fe200078e0294 */
[----:B-1----:R-:W4:Y:S03]  /*2d420*/  LDL.LU.64 R196, [R1+0xf48] ;  /* 0x000f480001c47983 */ /* 0x002f260000300a00 */
[C---:B------:R-:W-:Y:S01]  /*2d430*/  IMAD.WIDE R132, R13.reuse, 0x4, R132 ;  /* 0x000000040d847825 */ /* 0x040fe200078e0284 */
[----:B------:R1:W-:Y:S03]  /*2d440*/  STL.64 [R1+0x4b8], R180 ;  /* 0x0004b8b401007387 */ /* 0x0003e60000100a00 */
        /* <DEDUP_REMOVED lines=17> */
[----:B------:R-:W-:-:S04]  /*2d560*/  IMAD.WIDE R84, R13, 0x4, R84 ;  /* 0x000000040d547825 */ /* 0x000fc800078e0254 */
[----:B------:R-:W-:-:S04]  /*2d570*/  IMAD.WIDE R68, R13, 0x4, R68 ;  /* 0x000000040d447825 */ /* 0x000fc800078e0244 */
[----:B------:R-:W-:-:S04]  /*2d580*/  IMAD.WIDE R52, R13, 0x4, R52 ;  /* 0x000000040d347825 */ /* 0x000fc800078e0234 */
[----:B------:R-:W-:-:S04]  /*2d590*/  IMAD.WIDE R36, R13, 0x4, R36 ;  /* 0x000000040d247825 */ /* 0x000fc800078e0224 */
[----:B------:R-:W-:-:S04]  /*2d5a0*/  IMAD.WIDE R20, R13, 0x4, R20 ;  /* 0x000000040d147825 */ /* 0x000fc800078e0214 */
[----:B------:R-:W-:-:S04]  /*2d5b0*/  IMAD.WIDE R234, R13, 0x4, R234 ;  /* 0x000000040dea7825 */ /* 0x000fc800078e02ea */
[----:B---3--:R-:W-:-:S04]  /*2d5c0*/  IMAD.WIDE R18, R13, 0x4, R18 ;  /* 0x000000040d127825 */ /* 0x008fc800078e0212 */
[----:B--2---:R-:W-:-:S04]  /*2d5d0*/  IMAD.WIDE R4, R13, 0x4, R8 ;  /* 0x000000040d047825 */ /* 0x004fc800078e0208 */
[C---:B------:R-:W-:Y:S01]  /*2d5e0*/  IMAD.WIDE R8, R13.reuse, 0x4, R6 ;  /* 0x000000040d087825 */ /* 0x040fe200078e0206 */
[----:B------:R1:W-:Y:S03]  /*2d5f0*/  STL.64 [R1+0x4a0], R4 ;  /* 0x0004a00401007387 */ /* 0x0003e60000100a00 */
[C---:B------:R-:W-:Y:S01]  /*2d600*/  IMAD.WIDE R6, R13.reuse, 0x4, R244 ;  /* 0x000000040d067825 */ /* 0x040fe200078e02f4 */
[----:B-1----:R-:W2:Y:S04]  /*2d610*/  LDL.LU.64 R4, [R1+0x180] ;  /* 0x0001800001047983 */ /* 0x002ea80000300a00 */
[----:B------:R1:W-:Y:S04]  /*2d620*/  STL.64 [R1+0x498], R8 ;  /* 0x0004980801007387 */ /* 0x0003e80000100a00 */
[----:B------:R3:W-:Y:S04]  /*2d630*/  STL.64 [R1+0x490], R6 ;  /* 0x0004900601007387 */ /* 0x0007e80000100a00 */
[----:B-1----:R-:W2:Y:S04]  /*2d640*/  LDL.LU.64 R8, [R1+0x158] ;  /* 0x0001580001087983 */ /* 0x002ea80000300a00 */
[----:B------:R1:W-:Y:S01]  /*2d650*/  STL.64 [R1+0x90], R242 ;  /* 0x000090f201007387 */ /* 0x0003e20000100a00 */
[----:B---3--:R-:W-:-:S03]  /*2d660*/  IMAD.WIDE R6, R13, 0x4, R10 ;  /* 0x000000040d067825 */ /* 0x008fc600078e020a */
[----:B------:R-:W3:Y:S04]  /*2d670*/  LDL.LU.64 R244, [R1+0x148] ;  /* 0x0001480001f47983 */ /* 0x000ee80000300a00 */
[----:B-1----:R-:W2:Y:S04]  /*2d680*/  LDL.LU.64 R242, [R1+0x138] ;  /* 0x0001380001f27983 */ /* 0x002ea80000300a00 */
[----:B------:R-:W2:Y:S04]  /*2d690*/  LDL.LU.64 R10, [R1+0x128] ;  /* 0x00012800010a7983 */ /* 0x000ea80000300a00 */
[----:B------:R1:W-:Y:S01]  /*2d6a0*/  STL.64 [R1+0x480], R84 ;  /* 0x0004805401007387 */ /* 0x0003e20000100a00 */
[----:B------:R-:W-:-:S03]  /*2d6b0*/  IMAD.WIDE R130, R13, 0x4, R130 ;  /* 0x000000040d827825 */ /* 0x000fc600078e0282 */
        /* <DEDUP_REMOVED lines=40> */
[----:B-1----:R-:W4:Y:S01]  /*2d940*/  LDL.LU.64 R146, [R1+0xea8] ;  /* 0x000ea80001927983 */ /* 0x002f220000300a00 */
[----:B------:R-:W-:-:S04]  /*2d950*/  IMAD.WIDE R34, R13, 0x4, R34 ;  /* 0x000000040d227825 */ /* 0x000fc800078e0222 */
        /* <DEDUP_REMOVED lines=23> */
[----:B-1----:R-:W3:Y:S04]  /*2dad0*/  LDL.LU.64 R238, [R1+0xe60] ;  /* 0x000e600001ee7983 */ /* 0x002ee80000300a00 */
[----:B------:R1:W-:Y:S01]  /*2dae0*/  STL.64 [R1+0x360], R8 ;  /* 0x0003600801007387 */ /* 0x0003e20000100a00 */
[----:B------:R-:W-:-:S03]  /*2daf0*/  IMAD.WIDE R2, R13, 0x4, R2 ;  /* 0x000000040d027825 */ /* 0x000fc600078e0202 */
[----:B------:R-:W-:Y:S01]  /*2db00*/  STL.64 [R1+0x3b0], R244 ;  /* 0x0003b0f401007387 */ /* 0x000fe20000100a00 */
[----:B-1----:R-:W-:-:S05]  /*2db10*/  IMAD.WIDE R8, R13, 0x4, R242 ;  /* 0x000000040d087825 */ /* 0x002fca00078e02f2 */
[----:B------:R-:W-:Y:S01]  /*2db20*/  STL.64 [R1+0x3a8], R8 ;  /* 0x0003a80801007387 */ /* 0x000fe20000100a00 */
[----:B------:R-:W-:-:S03]  /*2db30*/  IMAD.WIDE R230, R13, 0x4, R230 ;  /* 0x000000040de67825 */ /* 0x000fc600078e02e6 */
[----:B------:R1:W-:Y:S04]  /*2db40*/  STL.64 [R1+0x3a0], R10 ;  /* 0x0003a00a01007387 */ /* 0x0003e80000100a00 */
[----:B------:R4:W-:Y:S01]  /*2db50*/  STL.64 [R1+0x398], R2 ;  /* 0x0003980201007387 */ /* 0x0009e20000100a00 */
[----:B------:R-:W-:-:S04]  /*2db60*/  IMAD.WIDE R220, R13, 0x4, R220 ;  /* 0x000000040ddc7825 */ /* 0x000fc800078e02dc */
[----:B-1----:R-:W-:-:S04]  /*2db70*/  IMAD.WIDE R10, R13, 0x4, R234 ;  /* 0x000000040d0a7825 */ /* 0x002fc800078e02ea */
[C---:B----4-:R-:W-:Y:S01]  /*2db80*/  IMAD.WIDE R2, R13.reuse, 0x4, R226 ;  /* 0x000000040d027825 */ /* 0x050fe200078e02e2 */
[----:B------:R1:W-:Y:S04]  /*2db90*/  STL.64 [R1+0x358], R10 ;  /* 0x0003580a01007387 */ /* 0x0003e80000100a00 */
[----:B------:R-:W-:Y:S04]  /*2dba0*/  STL.64 [R1+0x1d0], R230 ;  /* 0x0001d0e601007387 */ /* 0x000fe80000100a00 */
[----:B------:R4:W-:Y:S01]  /*2dbb0*/  STL.64 [R1+0x350], R2 ;  /* 0x0003500201007387 */ /* 0x0009e20000100a00 */
[----:B-1----:R-:W-:-:S05]  /*2dbc0*/  IMAD.WIDE R10, R13, 0x4, R222 ;  /* 0x000000040d0a7825 */ /* 0x002fca00078e02de */
[----:B------:R1:W-:Y:S01]  /*2dbd0*/  STL.64 [R1+0x348], R10 ;  /* 0x0003480a01007387 */ /* 0x0003e20000100a00 */
[----:B----4-:R-:W-:-:S03]  /*2dbe0*/  IMAD.WIDE R2, R13, 0x4, R14 ;  /* 0x000000040d027825 */ /* 0x010fc600078e020e */
[----:B------:R-:W-:Y:S04]  /*2dbf0*/  STL.64 [R1+0x340], R220 ;  /* 0x000340dc01007387 */ /* 0x000fe80000100a00 */
[----:B------:R4:W-:Y:S01]  /*2dc00*/  STL.64 [R1+0x338], R2 ;  /* 0x0003380201007387 */ /* 0x0009e20000100a00 */
[----:B-1----:R-:W-:-:S04]  /*2dc10*/  IMAD.WIDE R10, R13, 0x4, R16 ;  /* 0x000000040d0a7825 */ /* 0x002fc800078e0210 */
[C---:B------:R-:W-:Y:S01]  /*2dc20*/  IMAD.WIDE R14, R13.reuse, 0x4, R22 ;  /* 0x000000040d0e7825 */ /* 0x040fe200078e0216 */
[----:B------:R1:W-:Y:S03]  /*2dc30*/  STL.64 [R1+0x328], R10 ;  /* 0x0003280a01007387 */ /* 0x0003e60000100a00 */
[----:B----4-:R-:W-:-:S05]  /*2dc40*/  IMAD.WIDE R2, R13, 0x4, R20 ;  /* 0x000000040d027825 */ /* 0x010fca00078e0214 */
[----:B------:R4:W-:Y:S01]  /*2dc50*/  STL.64 [R1+0x318], R2 ;  /* 0x0003180201007387 */ /* 0x0009e20000100a00 */
[----:B-1----:R-:W-:-:S03]  /*2dc60*/  IMAD.WIDE R10, R13, 0x4, R24 ;  /* 0x000000040d0a7825 */ /* 0x002fc600078e0218 */
[----:B------:R1:W-:Y:S04]  /*2dc70*/  STL.64 [R1+0x1c8], R14 ;  /* 0x0001c80e01007387 */ /* 0x0003e80000100a00 */
[----:B------:R1:W-:Y:S01]  /*2dc80*/  STL.64 [R1+0x2e0], R10 ;  /* 0x0002e00a01007387 */ /* 0x0003e20000100a00 */
[----:B----4-:R-:W-:-:S04]  /*2dc90*/  IMAD.WIDE R2, R13, 0x4, R26 ;  /* 0x000000040d027825 */ /* 0x010fc800078e021a */
[C---:B-1----:R-:W-:Y:S01]  /*2dca0*/  IMAD.WIDE R14, R13.reuse, 0x4, R28 ;  /* 0x000000040d0e7825 */ /* 0x042fe200078e021c */
[----:B------:R1:W-:Y:S03]  /*2dcb0*/  STL.64 [R1+0x2a0], R2 ;  /* 0x0002a00201007387 */ /* 0x0003e60000100a00 */
[C---:B------:R-:W-:Y:S01]  /*2dcc0*/  IMAD.WIDE R10, R13.reuse, 0x4, R30 ;  /* 0x000000040d0a7825 */ /* 0x040fe200078e021e */
[----:B------:R4:W-:Y:S04]  /*2dcd0*/  STL.64 [R1+0x288], R14 ;  /* 0x0002880e01007387 */ /* 0x0009e80000100a00 */
[----:B------:R4:W-:Y:S01]  /*2dce0*/  STL.64 [R1+0x278], R10 ;  /* 0x0002780a01007387 */ /* 0x0009e20000100a00 */
[----:B-1----:R-:W-:-:S04]  /*2dcf0*/  IMAD.WIDE R2, R13, 0x4, R32 ;  /* 0x000000040d027825 */ /* 0x002fc800078e0220 */
[C---:B----4-:R-:W-:Y:S01]  /*2dd00*/  IMAD.WIDE R14, R13.reuse, 0x4, R36 ;  /* 0x000000040d0e7825 */ /* 0x050fe200078e0224 */
[----:B------:R1:W-:Y:S03]  /*2dd10*/  STL.64 [R1+0x248], R2 ;  /* 0x0002480201007387 */ /* 0x0003e60000100a00 */
[C---:B------:R-:W-:Y:S01]  /*2dd20*/  IMAD.WIDE R10, R13.reuse, 0x4, R38 ;  /* 0x000000040d0a7825 */ /* 0x040fe200078e0226 */
[----:B------:R-:W-:Y:S04]  /*2dd30*/  STL.64 [R1+0x1b8], R14 ;  /* 0x0001b80e01007387 */ /* 0x000fe80000100a00 */
[----:B------:R-:W4:Y:S01]  /*2dd40*/  LDL.LU.64 R38, [R1] ;  /* 0x0000000001267983 */ /* 0x000f220000300a00 */
[----:B-1----:R-:W-:-:S03]  /*2dd50*/  IMAD.WIDE R2, R13, 0x4, R40 ;  /* 0x000000040d027825 */ /* 0x002fc600078e0228 */
[----:B------:R-:W-:Y:S04]  /*2dd60*/  STL.64 [R1+0x1b0], R10 ;  /* 0x0001b00a01007387 */ /* 0x000fe80000100a00 */
[----:B------:R-:W3:Y:S04]  /*2dd70*/  LDL.LU.64 R36, [R1+0x8] ;  /* 0x0000080001247983 */ /* 0x000ee80000300a00 */
[----:B------:R1:W-:Y:S04]  /*2dd80*/  STL.64 [R1+0x1a8], R2 ;  /* 0x0001a80201007387 */ /* 0x0003e80000100a00 */
[----:B------:R-:W3:Y:S04]  /*2dd90*/  LDL.LU.64 R28, [R1+0x10] ;  /* 0x00001000011c7983 */ /* 0x000ee80000300a00 */
[----:B------:R-:W3:Y:S04]  /*2dda0*/  LDL.LU.64 R26, [R1+0x18] ;  /* 0x00001800011a7983 */ /* 0x000ee80000300a00 */
[----:B------:R-:W3:Y:S01]  /*2ddb0*/  LDL.LU.64 R220, [R1+0x28] ;  /* 0x0000280001dc7983 */ /* 0x000ee20000300a00 */
[----:B-1----:R-:W-:-:S03]  /*2ddc0*/  IMAD.WIDE R2, R13, 0x4, R48 ;  /* 0x000000040d027825 */ /* 0x002fc600078e0230 */
[----:B------:R-:W4:Y:S01]  /*2ddd0*/  LDL.LU.64 R24, [R1+0x30] ;  /* 0x0000300001187983 */ /* 0x000f220000300a00 */
[----:B------:R-:W-:-:S03]  /*2dde0*/  IMAD.WIDE R64, R13, 0x4, R64 ;  /* 0x000000040d407825 */ /* 0x000fc600078e0240 */
[----:B------:R-:W4:Y:S04]  /*2ddf0*/  LDL.LU.64 R22, [R1+0x38] ;  /* 0x0000380001167983 */ /* 0x000f280000300a00 */
[----:B------:R-:W4:Y:S01]  /*2de00*/  LDL.LU.64 R20, [R1+0x40] ;  /* 0x0000400001147983 */ /* 0x000f220000300a00 */
[----:B------:R-:W-:-:S04]  /*2de10*/  IMAD.WIDE R234, R13, 0x4, R52 ;  /* 0x000000040dea7825 */ /* 0x000fc800078e0234 */
[----:B------:R-:W-:-:S04]  /*2de20*/  IMAD.WIDE R52, R13, 0x4, R74 ;  /* 0x000000040d347825 */ /* 0x000fc800078e024a */
[----:B------:R-:W-:-:S04]  /*2de30*/  IMAD.WIDE R10, R13, 0x4, R46 ;  /* 0x000000040d0a7825 */ /* 0x000fc800078e022e */
[----:B------:R-:W-:-:S04]  /*2de40*/  IMAD.WIDE R46, R13, 0x4, R80 ;  /* 0x000000040d2e7825 */ /* 0x000fc800078e0250 */
[----:B------:R-:W-:-:S04]  /*2de50*/  IMAD.WIDE R48, R13, 0x4, R78 ;  /* 0x000000040d307825 */ /* 0x000fc800078e024e */
[----:B------:R-:W-:-:S04]  /*2de60*/  IMAD.WIDE R96, R13, 0x4, R96 ;  /* 0x000000040d607825 */ /* 0x000fc800078e0260 */
[----:B------:R-:W-:-:S04]  /*2de70*/  IMAD.WIDE R112, R13, 0x4, R112 ;  /* 0x000000040d707825 */ /* 0x000fc800078e0270 */
[C---:B--2---:R-:W-:Y:S02]  /*2de80*/  IMAD.WIDE R230, R13.reuse, 0x4, R18 ;  /* 0x000000040de67825 */ /* 0x044fe400078e0212 */
[----:B------:R-:W2:Y:S04]  /*2de90*/  LDL.LU.64 R18, [R1+0x48] ;  /* 0x0000480001127983 */ /* 0x000ea80000300a00 */
[----:B------:R-:W2:Y:S04]  /*2dea0*/  LDL.LU.64 R16, [R1+0x50] ;  /* 0x0000500001107983 */ /* 0x000ea80000300a00 */
[----:B------:R-:W2:Y:S04]  /*2deb0*/  LDL.LU.64 R14, [R1+0x58] ;  /* 0x00005800010e7983 */ /* 0x000ea80000300a00 */
[----:B------:R1:W-:Y:S04]  /*2dec0*/  STL.64 [R1+0xb90], R2 ;  /* 0x000b900201007387 */ /* 0x0003e80000100a00 */
[----:B-1----:R-:W2:Y:S04]  /*2ded0*/  LDL.LU.64 R2, [R1+0xa10] ;  /* 0x000a100001027983 */ /* 0x002ea80000300a00 */
[----:B------:R1:W-:Y:S04]  /*2dee0*/  STL.64 [R1+0xb98], R64 ;  /* 0x000b984001007387 */ /* 0x0003e80000100a00 */
[----:B-1----:R-:W4:Y:S04]  /*2def0*/  LDL.LU.64 R64, [R1+0xa08] ;  /* 0x000a080001407983 */ /* 0x002f280000300a00 */
[----:B------:R-:W4:Y:S04]  /*2df00*/  LDL.LU.64 R74, [R1+0x70] ;  /* 0x00007000014a7983 */ /* 0x000f280000300a00 */
[----:B------:R-:W4:Y:S04]  /*2df10*/  LDL.LU.64 R78, [R1+0x60] ;  /* 0x00006000014e7983 */ /* 0x000f280000300a00 */
[----:B------:R-:W4:Y:S04]  /*2df20*/  LDL.LU.64 R80, [R1+0x20] ;  /* 0x0000200001507983 */ /* 0x000f280000300a00 */
[----:B------:R1:W-:Y:S04]  /*2df30*/  STL.64 [R1+0xba0], R46 ;  /* 0x000ba02e01007387 */ /* 0x0003e80000100a00 */
[----:B-1----:R-:W4:Y:S04]  /*2df40*/  LDL.LU.64 R46, [R1+0xa18] ;  /* 0x000a1800012e7983 */ /* 0x002f280000300a00 */
[----:B------:R1:W-:Y:S04]  /*2df50*/  STL.64 [R1+0xba8], R96 ;  /* 0x000ba86001007387 */ /* 0x0003e80000100a00 */
[----:B-1----:R-:W4:Y:S04]  /*2df60*/  LDL.LU.64 R96, [R1+0xa20] ;  /* 0x000a200001607983 */ /* 0x002f280000300a00 */
[----:B------:R1:W-:Y:S04]  /*2df70*/  STL.64 [R1+0xbb0], R112 ;  /* 0x000bb07001007387 */ /* 0x0003e80000100a00 */
[----:B-1----:R-:W4:Y:S01]  /*2df80*/  LDL.LU.64 R112, [R1+0xa28] ;  /* 0x000a280001707983 */ /* 0x002f220000300a00 */
        /* <DEDUP_REMOVED lines=12> */
[----:B------:R1:W-:Y:S04]  /*2e050*/  STL.64 [R1+0xbe0], R208 ;  /* 0x000be0d001007387 */ /* 0x0003e80000100a00 */
[----:B------:R-:W-:Y:S01]  /*2e060*/  STL.64 [R1+0xbe8], R222 ;  /* 0x000be8de01007387 */ /* 0x000fe20000100a00 */
[----:B------:R-:W-:-:S04]  /*2e070*/  IMAD.WIDE R226, R13, 0x4, R34 ;  /* 0x000000040de27825 */ /* 0x000fc800078e0222 */
[----:B------:R-:W-:-:S04]  /*2e080*/  IMAD.WIDE R34, R13, 0x4, R172 ;  /* 0x000000040d227825 */ /* 0x000fc800078e02ac */
[----:B------:R-:W-:-:S04]  /*2e090*/  IMAD.WIDE R32, R13, 0x4, R170 ;  /* 0x000000040d207825 */ /* 0x000fc800078e02aa */
[----:B------:R-:W-:Y:S01]  /*2e0a0*/  IMAD.WIDE R30, R13, 0x4, R168 ;  /* 0x000000040d1e7825 */ /* 0x000fe200078e02a8 */
[----:B------:R-:W-:-:S03]  /*2e0b0*/  SEL R252, R252, RZ, P4 ;  /* 0x000000fffcfc7207 */ /* 0x000fc60002000000 */
[----:B---3--:R-:W-:-:S05]  /*2e0c0*/  IMAD.WIDE R220, R13, 0x4, R220 ;  /* 0x000000040ddc7825 */ /* 0x008fca00078e02dc */
[----:B------:R-:W-:Y:S04]  /*2e0d0*/  STL.64 [R1+0xbf0], R220 ;  /* 0x000bf0dc01007387 */ /* 0x000fe80000100a00 */
[----:B-1----:R-:W3:Y:S04]  /*2e0e0*/  LDL.LU.64 R208, [R1+0xf0] ;  /* 0x0000f00001d07983 */ /* 0x002ee80000300a00 */
[----:B------:R-:W3:Y:S04]  /*2e0f0*/  LDL.LU.64 R192, [R1+0xe8] ;  /* 0x0000e80001c07983 */ /* 0x000ee80000300a00 */
[----:B------:R-:W3:Y:S01]  /*2e100*/  LDL.LU.64 R176, [R1+0xe0] ;  /* 0x0000e00001b07983 */ /* 0x000ee20000300a00 */
[----:B------:R-:W-:Y:S01]  /*2e110*/  ISETP.NE.U32.AND P0, PT, R252, RZ, PT ;  /* 0x000000fffc00720c */ /* 0x000fe20003f05070 */
[----:B------:R-:W-:-:S04]  /*2e120*/  IMAD.WIDE R242, R13, 0x4, R44 ;  /* 0x000000040df27825 */ /* 0x000fc800078e022c */
[----:B------:R-:W-:-:S04]  /*2e130*/  IMAD.WIDE R40, R13, 0x4, R236 ;  /* 0x000000040d287825 */ /* 0x000fc800078e02ec */
[----:B--2---:R-:W-:-:S04]  /*2e140*/  IMAD.WIDE R2, R251, 0x4, R2 ;  /* 0x00000004fb027825 */ /* 0x004fc800078e0202 */
[----:B----4-:R-:W-:-:S04]  /*2e150*/  IMAD.WIDE R74, R13, 0x4, R74 ;  /* 0x000000040d4a7825 */ /* 0x010fc800078e024a */
[C---:B------:R-:W-:Y:S01]  /*2e160*/  IMAD.WIDE R232, R251.reuse, 0x4, R96 ;  /* 0x00000004fbe87825 */ /* 0x040fe200078e0260 */
[----:B------:R1:W-:Y:S01]  /*2e170*/  STL.64 [R1+0xbf8], R74 ;  /* 0x000bf84a01007387 */ /* 0x0003e20000100a00 */
[----:B------:R-:W-:Y:S01]  /*2e180*/  ISETP.NE.U32.AND P4, PT, R12, RZ, PT ;  /* 0x000000ff0c00720c */ /* 0x000fe20003f85070 */
[----:B------:R-:W2:Y:S02]  /*2e190*/  LDC R252, c[0x0][0x3a0] ;  /* 0x0000e800fffc7b82 */ /* 0x000ea40000000800 */
[----:B------:R-:W4:Y:S04]  /*2e1a0*/  LDL.LU.64 R172, [R1+0xd8] ;  /* 0x0000d80001ac7983 */ /* 0x000f280000300a00 */
[----:B------:R-:W2:Y:S04]  /*2e1b0*/  LDL.LU.64 R170, [R1+0xd0] ;  /* 0x0000d00001aa7983 */ /* 0x000ea80000300a00 */
[----:B------:R-:W2:Y:S01]  /*2e1c0*/  LDL.LU.64 R168, [R1+0xc8] ;  /* 0x0000c80001a87983 */ /* 0x000ea20000300a00 */
[----:B-1----:R-:W-:-:S03]  /*2e1d0*/  IMAD.WIDE R74, R251, 0x4, R64 ;  /* 0x00000004fb4a7825 */ /* 0x002fc600078e0240 */
[----:B------:R-:W2:Y:S04]  /*2e1e0*/  LDL.LU.64 R160, [R1+0xc0] ;  /* 0x0000c00001a07983 */ /* 0x000ea80000300a00 */
[----:B------:R1:W-:Y:S01]  /*2e1f0*/  STL.64 [R1], R2 ;  /* 0x0000000201007387 */ /* 0x0003e20000100a00 */
[----:B------:R-:W-:-:S03]  /*2e200*/  IMAD.WIDE R44, R13, 0x4, R84 ;  /* 0x000000040d2c7825 */ /* 0x000fc600078e0254 */
[----:B------:R-:W2:Y:S01]  /*2e210*/  LDL.LU.64 R144, [R1+0xb8] ;  /* 0x0000b80001907983 */ /* 0x000ea20000300a00 */
[----:B------:R-:W-:-:S03]  /*2e220*/  IMAD.WIDE R84, R13, 0x4, R228 ;  /* 0x000000040d547825 */ /* 0x000fc600078e02e4 */
[----:B------:R-:W2:Y:S01]  /*2e230*/  LDL.LU.64 R128, [R1+0xb0] ;  /* 0x0000b00001807983 */ /* 0x000ea20000300a00 */
[----:B------:R-:W-:-:S03]  /*2e240*/  IMAD.WIDE R228, R251, 0x4, R112 ;  /* 0x00000004fbe47825 */ /* 0x000fc600078e0270 */
[----:B------:R1:W-:Y:S01]  /*2e250*/  STL.64 [R1+0x8], R74 ;  /* 0x0000084a01007387 */ /* 0x0003e20000100a00 */
[----:B------:R-:W-:-:S03]  /*2e260*/  IMAD.WIDE R236, R251, 0x4, R46 ;  /* 0x00000004fbec7825 */ /* 0x000fc600078e022e */
[----:B------:R-:W2:Y:S04]  /*2e270*/  LDL.LU.64 R112, [R1+0xa8] ;  /* 0x0000a80001707983 */ /* 0x000ea80000300a00 */
[----:B------:R-:W2:Y:S04]  /*2e280*/  LDL.LU.64 R96, [R1+0xa0] ;  /* 0x0000a00001607983 */ /* 0x000ea80000300a00 */
[----:B------:R-:W2:Y:S04]  /*2e290*/  LDL.LU.64 R46, [R1+0x98] ;  /* 0x00009800012e7983 */ /* 0x000ea80000300a00 */
[----:B------:R-:W2:Y:S04]  /*2e2a0*/  LDL.LU.64 R64, [R1+0x90] ;  /* 0x0000900001407983 */ /* 0x000ea80000300a00 */
[----:B------:R-:W-:Y:S04]  /*2e2b0*/  LDGSTS.E [R247+-0x25ff8], desc[UR20][R228.64], P3 ;  /* 0xda008000e4f77fae */ /* 0x000fe800099a1014 */
[----:B------:R-:W-:Y:S04]  /*2e2c0*/  STL.64 [R1+0xc00], R228 ;  /* 0x000c00e401007387 */ /* 0x000fe80000100a00 */
[----:B------:R-:W-:Y:S04]  /*2e2d0*/  LDGSTS.E [R247+-0x24000], desc[UR20][R232.64], P5 ;  /* 0xdc000000e8f77fae */ /* 0x000fe8000a9a1014 */
[----:B------:R-:W-:Y:S04]  /*2e2e0*/  STL.64 [R1+0xc08], R232 ;  /* 0x000c08e801007387 */ /* 0x000fe80000100a00 */
[----:B------:R-:W-:Y:S04]  /*2e2f0*/  LDGSTS.E [R247+-0x23ff8], desc[UR20][R236.64], P6 ;  /* 0xdc008000ecf77fae */ /* 0x000fe8000b1a1014 */
[----:B------:R-:W-:Y:S04]  /*2e300*/  STL.64 [R1+0xc10], R236 ;  /* 0x000c10ec01007387 */ /* 0x000fe80000100a00 */
[----:B------:R-:W-:Y:S04]  /*2e310*/  LDGSTS.E [R247+-0x22000], desc[UR20][R2.64], P0 ;  /* 0xde00000002f77fae */ /* 0x000fe800081a1014 */
[----:B------:R3:W-:Y:S04]  /*2e320*/  LDGSTS.E [R247+-0x21ff8], desc[UR20][R74.64], P4 ;  /* 0xde0080004af77fae */ /* 0x0007e8000a1a1014 */
[----:B------:R-:W0:Y:S04]  /*2e330*/  LDGDEPBAR ;  /* 0x00000000000079af */ /* 0x000e280000000000 */
[----:B-1----:R-:W2:Y:S04]  /*2e340*/  LDL.LU.64 R2, [R1+0x88] ;  /* 0x0000880001027983 */ /* 0x002ea80000300a00 */
[----:B---3--:R1:W-:Y:S01]  /*2e350*/  LDGSTS.E [R248+0x60000], desc[UR20][R208.64], P1 ;  /* 0x60000000d0f87fae */ /* 0x0083e200089a1014 */
[----:B------:R-:W-:-:S04]  /*2e360*/  IMAD.WIDE R8, R13, 0x4, R238 ;  /* 0x000000040d087825 */ /* 0x000fc800078e02ee */
[C---:B------:R-:W-:Y:S01]  /*2e370*/  IMAD.WIDE R74, R13.reuse, 0x4, R192 ;  /* 0x000000040d4a7825 */ /* 0x040fe200078e02c0 */
[----:B------:R-:W-:Y:S03]  /*2e380*/  STL.64 [R1+0xc18], R246 ;  /* 0x000c18f601007387 */ /* 0x000fe60000100a00 */
[C---:B-1----:R-:W-:Y:S01]  /*2e390*/  IMAD.WIDE R208, R13.reuse, 0x4, R208 ;  /* 0x000000040dd07825 */ /* 0x042fe200078e02d0 */
[----:B------:R-:W-:Y:S03]  /*2e3a0*/  LDGSTS.E [R248+0x60400], desc[UR20][R192.64], P1 ;  /* 0x60400000c0f87fae */ /* 0x000fe600089a1014 */
[C---:B------:R-:W-:Y:S01]  /*2e3b0*/  IMAD.WIDE R238, R13.reuse, 0x4, R240 ;  /* 0x000000040dee7825 */ /* 0x040fe200078e02f0 */
[----:B------:R-:W-:Y:S03]  /*2e3c0*/  STL.64 [R1+0x310], R208 ;  /* 0x000310d001007387 */ /* 0x000fe60000100a00 */
[C---:B------:R-:W-:Y:S01]  /*2e3d0*/  IMAD.WIDE R240, R13.reuse, 0x4, R176 ;  /* 0x000000040df07825 */ /* 0x040fe200078e02b0 */
[----:B------:R4:W-:Y:S04]  /*2e3e0*/  STL.64 [R1+0x308], R74 ;  /* 0x0003084a01007387 */ /* 0x0009e80000100a00 */
[----:B------:R-:W-:Y:S04]  /*2e3f0*/  LDGSTS.E [R248+0x60800], desc[UR20][R176.64], P1 ;  /* 0x60800000b0f87fae */ /* 0x000fe800089a1014 */
[----:B------:R-:W-:Y:S01]  /*2e400*/  STL.64 [R1+0xc20], R240 ;  /* 0x000c20f001007387 */ /* 0x000fe20000100a00 */
[----:B------:R-:W-:-:S04]  /*2e410*/  IMAD.WIDE R6, R13, 0x4, R6 ;  /* 0x000000040d067825 */ /* 0x000fc800078e0206 */
        /* <DEDUP_REMOVED lines=9> */
[C---:B----4-:R-:W-:Y:S01]  /*2e4b0*/  IMAD.WIDE R74, R13.reuse, 0x4, R172 ;  /* 0x000000040d4a7825 */ /* 0x050fe200078e02ac */
[----:B------:R-:W-:Y:S04]  /*2e4c0*/  LDGSTS.E [R248+0x60c00], desc[UR20][R172.64], P1 ;  /* 0x60c00000acf87fae */ /* 0x000fe800089a1014 */
[----:B--2---:R1:W-:Y:S04]  /*2e4d0*/  LDGSTS.E [R248+0x61000], desc[UR20][R170.64], P1 ;  /* 0x61000000aaf87fae */ /* 0x0043e800089a1014 */
[----:B------:R2:W-:Y:S04]  /*2e4e0*/  STL.64 [R1+0x38], R74 ;  /* 0x0000384a01007387 */ /* 0x0005e80000100a00 */
[----:B------:R-:W-:Y:S01]  /*2e4f0*/  LDGSTS.E [R248+0x61400], desc[UR20][R168.64], P1 ;  /* 0x61400000a8f87fae */ /* 0x000fe200089a1014 */
[----:B-1----:R-:W-:-:S03]  /*2e500*/  IMAD.WIDE R170, R13, 0x4, R170 ;  /* 0x000000040daa7825 */ /* 0x002fc600078e02aa */
[----:B------:R1:W-:Y:S01]  /*2e510*/  LDGSTS.E [R248+0x61800], desc[UR20][R160.64], P1 ;  /* 0x61800000a0f87fae */ /* 0x0003e200089a1014 */
[----:B--2---:R-:W-:-:S03]  /*2e520*/  IMAD.WIDE R74, R13, 0x4, R168 ;  /* 0x000000040d4a7825 */ /* 0x004fc600078e02a8 */
[----:B------:R-:W-:Y:S04]  /*2e530*/  STL.64 [R1+0x280], R170 ;  /* 0x000280aa01007387 */ /* 0x000fe80000100a00 */
[----:B------:R2:W-:Y:S01]  /*2e540*/  STL.64 [R1+0x300], R74 ;  /* 0x0003004a01007387 */ /* 0x0005e20000100a00 */
[----:B-1----:R-:W-:-:S03]  /*2e550*/  IMAD.WIDE R160, R13, 0x4, R160 ;  /* 0x000000040da07825 */ /* 0x002fc600078e02a0 */
[----:B------:R-:W-:Y:S01]  /*2e560*/  LDGSTS.E [R248+0x61c00], desc[UR20][R144.64], P1 ;  /* 0x61c0000090f87fae */ /* 0x000fe200089a1014 */
[----:B--2---:R-:W-:-:S03]  /*2e570*/  IMAD.WIDE R74, R13, 0x4, R144 ;  /* 0x000000040d4a7825 */ /* 0x004fc600078e0290 */
[----:B------:R-:W-:Y:S04]  /*2e580*/  STL.64 [R1+0x2f0], R160 ;  /* 0x0002f0a001007387 */ /* 0x000fe80000100a00 */
[----:B------:R1:W-:Y:S04]  /*2e590*/  LDGSTS.E [R248+0x62000], desc[UR20][R128.64], P1 ;  /* 0x6200000080f87fae */ /* 0x0003e800089a1014 */
        /* <DEDUP_REMOVED lines=8> */
[----:B------:R1:W-:Y:S04]  /*2e620*/  LDGSTS.E [R248+0x62c00], desc[UR20][R46.64], P1 ;  /* 0x62c000002ef87fae */ /* 0x0003e800089a1014 */
[----:B------:R-:W-:Y:S01]  /*2e630*/  LDGSTS.E [R248+0x63000], desc[UR20][R64.64], P1 ;  /* 0x6300000040f87fae */ /* 0x000fe200089a1014 */
[----:B--2---:R-:W-:-:S03]  /*2e640*/  IMAD.WIDE R74, R13, 0x4, R46 ;  /* 0x000000040d4a7825 */ /* 0x004fc600078e022e */
[----:B------:R-:W-:Y:S01]  /*2e650*/  STL.64 [R1+0x2a8], R96 ;  /* 0x0002a86001007387 */ /* 0x000fe20000100a00 */
[----:B-1----:R-:W-:-:S03]  /*2e660*/  IMAD.WIDE R46, R13, 0x4, R64 ;  /* 0x000000040d2e7825 */ /* 0x002fc600078e0240 */
[----:B------:R-:W-:Y:S04]  /*2e670*/  STL.64 [R1+0x298], R74 ;  /* 0x0002984a01007387 */ /* 0x000fe80000100a00 */
[----:B------:R1:W-:Y:S04]  /*2e680*/  LDGSTS.E [R248+0x63400], desc[UR20][R2.64], P1 ;  /* 0x6340000002f87fae */ /* 0x0003e800089a1014 */
[----:B------:R2:W-:Y:S04]  /*2e690*/  STL.64 [R1+0x270], R46 ;  /* 0x0002702e01007387 */ /* 0x0005e80000100a00 */
[----:B------:R-:W-:Y:S01]  /*2e6a0*/  LDGSTS.E [R248+0x63800], desc[UR20][R6.64], P1 ;  /* 0x6380000006f87fae */ /* 0x000fe200089a1014 */
[----:B-1----:R-:W-:-:S03]  /*2e6b0*/  IMAD.WIDE R2, R13, 0x4, R2 ;  /* 0x000000040d027825 */ /* 0x002fc600078e0202 */
[----:B------:R-:W-:Y:S01]  /*2e6c0*/  LDGSTS.E [R248+0x63c00], desc[UR20][R4.64], P1 ;  /* 0x63c0000004f87fae */ /* 0x000fe200089a1014 */
[----:B--2---:R-:W-:-:S03]  /*2e6d0*/  IMAD.WIDE R46, R13, 0x4, R6 ;  /* 0x000000040d2e7825 */ /* 0x004fc600078e0206 */
[----:B------:R1:W-:Y:S04]  /*2e6e0*/  STL.64 [R1+0x260], R2 ;  /* 0x0002600201007387 */ /* 0x0003e80000100a00 */
[----:B------:R-:W2:Y:S04]  /*2e6f0*/  LDL.LU.64 R6, [R1+0xe58] ;  /* 0x000e580001067983 */ /* 0x000ea80000300a00 */
[----:B------:R3:W-:Y:S01]  /*2e700*/  STL.64 [R1+0x250], R46 ;  /* 0x0002502e01007387 */ /* 0x0007e20000100a00 */
[----:B-1----:R-:W-:-:S03]  /*2e710*/  IMAD.WIDE R2, R13, 0x4, R4 ;  /* 0x000000040d027825 */ /* 0x002fc600078e0204 */
[----:B------:R-:W-:Y:S04]  /*2e720*/  LDGSTS.E [R248+0x64000], desc[UR20][R8.64], P1 ;  /* 0x6400000008f87fae */ /* 0x000fe800089a1014 */
[----:B------:R-:W4:Y:S01]  /*2e730*/  LDL.LU.64 R4, [R1+0xe50] ;  /* 0x000e500001047983 */ /* 0x000f220000300a00 */
[----:B---3--:R-:W-:-:S03]  /*2e740*/  IMAD.WIDE R46, R13, 0x4, R8 ;  /* 0x000000040d2e7825 */ /* 0x008fc600078e0208 */
[----:B------:R1:W-:Y:S04]  /*2e750*/  STL.64 [R1+0x238], R2 ;  /* 0x0002380201007387 */ /* 0x0003e80000100a00 */
[----:B------:R-:W3:Y:S04]  /*2e760*/  LDL.LU.64 R8, [R1+0xe48] ;  /* 0x000e480001087983 */ /* 0x000ee80000300a00 */
[----:B------:R1:W-:Y:S02]  /*2e770*/  STL.64 [R1+0x230], R46 ;  /* 0x0002302e01007387 */ /* 0x0003e40000100a00 */
[----:B-1----:R-:W-:-:S02]  /*2e780*/  IMAD.WIDE R2, R13, 0x4, R230 ;  /* 0x000000040d027825 */ /* 0x002fc400078e02e6 */
[----:B------:R-:W-:Y:S04]  /*2e790*/  LDGSTS.E [R248+0x64400], desc[UR20][R230.64], P1 ;  /* 0x64400000e6f87fae */ /* 0x000fe800089a1014 */
[----:B------:R1:W-:Y:S01]  /*2e7a0*/  STL.64 [R1+0x228], R2 ;  /* 0x0002280201007387 */ /* 0x0003e20000100a00 */
[----:B------:R-:W-:-:S03]  /*2e7b0*/  IMAD.WIDE R46, R13, 0x4, R226 ;  /* 0x000000040d2e7825 */ /* 0x000fc600078e02e2 */
[----:B------:R-:W-:Y:S04]  /*2e7c0*/  LDGSTS.E [R248+0x64800], desc[UR20][R226.64], P1 ;  /* 0x64800000e2f87fae */ /* 0x000fe800089a1014 */
[----:B------:R1:W-:Y:S02]  /*2e7d0*/  STL.64 [R1+0x1c0], R46 ;  /* 0x0001c02e01007387 */ /* 0x0003e40000100a00 */
[C---:B-1----:R-:W-:Y:S02]  /*2e7e0*/  IMAD.WIDE R2, R13.reuse, 0x4, R50 ;  /* 0x000000040d027825 */ /* 0x042fe400078e0232 */
[----:B------:R1:W-:Y:S04]  /*2e7f0*/  LDGSTS.E [R248+0x64c00], desc[UR20][R50.64], P1 ;  /* 0x64c0000032f87fae */ /* 0x0003e800089a1014 */
[----:B------:R1:W-:Y:S01]  /*2e800*/  STL.64 [R1+0x190], R2 ;  /* 0x0001900201007387 */ /* 0x0003e20000100a00 */
[----:B------:R-:W-:-:S03]  /*2e810*/  IMAD.WIDE R46, R13, 0x4, R66 ;  /* 0x000000040d2e7825 */ /* 0x000fc600078e0242 */
[----:B------:R1:W-:Y:S04]  /*2e820*/  LDGSTS.E [R248+0x65000], desc[UR20][R66.64], P1 ;  /* 0x6500000042f87fae */ /* 0x0003e800089a1014 */
[----:B------:R1:W-:Y:S02]  /*2e830*/  STL.64 [R1+0x180], R46 ;  /* 0x0001802e01007387 */ /* 0x0003e40000100a00 */
[C---:B-1----:R-:W-:Y:S02]  /*2e840*/  IMAD.WIDE R2, R13.reuse, 0x4, R82 ;  /* 0x000000040d027825 */ /* 0x042fe400078e0252 */
[----:B------:R-:W-:Y:S04]  /*2e850*/  LDGSTS.E [R248+0x65400], desc[UR20][R82.64], P1 ;  /* 0x6540000052f87fae */ /* 0x000fe800089a1014 */
[----:B------:R1:W-:Y:S01]  /*2e860*/  STL.64 [R1+0x168], R2 ;  /* 0x0001680201007387 */ /* 0x0003e20000100a00 */
[----:B------:R-:W-:-:S03]  /*2e870*/  IMAD.WIDE R46, R13, 0x4, R98 ;  /* 0x000000040d2e7825 */ /* 0x000fc600078e0262 */
[----:B------:R-:W-:Y:S04]  /*2e880*/  LDGSTS.E [R248+0x65800], desc[UR20][R98.64], P1 ;  /* 0x6580000062f87fae */ /* 0x000fe800089a1014 */
[----:B------:R1:W-:Y:S02]  /*2e890*/  STL.64 [R1+0x148], R46 ;  /* 0x0001482e01007387 */ /* 0x0003e40000100a00 */
[C---:B-1----:R-:W-:Y:S02]  /*2e8a0*/  IMAD.WIDE R2, R13.reuse, 0x4, R114 ;  /* 0x000000040d027825 */ /* 0x042fe400078e0272 */
[----:B------:R-:W-:Y:S04]  /*2e8b0*/  LDGSTS.E [R248+0x65c00], desc[UR20][R114.64], P1 ;  /* 0x65c0000072f87fae */ /* 0x000fe800089a1014 */
[----:B------:R1:W-:Y:S01]  /*2e8c0*/  STL.64 [R1+0x138], R2 ;  /* 0x0001380201007387 */ /* 0x0003e20000100a00 */
[----:B------:R-:W-:-:S03]  /*2e8d0*/  IMAD.WIDE R46, R13, 0x4, R130 ;  /* 0x000000040d2e7825 */ /* 0x000fc600078e0282 */
[----:B------:R-:W-:Y:S01]  /*2e8e0*/  LDGSTS.E [R248+0x66000], desc[UR20][R130.64], P1 ;  /* 0x6600000082f87fae */ /* 0x000fe200089a1014 */
[----:B------:R-:W-:-:S03]  /*2e8f0*/  IMAD.WIDE R178, R13, 0x4, R178 ;  /* 0x000000040db27825 */ /* 0x000fc600078e02b2 */
[----:B------:R-:W-:Y:S04]  /*2e900*/  LDGSTS.E [R248+0x66400], desc[UR20][R146.64], P1 ;  /* 0x6640000092f87fae */ /* 0x000fe800089a1014 */
[----:B-1----:R-:W2:Y:S04]  /*2e910*/  LDL.LU.64 R2, [R1+0x678] ;  /* 0x0006780001027983 */ /* 0x002ea80000300a00 */
[----:B------:R1:W-:Y:S04]  /*2e920*/  STL.64 [R1+0x130], R46 ;  /* 0x0001302e01007387 */ /* 0x0003e80000100a00 */
[----:B------:R-:W3:Y:S04]  /*2e930*/  LDL.LU.64 R98, [R1+0x318] ;  /* 0x0003180001627983 */ /* 0x000ee80000300a00 */
[----:B------:R-:W3:Y:S01]  /*2e940*/  LDL.LU.64 R172, [R1+0x1b8] ;  /* 0x0001b80001ac7983 */ /* 0x000ee20000300a00 */
[----:B-1----:R-:W-:-:S03]  /*2e950*/  IMAD.WIDE R46, R13, 0x4, R146 ;  /* 0x000000040d2e7825 */ /* 0x002fc600078e0292 */
[----:B------:R-:W-:Y:S04]  /*2e960*/  LDGSTS.E [R248+0x66800], desc[UR20][R162.64], P1 ;  /* 0x66800000a2f87fae */ /* 0x000fe800089a1014 */
[----:B------:R1:W-:Y:S04]  /*2e970*/  STL.64 [R1+0x78], R46 ;  /* 0x0000782e01007387 */ /* 0x0003e80000100a00 */
[----:B------:R-:W3:Y:S04]  /*2e980*/  LDL.64 R208, [R1+0x648] ;  /* 0x0006480001d07983 */ /* 0x000ee80000100a00 */
[----:B------:R-:W4:Y:S01]  /*2e990*/  LDL.64 R192, [R1+0x618] ;  /* 0x0006180001c07983 */ /* 0x000f220000100a00 */
[----:B-1----:R-:W-:-:S03]  /*2e9a0*/  IMAD.WIDE R46, R13, 0x4, R162 ;  /* 0x000000040d2e7825 */ /* 0x002fc600078e02a2 */
[----:B------:R-:W-:Y:S04]  /*2e9b0*/  LDGSTS.E [R248+0x66c00], desc[UR20][R178.64], P1 ;  /* 0x66c00000b2f87fae */ /* 0x000fe800089a1014 */
[----:B------:R1:W-:Y:S04]  /*2e9c0*/  STL.64 [R1+0x68], R46 ;  /* 0x0000682e01007387 */ /* 0x0003e80000100a00 */
[----:B------:R-:W4:Y:S04]  /*2e9d0*/  LDL.64 R176, [R1+0x5f0] ;  /* 0x0005f00001b07983 */ /* 0x000f280000100a00 */
[----:B------:R-:W4:Y:S04]  /*2e9e0*/  LDL.64 R168, [R1+0x5c8] ;  /* 0x0005c80001a87983 */ /* 0x000f280000100a00 */
[----:B------:R-:W4:Y:S04]  /*2e9f0*/  LDL.64 R160, [R1+0x110] ;  /* 0x0001100001a07983 */ /* 0x000f280000100a00 */
[----:B------:R-:W4:Y:S04]  /*2ea00*/  LDL.64 R112, [R1+0x108] ;  /* 0x0001080001707983 */ /* 0x000f280000100a00 */
[----:B------:R-:W4:Y:S04]  /*2ea10*/  LDL.64 R96, [R1+0x100] ;  /* 0x0001000001607983 */ /* 0x000f280000100a00 */
[----:B-1----:R-:W4:Y:S04]  /*2ea20*/  LDL.64 R46, [R1+0xf8] ;  /* 0x0000f800012e7983 */ /* 0x002f280000100a00 */
        /* <DEDUP_REMOVED lines=8> */
[----:B------:R-:W-:Y:S04]  /*2eab0*/  LDGSTS.E [R248+0x67000], desc[UR20][R194.64], P1 ;  /* 0x67000000c2f87fae */ /* 0x000fe800089a1014 */
[----:B------:R1:W-:Y:S04]  /*2eac0*/  STL.64 [R1+0x50], R50 ;  /* 0x0000503201007387 */ /* 0x0003e80000100a00 */
[----:B------:R-:W-:Y:S04]  /*2ead0*/  LDGSTS.E [R248+0x67400], desc[UR20][R210.64], P1 ;  /* 0x67400000d2f87fae */ /* 0x000fe800089a1014 */
[----:B------:R-:W-:Y:S01]  /*2eae0*/  STL.64 [R1+0x48], R66 ;  /* 0x0000484201007387 */ /* 0x000fe20000100a00 */
[----:B-1----:R-:W-:-:S03]  /*2eaf0*/  IMAD.WIDE R50, R13, 0x4, R210 ;  /* 0x000000040d327825 */ /* 0x002fc600078e02d2 */
[----:B------:R1:W-:Y:S04]  /*2eb00*/  LDGSTS.E [R248+0x67800], desc[UR20][R238.64], P1 ;  /* 0x67800000eef87fae */ /* 0x0003e800089a1014 */
[----:B------:R-:W4:Y:S01]  /*2eb10*/  LDL.LU.64 R210, [R1+0x358] ;  /* 0x0003580001d27983 */ /* 0x000f220000300a00 */
[----:B------:R-:W-:-:S03]  /*2eb20*/  IMAD.WIDE R24, R13, 0x4, R24 ;  /* 0x000000040d187825 */ /* 0x000fc600078e0218 */
[----:B------:R-:W-:Y:S01]  /*2eb30*/  STL.64 [R1+0x30], R50 ;  /* 0x0000303201007387 */ /* 0x000fe20000100a00 */
[----:B-1----:R-:W-:-:S03]  /*2eb40*/  IMAD.WIDE R238, R13, 0x4, R238 ;  /* 0x000000040dee7825 */ /* 0x002fc600078e02ee */
[----:B------:R1:W-:Y:S04]  /*2eb50*/  LDGSTS.E [R248+0x67c00], desc[UR20][R24.64], P1 ;  /* 0x67c0000018f87fae */ /* 0x0003e800089a1014 */
[----:B------:R-:W-:Y:S04]  /*2eb60*/  STL.64 [R1+0xc28], R238 ;  /* 0x000c28ee01007387 */ /* 0x000fe80000100a00 */
[----:B------:R1:W-:Y:S04]  /*2eb70*/  STL.64 [R1+0xc30], R24 ;  /* 0x000c301801007387 */ /* 0x0003e80000100a00 */
[----:B--2---:R-:W-:Y:S01]  /*2eb80*/  LDGSTS.E [R249+0x60080], desc[UR20][R2.64], P1 ;  /* 0x6008000002f97fae */ /* 0x004fe200089a1014 */
[----:B-1----:R-:W-:-:S03]  /*2eb90*/  IMAD.WIDE R24, R13, 0x4, R2 ;  /* 0x000000040d187825 */ /* 0x002fc600078e0202 */
[----:B------:R-:W2:Y:S04]  /*2eba0*/  LDL.LU.64 R2, [R1+0x480] ;  /* 0x0004800001027983 */ /* 0x000ea80000300a00 */
[----:B------:R-:W2:Y:S04]  /*2ebb0*/  LDL.LU.64 R240, [R1+0x448] ;  /* 0x0004480001f07983 */ /* 0x000ea80000300a00 */
[----:B------:R-:W-:Y:S04]  /*2ebc0*/  STL.64 [R1+0x58], R24 ;  /* 0x0000581801007387 */ /* 0x000fe80000100a00 */
[----:B------:R-:W2:Y:S04]  /*2ebd0*/  LDL.LU.64 R220, [R1+0x1e0] ;  /* 0x0001e00001dc7983 */ /* 0x000ea80000300a00 */
[----:B---3--:R-:W-:Y:S04]  /*2ebe0*/  LDGSTS.E [R249+0x60480], desc[UR20][R208.64], P1 ;  /* 0x60480000d0f97fae */ /* 0x008fe800089a1014 */
[----:B----4-:R-:W-:Y:S04]  /*2ebf0*/  LDGSTS.E [R249+0x60880], desc[UR20][R192.64], P1 ;  /* 0x60880000c0f97fae */ /* 0x010fe800089a1014 */
[----:B------:R-:W3:Y:S04]  /*2ec00*/  LDL.LU.64 R128, [R1+0x1d8] ;  /* 0x0001d80001807983 */ /* 0x000ee80000300a00 */
[----:B------:R-:W4:Y:S04]  /*2ec10*/  LDL.LU.64 R194, [R1+0x1d0] ;  /* 0x0001d00001c27983 */ /* 0x000f280000300a00 */
        /* <DEDUP_REMOVED lines=15> */
[----:B------:R-:W2:Y:S04]  /*2ed10*/  LDL.LU.64 R112, [R1+0x120] ;  /* 0x0001200001707983 */ /* 0x000ea80000300a00 */
[----:B------:R-:W3:Y:S04]  /*2ed20*/  LDL.64 R208, [R1+0x640] ;  /* 0x0006400001d07983 */ /* 0x000ee80000100a00 */
[----:B------:R-:W3:Y:S04]  /*2ed30*/  LDL.64 R192, [R1+0x140] ;  /* 0x0001400001c07983 */ /* 0x000ee80000100a00 */
[----:B------:R-:W3:Y:S04]  /*2ed40*/  LDL.64 R176, [R1+0x150] ;  /* 0x0001500001b07983 */ /* 0x000ee80000100a00 */
[----:B------:R-:W3:Y:S04]  /*2ed50*/  LDL.64 R96, [R1+0x170] ;  /* 0x0001700001607983 */ /* 0x000ee80000100a00 */
[----:B------:R-:W4:Y:S04]  /*2ed60*/  LDL.64 R46, [R1+0x188] ;  /* 0x00018800012e7983 */ /* 0x000f280000100a00 */
[----:B------:R-:W4:Y:S01]  /*2ed70*/  LDL.64 R64, [R1+0x198] ;  /* 0x0001980001407983 */ /* 0x000f220000100a00 */
[----:B------:R-:W-:-:S03]  /*2ed80*/  IMAD.WIDE R68, R13, 0x4, R68 ;  /* 0x000000040d447825 */ /* 0x000fc600078e0244 */
[----:B------:R-:W-:Y:S04]  /*2ed90*/  LDGSTS.E [R249+0x63480], desc[UR20][R114.64], P1 ;  /* 0x6348000072f97fae */ /* 0x000fe800089a1014 */
        /* <DEDUP_REMOVED lines=36> */
[----:B-1----:R-:W4:Y:S01]  /*2efe0*/  LDL.LU.64 R180, [R1+0x4c8] ;  /* 0x0004c80001b47983 */ /* 0x002f220000300a00 */
[----:B------:R-:W-:-:S04]  /*2eff0*/  IMAD.WIDE R196, R13, 0x4, R196 ;  /* 0x000000040dc47825 */ /* 0x000fc800078e02c4 */
[C---:B------:R-:W-:Y:S01]  /*2f000*/  IMAD.WIDE R212, R13.reuse, 0x4, R212 ;  /* 0x000000040dd47825 */ /* 0x040fe200078e02d4 */
[----:B------:R-:W-:Y:S03]  /*2f010*/  STL.64 [R1+0xcb0], R196 ;  /* 0x000cb0c401007387 */ /* 0x000fe60000100a00 */
[C---:B------:R-:W-:Y:S01]  /*2f020*/  IMAD.WIDE R22, R13.reuse, 0x4, R22 ;  /* 0x000000040d167825 */ /* 0x040fe200078e0216 */
[----:B------:R-:W-:Y:S04]  /*2f030*/  LDGSTS.E [R249+0x67080], desc[UR20][R196.64], P1 ;  /* 0x67080000c4f97fae */ /* 0x000fe800089a1014 */
[----:B------:R-:W-:Y:S04]  /*2f040*/  STL.64 [R1+0xcb8], R212 ;  /* 0x000cb8d401007387 */ /* 0x000fe80000100a00 */
[----:B------:R-:W-:Y:S04]  /*2f050*/  LDGSTS.E [R249+0x67480], desc[UR20][R212.64], P1 ;  /* 0x67480000d4f97fae */ /* 0x000fe800089a1014 */
[----:B------:R-:W-:Y:S04]  /*2f060*/  STL.64 [R1+0xcc0], R40 ;  /* 0x000cc02801007387 */ /* 0x000fe80000100a00 */
[----:B------:R-:W-:Y:S04]  /*2f070*/  LDGSTS.E [R249+0x67880], desc[UR20][R40.64], P1 ;  /* 0x6788000028f97fae */ /* 0x000fe800089a1014 */
[----:B------:R-:W-:Y:S01]  /*2f080*/  STL.64 [R1+0xcd0], R248 ;  /* 0x000cd0f801007387 */ /* 0x000fe20000100a00 */
[----:B------:R-:W-:-:S03]  /*2f090*/  IMAD.WIDE R244, R13, 0x4, R42 ;  /* 0x000000040df47825 */ /* 0x000fc600078e022a */
[----:B------:R2:W-:Y:S04]  /*2f0a0*/  LDGSTS.E [R249+0x67c80], desc[UR20][R22.64], P1 ;  /* 0x67c8000016f97fae */ /* 0x0005e800089a1014 */
[----:B------:R2:W-:Y:S01]  /*2f0b0*/  STL.64 [R1+0xcc8], R22 ;  /* 0x000cc81601007387 */ /* 0x0005e20000100a00 */
[----:B------:R-:W-:-:S03]  /*2f0c0*/  IMAD.WIDE R42, R13, 0x4, R224 ;  /* 0x000000040d2a7825 */ /* 0x000fc600078e02e0 */
[----:B------:R-:W4:Y:S04]  /*2f0d0*/  LDL.LU.64 R238, [R1+0x2f8] ;  /* 0x0002f80001ee7983 */ /* 0x000f280000300a00 */
[----:B------:R-:W4:Y:S01]  /*2f0e0*/  LDL.LU.64 R224, [R1+0x320] ;  /* 0x0003200001e07983 */ /* 0x000f220000300a00 */
[----:B--2---:R-:W-:-:S03]  /*2f0f0*/  IMAD.WIDE R22, R13, 0x4, R112 ;  /* 0x000000040d167825 */ /* 0x004fc600078e0270 */
[----:B------:R-:W-:Y:S04]  /*2f100*/  LDGSTS.E [R250+0x60100], desc[UR20][R112.64], P1 ;  /* 0x6010000070fa7fae */ /* 0x000fe800089a1014 */
[----:B------:R-:W-:Y:S04]  /*2f110*/  STL.64 [R1+0x120], R22 ;  /* 0x0001201601007387 */ /* 0x000fe80000100a00 */
[----:B------:R-:W2:Y:S04]  /*2f120*/  LDL.LU.64 R160, [R1+0x330] ;  /* 0x0003300001a07983 */ /* 0x000ea80000300a00 */
[----:B------:R-:W2:Y:S04]  /*2f130*/  LDL.LU.64 R144, [R1+0x378] ;  /* 0x0003780001907983 */ /* 0x000ea80000300a00 */
[----:B---3--:R-:W-:Y:S04]  /*2f140*/  LDGSTS.E [R250+0x60500], desc[UR20][R208.64], P1 ;  /* 0x60500000d0fa7fae */ /* 0x008fe800089a1014 */
[----:B------:R-:W3:Y:S04]  /*2f150*/  LDL.LU.64 R246, [R1+0x370] ;  /* 0x0003700001f67983 */ /* 0x000ee80000300a00 */
[----:B------:R-:W-:Y:S04]  /*2f160*/  LDGSTS.E [R250+0x60900], desc[UR20][R192.64], P1 ;  /* 0x60900000c0fa7fae */ /* 0x000fe800089a1014 */
[----:B------:R-:W2:Y:S04]  /*2f170*/  LDL.LU.64 R222, [R1+0x368] ;  /* 0x0003680001de7983 */ /* 0x000ea80000300a00 */
[----:B------:R-:W-:Y:S04]  /*2f180*/  LDGSTS.E [R250+0x60d00], desc[UR20][R176.64], P1 ;  /* 0x60d00000b0fa7fae */ /* 0x000fe800089a1014 */
[----:B------:R-:W2:Y:S04]  /*2f190*/  LDL.LU.64 R112, [R1+0x360] ;  /* 0x0003600001707983 */ /* 0x000ea80000300a00 */
[----:B------:R-:W-:Y:S04]  /*2f1a0*/  LDGSTS.E [R250+0x61100], desc[UR20][R96.64], P1 ;  /* 0x6110000060fa7fae */ /* 0x000fe800089a1014 */
[----:B------:R-:W2:Y:S04]  /*2f1b0*/  LDL.LU.64 R178, [R1+0x350] ;  /* 0x0003500001b27983 */ /* 0x000ea80000300a00 */
[----:B----4-:R-:W-:Y:S04]  /*2f1c0*/  LDGSTS.E [R250+0x61500], desc[UR20][R46.64], P1 ;  /* 0x615000002efa7fae */ /* 0x010fe800089a1014 */
        /* <DEDUP_REMOVED lines=10> */
[----:B------:R-:W3:Y:S01]  /*2f270*/  LDL.64 R64, [R1+0x638] ;  /* 0x0006380001407983 */ /* 0x000ee20000100a00 */
        /* <DEDUP_REMOVED lines=11> */
[----:B------:R-:W-:Y:S04]  /*2f330*/  STL.64 [R1+0xcd8], R180 ;  /* 0x000cd8b401007387 */ /* 0x000fe80000100a00 */
[----:B------:R-:W-:Y:S04]  /*2f340*/  LDGSTS.E [R250+0x62d00], desc[UR20][R44.64], P1 ;  /* 0x62d000002cfa7fae */ /* 0x000fe800089a1014 */
[----:B------:R-:W-:Y:S04]  /*2f350*/  STL.64 [R1+0xce0], R44 ;  /* 0x000ce02c01007387 */ /* 0x000fe80000100a00 */
[----:B------:R2:W-:Y:S04]  /*2f360*/  LDGSTS.E [R250+0x63100], desc[UR20][R2.64], P1 ;  /* 0x6310000002fa7fae */ /* 0x0005e800089a1014 */
        /* <DEDUP_REMOVED lines=42> */
[----:B------:R-:W-:Y:S04]  /*2f610*/  STL.64 [R1+0xd78], R38 ;  /* 0x000d782601007387 */ /* 0x000fe80000100a00 */
[----:B------:R-:W-:Y:S04]  /*2f620*/  LDGSTS.E [R250+0x67500], desc[UR20][R214.64], P1 ;  /* 0x67500000d6fa7fae */ /* 0x000fe800089a1014 */
[----:B------:R-:W-:Y:S04]  /*2f630*/  STL.64 [R1+0xd88], R250 ;  /* 0x000d88fa01007387 */ /* 0x000fe80000100a00 */
[----:B------:R-:W-:Y:S04]  /*2f640*/  LDGSTS.E [R250+0x67900], desc[UR20][R38.64], P1 ;  /* 0x6790000026fa7fae */ /* 0x000fe800089a1014 */
[----:B------:R1:W-:Y:S04]  /*2f650*/  STL.64 [R1+0xd80], R20 ;  /* 0x000d801401007387 */ /* 0x0003e80000100a00 */
[----:B------:R-:W-:Y:S04]  /*2f660*/  LDGSTS.E [R250+0x67d00], desc[UR20][R20.64], P1 ;  /* 0x67d0000014fa7fae */ /* 0x000fe800089a1014 */
[----:B------:R-:W4:Y:S04]  /*2f670*/  LDL.LU.64 R150, [R1+0x5e0] ;  /* 0x0005e00001967983 */ /* 0x000f280000300a00 */
[----:B-1----:R-:W4:Y:S01]  /*2f680*/  LDL.LU.64 R20, [R1+0x3d8] ;  /* 0x0003d80001147983 */ /* 0x002f220000300a00 */
[----:B--2---:R-:W-:-:S03]  /*2f690*/  IMAD.WIDE R2, R13, 0x4, R46 ;  /* 0x000000040d027825 */ /* 0x004fc600078e022e */
[----:B------:R-:W-:Y:S04]  /*2f6a0*/  LDGSTS.E [R9+0x60180], desc[UR20][R46.64], P1 ;  /* 0x601800002e097fae */ /* 0x000fe800089a1014 */
[----:B------:R-:W-:Y:S04]  /*2f6b0*/  STL.64 [R1+0x220], R2 ;  /* 0x0002200201007387 */ /* 0x000fe80000100a00 */
        /* <DEDUP_REMOVED lines=12> */
[----:B---3--:R-:W-:Y:S04]  /*2f780*/  LDGSTS.E [R9+0x60580], desc[UR20][R64.64], P1 ;  /* 0x6058000040097fae */ /* 0x008fe800089a1014 */
[----:B------:R-:W3:Y:S04]  /*2f790*/  LDL.LU.64 R50, [R1+0x2a0] ;  /* 0x0002a00001327983 */ /* 0x000ee80000300a00 */
[----:B------:R-:W-:Y:S04]  /*2f7a0*/  LDGSTS.E [R9+0x60980], desc[UR20][R4.64], P1 ;  /* 0x6098000004097fae */ /* 0x000fe800089a1014 */
[----:B------:R-:W-:Y:S04]  /*2f7b0*/  LDGSTS.E [R9+0x60d80], desc[UR20][R6.64], P1 ;  /* 0x60d8000006097fae */ /* 0x000fe800089a1014 */
[----:B------:R-:W2:Y:S04]  /*2f7c0*/  LDL.LU.64 R4, [R1+0xe10] ;  /* 0x000e100001047983 */ /* 0x000ea80000300a00 */
[----:B------:R-:W2:Y:S01]  /*2f7d0*/  LDL.LU.64 R6, [R1+0xe08] ;  /* 0x000e080001067983 */ /* 0x000ea20000300a00 */
        /* <DEDUP_REMOVED lines=12> */
[----:B----4-:R-:W-:Y:S04]  /*2f8a0*/  LDGSTS.E [R9+0x61180], desc[UR20][R70.64], P1 ;  /* 0x6118000046097fae */ /* 0x010fe800089a1014 */
        /* <DEDUP_REMOVED lines=35> */
[----:B------:R-:W-:Y:S01]  /*2fae0*/  LDGSTS.E [R9+0x66d80], desc[UR20][R184.64], P1 ;  /* 0x66d80000b8097fae */ /* 0x000fe200089a1014 */
[----:B--2---:R-:W-:-:S03]  /*2faf0*/  IMAD.WIDE R2, R13, 0x4, R6 ;  /* 0x000000040d027825 */ /* 0x004fc600078e0206 */
[----:B------:R-:W-:Y:S04]  /*2fb00*/  LDGSTS.E [R9+0x67180], desc[UR20][R200.64], P1 ;  /* 0x67180000c8097fae */ /* 0x000fe800089a1014 */
[----:B------:R-:W-:Y:S04]  /*2fb10*/  LDGSTS.E [R9+0x67580], desc[UR20][R216.64], P1 ;  /* 0x67580000d8097fae */ /* 0x000fe800089a1014 */
[----:B------:R-:W-:Y:S04]  /*2fb20*/  LDGSTS.E [R9+0x67980], desc[UR20][R36.64], P1 ;  /* 0x6798000024097fae */ /* 0x000fe800089a1014 */
[----:B------:R-:W-:Y:S04]  /*2fb30*/  STL.64 [R1+0xde8], R112 ;  /* 0x000de87001007387 */ /* 0x000fe80000100a00 */
[----:B------:R-:W-:Y:S04]  /*2fb40*/  LDGSTS.E [R9+0x67d80], desc[UR20][R18.64], P1 ;  /* 0x67d8000012097fae */ /* 0x000fe800089a1014 */
[----:B------:R-:W-:Y:S04]  /*2fb50*/  STL.64 [R1+0xdf0], R178 ;  /* 0x000df0b201007387 */ /* 0x000fe80000100a00 */
[----:B------:R-:W-:Y:S04]  /*2fb60*/  LDGSTS.E [R8+0x60200], desc[UR20][R6.64], P1 ;  /* 0x6020000006087fae */ /* 0x000fe800089a1014 */
[----:B------:R-:W2:Y:S04]  /*2fb70*/  LDL.LU.64 R6, [R1+0xe00] ;  /* 0x000e000001067983 */ /* 0x000ea80000300a00 */
[----:B------:R-:W2:Y:S04]  /*2fb80*/  LDL.LU.64 R64, [R1+0x660] ;  /* 0x0006600001407983 */ /* 0x000ea80000300a00 */
[----:B------:R-:W2:Y:S04]  /*2fb90*/  LDL.LU.64 R246, [R1+0x630] ;  /* 0x0006300001f67983 */ /* 0x000ea80000300a00 */
[----:B------:R2:W-:Y:S04]  /*2fba0*/  STL.64 [R1+0x380], R2 ;  /* 0x0003800201007387 */ /* 0x0005e80000100a00 */
        /* <DEDUP_REMOVED lines=18> */
[----:B------:R-:W-:-:S03]  /*2fcd0*/  IMAD.WIDE R90, R13, 0x4, R90 ;  /* 0x000000040d5a7825 */ /* 0x000fc600078e025a */
        /* <DEDUP_REMOVED lines=20> */
[----:B---3--:R1:W-:Y:S04]  /*2fe20*/  LDGSTS.E [R8+0x60600], desc[UR20][R222.64], P1 ;  /* 0x60600000de087fae */ /* 0x0083e800089a1014 */
        /* <DEDUP_REMOVED lines=30> */
[----:B------:R-:W-:Y:S04]  /*30010*/  LDGSTS.E [R8+0x67e00], desc[UR20][R16.64], P1 ;  /* 0x67e0000010087fae */ /* 0x000fe800089a1014 */
[----:B------:R-:W-:Y:S04]  /*30020*/  LDGSTS.E [R7+0x60280], desc[UR20][R64.64], P1 ;  /* 0x6028000040077fae */ /* 0x000fe800089a1014 */
[----:B------:R2:W-:Y:S04]  /*30030*/  LDGSTS.E [R7+0x60680], desc[UR20][R246.64], P1 ;  /* 0x60680000f6077fae */ /* 0x0005e800089a1014 */
[----:B------:R-:W-:Y:S04]  /*30040*/  LDGSTS.E [R7+0x60a80], desc[UR20][R238.64], P1 ;  /* 0x60a80000ee077fae */ /* 0x000fe800089a1014 */
[----:B------:R-:W-:Y:S04]  /*30050*/  LDGSTS.E [R7+0x60e80], desc[UR20][R198.64], P1 ;  /* 0x60e80000c6077fae */ /* 0x000fe800089a1014 */
[----:B------:R3:W-:Y:S04]  /*30060*/  STL.64 [R1+0x540], R2 ;  /* 0x0005400201007387 */ /* 0x0007e80000100a00 */
[----:B------:R-:W-:Y:S04]  /*30070*/  LDGSTS.E [R7+0x61280], desc[UR20][R38.64], P1 ;  /* 0x6128000026077fae */ /* 0x000fe800089a1014 */
[----:B------:R-:W4:Y:S04]  /*30080*/  LDL.LU.64 R70, [R1+0x5d8] ;  /* 0x0005d80001467983 */ /* 0x000f280000300a00 */
[----:B------:R-:W-:Y:S04]  /*30090*/  LDGSTS.E [R7+0x61680], desc[UR20][R166.64], P1 ;  /* 0x61680000a6077fae */ /* 0x000fe800089a1014 */
[----:B------:R-:W2:Y:S04]  /*300a0*/  LDL.LU.64 R214, [R1+0x5b8] ;  /* 0x0005b80001d67983 */ /* 0x000ea80000300a00 */
[----:B------:R-:W-:Y:S04]  /*300b0*/  LDGSTS.E [R7+0x61a80], desc[UR20][R212.64], P1 ;  /* 0x61a80000d4077fae */ /* 0x000fe800089a1014 */
[----:B---3--:R-:W3:Y:S04]  /*300c0*/  LDL.LU.64 R2, [R1+0x588] ;  /* 0x0005880001027983 */ /* 0x008ee80000300a00 */
[----:B------:R-:W-:Y:S04]  /*300d0*/  LDGSTS.E [R7+0x61e80], desc[UR20][R116.64], P1 ;  /* 0x61e8000074077fae */ /* 0x000fe800089a1014 */
[----:B------:R-:W3:Y:S04]  /*300e0*/  LDL.LU.64 R196, [R1+0x560] ;  /* 0x0005600001c47983 */ /* 0x000ee80000300a00 */
        /* <DEDUP_REMOVED lines=23> */
[----:B------:R-:W-:Y:S04]  /*30260*/  LDGSTS.E [R7+0x65280], desc[UR20][R76.64], P1 ;  /* 0x652800004c077fae */ /* 0x000fe800089a1014 */
[----:B------:R-:W-:Y:S04]  /*30270*/  LDGSTS.E [R7+0x65680], desc[UR20][R92.64], P1 ;  /* 0x656800005c077fae */ /* 0x000fe800089a1014 */
[----:B------:R-:W-:Y:S01]  /*30280*/  LDGSTS.E [R7+0x65a80], desc[UR20][R108.64], P1 ;  /* 0x65a800006c077fae */ /* 0x000fe200089a1014 */
[----:B------:R-:W-:-:S03]  /*30290*/  IMAD.WIDE R14, R13, 0x4, R14 ;  /* 0x000000040d0e7825 */ /* 0x000fc600078e020e */
[----:B------:R-:W-:Y:S04]  /*302a0*/  LDGSTS.E [R7+0x65e80], desc[UR20][R124.64], P1 ;  /* 0x65e800007c077fae */ /* 0x000fe800089a1014 */
[----:B------:R-:W-:Y:S04]  /*302b0*/  LDGSTS.E [R7+0x66280], desc[UR20][R140.64], P1 ;  /* 0x662800008c077fae */ /* 0x000fe800089a1014 */
        /* <DEDUP_REMOVED lines=11> */
[----:B------:R-:W3:Y:S04]  /*30370*/  LDL.LU.64 R4, [R1+0xdf8] ;  /* 0x000df80001047983 */ /* 0x000ee80000300a00 */
[----:B------:R-:W3:Y:S04]  /*30380*/  LDL.LU.64 R102, [R1+0x650] ;  /* 0x0006500001667983 */ /* 0x000ee80000300a00 */
[----:B------:R-:W3:Y:S04]  /*30390*/  LDL.LU.64 R86, [R1+0x648] ;  /* 0x0006480001567983 */ /* 0x000ee80000300a00 */
[----:B------:R1:W-:Y:S04]  /*303a0*/  STL.64 [R1+0x7a0], R44 ;  /* 0x0007a02c01007387 */ /* 0x0003e80000100a00 */
[----:B------:R-:W3:Y:S04]  /*303b0*/  LDL.LU.64 R178, [R1+0x640] ;  /* 0x0006400001b27983 */ /* 0x000ee80000300a00 */
[----:B------:R-:W3:Y:S04]  /*303c0*/  LDL.LU.64 R112, [R1+0x638] ;  /* 0x0006380001707983 */ /* 0x000ee80000300a00 */
[----:B------:R-:W3:Y:S04]  /*303d0*/  LDL.LU.64 R82, [R1+0x620] ;  /* 0x0006200001527983 */ /* 0x000ee80000300a00 */
[----:B------:R-:W3:Y:S04]  /*303e0*/  LDL.LU.64 R194, [R1+0x618] ;  /* 0x0006180001c27983 */ /* 0x000ee80000300a00 */
[----:B------:R-:W3:Y:S04]  /*303f0*/  LDL.LU.64 R128, [R1+0x140] ;  /* 0x0001400001807983 */ /* 0x000ee80000300a00 */
[----:B------:R-:W3:Y:S04]  /*30400*/  LDL.LU.64 R160, [R1+0x258] ;  /* 0x0002580001a07983 */ /* 0x000ee80000300a00 */
[----:B-1----:R-:W3:Y:S04]  /*30410*/  LDL.LU.64 R44, [R1+0x5f8] ;  /* 0x0005f800012c7983 */ /* 0x002ee80000300a00 */
[----:B------:R-:W3:Y:S04]  /*30420*/  LDL.LU.64 R54, [R1+0x5f0] ;  /* 0x0005f00001367983 */ /* 0x000ee80000300a00 */
[----:B------:R-:W3:Y:S04]  /*30430*/  LDL.LU.64 R180, [R1+0x150] ;  /* 0x0001500001b47983 */ /* 0x000ee80000300a00 */
[----:B------:R-:W3:Y:S01]  /*30440*/  LDL.LU.64 R134, [R1+0x5e8] ;  /* 0x0005e80001867983 */ /* 0x000ee20000300a00 */
[----:B------:R-:W-:-:S03]  /*30450*/  IMAD.WIDE R62, R13, 0x4, R62 ;  /* 0x000000040d3e7825 */ /* 0x000fc600078e023e */
[----:B------:R-:W3:Y:S01]  /*30460*/  LDL.LU.64 R250, [R1+0x5d0] ;  /* 0x0005d00001fa7983 */ /* 0x000ee20000300a00 */
        /* <DEDUP_REMOVED lines=11> */
[----:B--2---:R-:W-:Y:S04]  /*30520*/  LDGSTS.E [R6+0x61300], desc[UR20][R214.64], P1 ;  /* 0x61300000d6067fae */ /* 0x004fe800089a1014 */
        /* <DEDUP_REMOVED lines=27> */
[----:B------:R-:W-:-:S04]  /*306e0*/  IMAD.WIDE R222, R13, 0x4, R222 ;  /* 0x000000040dde7825 */ /* 0x000fc800078e02de */
[C---:B------:R-:W-:Y:S01]  /*306f0*/  IMAD.WIDE R246, R13.reuse, 0x4, R246 ;  /* 0x000000040df67825 */ /* 0x040fe200078e02f6 */
[----:B------:R1:W-:Y:S03]  /*30700*/  LDGSTS.E [R5+0x60380], desc[UR20][R102.64], P1 ;  /* 0x6038000066057fae */ /* 0x0003e600089a1014 */
[----:B------:R-:W-:-:S04]  /*30710*/  IMAD.WIDE R86, R13, 0x4, R86 ;  /* 0x000000040d567825 */ /* 0x000fc800078e0256 */
[----:B-1----:R-:W-:-:S04]  /*30720*/  IMAD.WIDE R102, R13, 0x4, R102 ;  /* 0x000000040d667825 */ /* 0x002fc800078e0266 */
[C---:B------:R-:W-:Y:S01]  /*30730*/  IMAD.WIDE R178, R13.reuse, 0x4, R178 ;  /* 0x000000040db27825 */ /* 0x040fe200078e02b2 */
[----:B------:R1:W-:Y:S03]  /*30740*/  STL.64 [R1+0x878], R102 ;  /* 0x0008786601007387 */ /* 0x0003e60000100a00 */
[C---:B------:R-:W-:Y:S01]  /*30750*/  IMAD.WIDE R112, R13.reuse, 0x4, R112 ;  /* 0x000000040d707825 */ /* 0x040fe200078e0270 */
[----:B------:R2:W-:Y:S04]  /*30760*/  LDGSTS.E [R5+0x60780], desc[UR20][R82.64], P1 ;  /* 0x6078000052057fae */ /* 0x0005e800089a1014 */
[----:B-1----:R-:W3:Y:S04]  /*30770*/  LDL.LU.64 R102, [R1+0x5c8] ;  /* 0x0005c80001667983 */ /* 0x002ee80000300a00 */
[----:B------:R1:W-:Y:S01]  /*30780*/  STL.64 [R1+0x60], R86 ;  /* 0x0000605601007387 */ /* 0x0003e20000100a00 */
[----:B------:R-:W-:-:S03]  /*30790*/  IMAD.WIDE R144, R13, 0x4, R144 ;  /* 0x000000040d907825 */ /* 0x000fc600078e0290 */
[----:B------:R4:W-:Y:S01]  /*307a0*/  LDGSTS.E [R5+0x60b80], desc[UR20][R44.64], P1 ;  /* 0x60b800002c057fae */ /* 0x0009e200089a1014 */
[----:B--2---:R-:W-:-:S03]  /*307b0*/  IMAD.WIDE R82, R13, 0x4, R82 ;  /* 0x000000040d527825 */ /* 0x004fc600078e0252 */
[----:B-1----:R-:W2:Y:S04]  /*307c0*/  LDL.LU.64 R86, [R1+0x170] ;  /* 0x0001700001567983 */ /* 0x002ea80000300a00 */
[----:B------:R1:W-:Y:S01]  /*307d0*/  STL.64 [R1+0x128], R178 ;  /* 0x000128b201007387 */ /* 0x0003e20000100a00 */
[----:B------:R-:W-:-:S03]  /*307e0*/  IMAD.WIDE R194, R13, 0x4, R194 ;  /* 0x000000040dc27825 */ /* 0x000fc600078e02c2 */
[----:B------:R2:W-:Y:S04]  /*307f0*/  LDGSTS.E [R5+0x60f80], desc[UR20][R250.64], P1 ;  /* 0x60f80000fa057fae */ /* 0x0005e800089a1014 */
        /* <DEDUP_REMOVED lines=49> */
[----:B--2---:R-:W-:-:S04]  /*30b10*/  IMAD.WIDE R250, R13, 0x4, R250 ;  /* 0x000000040dfa7825 */ /* 0x004fc800078e02fa */
[C---:B---3--:R-:W-:Y:S01]  /*30b20*/  IMAD.WIDE R102, R13.reuse, 0x4, R102 ;  /* 0x000000040d667825 */ /* 0x048fe200078e0266 */
[----:B------:R1:W-:Y:S03]  /*30b30*/  STL.64 [R1+0x810], R250 ;  /* 0x000810fa01007387 */ /* 0x0003e60000100a00 */
[----:B------:R-:W-:-:S04]  /*30b40*/  IMAD.WIDE R86, R13, 0x4, R86 ;  /* 0x000000040d567825 */ /* 0x000fc800078e0256 */
[C---:B------:R-:W-:Y:S01]  /*30b50*/  IMAD.WIDE R20, R13.reuse, 0x4, R20 ;  /* 0x000000040d147825 */ /* 0x040fe200078e0214 */
[----:B-1----:R-:W2:Y:S04]  /*30b60*/  LDL.LU.64 R250, [R1+0xd88] ;  /* 0x000d880001fa7983 */ /* 0x002ea80000300a00 */
[----:B------:R1:W-:Y:S01]  /*30b70*/  STL.64 [R1+0x118], R102 ;  /* 0x0001186601007387 */ /* 0x0003e20000100a00 */
[----:B------:R-:W-:-:S04]  /*30b80*/  IMAD.WIDE R38, R13, 0x4, R38 ;  /* 0x000000040d267825 */ /* 0x000fc800078e0226 */
[C---:B------:R-:W-:Y:S01]  /*30b90*/  IMAD.WIDE R214, R13.reuse, 0x4, R214 ;  /* 0x000000040dd67825 */ /* 0x040fe200078e02d6 */
[----:B-1----:R-:W3:Y:S04]  /*30ba0*/  LDL.LU.64 R102, [R1+0x548] ;  /* 0x0005480001667983 */ /* 0x002ee80000300a00 */
[----:B------:R1:W-:Y:S04]  /*30bb0*/  STL.64 [R1+0x170], R86 ;  /* 0x0001705601007387 */ /* 0x0003e80000100a00 */
[----:B-1----:R-:W2:Y:S01]  /*30bc0*/  LDL.LU.64 R86, [R1+0x100] ;  /* 0x0001000001567983 */ /* 0x002ea20000300a00 */
[----:B------:R-:W-:-:S04]  /*30bd0*/  IMAD.WIDE R182, R13, 0x4, R182 ;  /* 0x000000040db67825 */ /* 0x000fc800078e02b6 */
[----:B------:R-:W-:-:S04]  /*30be0*/  IMAD.WIDE R166, R13, 0x4, R166 ;  /* 0x000000040da67825 */ /* 0x000fc800078e02a6 */
[C---:B------:R-:W-:Y:S01]  /*30bf0*/  IMAD.WIDE R2, R13.reuse, 0x4, R2 ;  /* 0x000000040d027825 */ /* 0x040fe200078e0202 */
[----:B------:R1:W-:Y:S03]  /*30c00*/  LDGSTS.E [R5+0x61380], desc[UR20][R82.64], P1 ;  /* 0x6138000052057fae */ /* 0x0003e600089a1014 */
[----:B-1----:R-:W-:-:S04]  /*30c10*/  IMAD.WIDE R82, R13, 0x4, R82 ;  /* 0x000000040d527825 */ /* 0x002fc800078e0252 */
[----:B----4-:R-:W-:-:S04]  /*30c20*/  IMAD.WIDE R194, R13, 0x4, R194 ;  /* 0x000000040dc27825 */ /* 0x010fc800078e02c2 */
[C---:B------:R-:W-:Y:S01]  /*30c30*/  IMAD.WIDE R128, R13.reuse, 0x4, R128 ;  /* 0x000000040d807825 */ /* 0x040fe200078e0280 */
[----:B------:R1:W-:Y:S03]  /*30c40*/  LDGSTS.E [R5+0x61780], desc[UR20][R44.64], P1 ;  /* 0x617800002c057fae */ /* 0x0003e600089a1014 */
[----:B-1----:R-:W-:-:S04]  /*30c50*/  IMAD.WIDE R44, R13, 0x4, R44 ;  /* 0x000000040d2c7825 */ /* 0x002fc800078e022c */
[----:B------:R-:W-:-:S04]  /*30c60*/  IMAD.WIDE R180, R13, 0x4, R180 ;  /* 0x000000040db47825 */ /* 0x000fc800078e02b4 */
[----:B------:R-:W-:-:S05]  /*30c70*/  IMAD.WIDE R70, R13, 0x4, R70 ;  /* 0x000000040d467825 */ /* 0x000fca00078e0246 */
[----:B------:R1:W-:Y:S01]  /*30c80*/  STL.64 [R1+0x290], R70 ;  /* 0x0002904601007387 */ /* 0x0003e20000100a00 */
[----:B------:R-:W-:-:S03]  /*30c90*/  IMAD.WIDE R198, R13, 0x4, R198 ;  /* 0x000000040dc67825 */ /* 0x000fc600078e02c6 */
[----:B-1----:R-:W4:Y:S04]  /*30ca0*/  LDL.LU.64 R70, [R1+0x218] ;  /* 0x0002180001467983 */ /* 0x002f280000300a00 */
[----:B------:R1:W-:Y:S04]  /*30cb0*/  STL.64 [R1+0x3d8], R20 ;  /* 0x0003d81401007387 */ /* 0x0003e80000100a00 */
[----:B-1----:R-:W4:Y:S04]  /*30cc0*/  LDL.LU.64 R20, [R1+0xd80] ;  /* 0x000d800001147983 */ /* 0x002f280000300a00 */
[----:B------:R1:W-:Y:S01]  /*30cd0*/  STL.64 [R1+0x5f0], R38 ;  /* 0x0005f02601007387 */ /* 0x0003e20000100a00 */
[----:B------:R-:W-:-:S03]  /*30ce0*/  IMAD.WIDE R150, R13, 0x4, R150 ;  /* 0x000000040d967825 */ /* 0x000fc600078e0296 */
[----:B---3--:R3:W-:Y:S04]  /*30cf0*/  LDGSTS.E [R5+0x61b80], desc[UR20][R102.64], P1 ;  /* 0x61b8000066057fae */ /* 0x0087e800089a1014 */
        /* <DEDUP_REMOVED lines=21> */
[----:B------:R-:W-:-:S03]  /*30e50*/  IMAD.WIDE R134, R13, 0x4, R134 ;  /* 0x000000040d867825 */ /* 0x000fc600078e0286 */
[----:B------:R1:W-:Y:S01]  /*30e60*/  STL.64 [R1+0x198], R150 ;  /* 0x0001989601007387 */ /* 0x0003e20000100a00 */
[----:B------:R-:W-:-:S04]  /*30e70*/  IMAD.WIDE R118, R13, 0x4, R118 ;  /* 0x000000040d767825 */ /* 0x000fc800078e0276 */
[----:B------:R-:W-:-:S04]  /*30e80*/  IMAD.WIDE R212, R13, 0x4, R212 ;  /* 0x000000040dd47825 */ /* 0x000fc800078e02d4 */
[C---:B------:R-:W-:Y:S01]  /*30e90*/  IMAD.WIDE R196, R13.reuse, 0x4, R196 ;  /* 0x000000040dc47825 */ /* 0x040fe200078e02c4 */
[----:B-1----:R-:W4:Y:S03]  /*30ea0*/  LDL.LU.64 R150, [R1+0xd50] ;  /* 0x000d500001967983 */ /* 0x002f260000300a00 */
[C---:B---3--:R-:W-:Y:S01]  /*30eb0*/  IMAD.WIDE R102, R13.reuse, 0x4, R102 ;  /* 0x000000040d667825 */ /* 0x048fe200078e0266 */
[----:B------:R1:W-:Y:S03]  /*30ec0*/  STL.64 [R1+0x2c8], R134 ;  /* 0x0002c88601007387 */ /* 0x0003e60000100a00 */
[C---:B--2---:R-:W-:Y:S01]  /*30ed0*/  IMAD.WIDE R86, R13.reuse, 0x4, R86 ;  /* 0x000000040d567825 */ /* 0x044fe200078e0256 */
[----:B-1----:R-:W2:Y:S04]  /*30ee0*/  LDL.LU.64 R134, [R1+0xd48] ;  /* 0x000d480001867983 */ /* 0x002ea80000300a00 */
[----:B------:R1:W-:Y:S01]  /*30ef0*/  STL.64 [R1+0x3f0], R118 ;  /* 0x0003f07601007387 */ /* 0x0003e20000100a00 */
[----:B------:R-:W-:-:S03]  /*30f00*/  IMAD.WIDE R54, R13, 0x4, R54 ;  /* 0x000000040d367825 */ /* 0x000fc600078e0236 */
[----:B-1----:R-:W3:Y:S04]  /*30f10*/  LDL.LU.64 R118, [R1+0xd40] ;  /* 0x000d400001767983 */ /* 0x002ee80000300a00 */
[----:B------:R1:W-:Y:S01]  /*30f20*/  STL.64 [R1+0x658], R212 ;  /* 0x000658d401007387 */ /* 0x0003e20000100a00 */
[----:B------:R-:W-:-:S03]  /*30f30*/  IMAD.WIDE R170, R13, 0x4, R170 ;  /* 0x000000040daa7825 */ /* 0x000fc600078e02aa */
[----:B-1----:R-:W2:Y:S04]  /*30f40*/  LDL.LU.64 R212, [R1+0x4d8] ;  /* 0x0004d80001d47983 */ /* 0x002ea80000300a00 */
        /* <DEDUP_REMOVED lines=19> */
[----:B------:R1:W-:Y:S04]  /*31080*/  LDGSTS.E [R5+0x61f80], desc[UR20][R82.64], P1 ;  /* 0x61f8000052057fae */ /* 0x0003e800089a1014 */
[----:B-1----:R-:W4:Y:S04]  /*31090*/  LDL.LU.64 R116, [R1+0x4b0] ;  /* 0x0004b00001747983 */ /* 0x002f280000300a00 */
[----:B------:R1:W-:Y:S01]  /*310a0*/  STL.64 [R1+0x6c8], R100 ;  /* 0x0006c86401007387 */ /* 0x0003e20000100a00 */
        /* <DEDUP_REMOVED lines=31> */
[----:B------:R1:W-:Y:S03]  /*312a0*/  STL.64 [R1+0x2f8], R238 ;  /* 0x0002f8ee01007387 */ /* 0x0003e60000100a00 */
[C---:B------:R-:W-:Y:S01]  /*312b0*/  IMAD.WIDE R22, R13.reuse, 0x4, R22 ;  /* 0x000000040d167825 */ /* 0x040fe200078e0216 */
[----:B--2---:R2:W-:Y:S03]  /*312c0*/  LDGSTS.E [R5+0x62780], desc[UR20][R212.64], P1 ;  /* 0x62780000d4057fae */ /* 0x0045e600089a1014 */
[C---:B------:R-:W-:Y:S01]  /*312d0*/  IMAD.WIDE R40, R13.reuse, 0x4, R40 ;  /* 0x000000040d287825 */ /* 0x040fe200078e0228 */
[----:B-1----:R-:W4:Y:S04]  /*312e0*/  LDL.LU.64 R238, [R1+0x468] ;  /* 0x0004680001ee7983 */ /* 0x002f280000300a00 */
[----:B------:R1:W-:Y:S01]  /*312f0*/  STL.64 [R1+0x420], R248 ;  /* 0x000420f801007387 */ /* 0x0003e20000100a00 */
[----:B--2---:R-:W-:-:S04]  /*31300*/  IMAD.WIDE R212, R13, 0x4, R212 ;  /* 0x000000040dd47825 */ /* 0x004fc800078e02d4 */
[C---:B---3--:R-:W-:Y:S01]  /*31310*/  IMAD.WIDE R196, R13.reuse, 0x4, R196 ;  /* 0x000000040dc47825 */ /* 0x048fe200078e02c4 */
[----:B-1----:R-:W2:Y:S04]  /*31320*/  LDL.LU.64 R248, [R1+0xcd0] ;  /* 0x000cd00001f87983 */ /* 0x002ea80000300a00 */
[----:B------:R1:W-:Y:S01]  /*31330*/  STL.64 [R1+0x5e8], R22 ;  /* 0x0005e81601007387 */ /* 0x0003e20000100a00 */
[----:B------:R-:W-:-:S04]  /*31340*/  IMAD.WIDE R224, R13, 0x4, R224 ;  /* 0x000000040de07825 */ /* 0x000fc800078e02e0 */
[C---:B------:R-:W-:Y:S01]  /*31350*/  IMAD.WIDE R164, R13.reuse, 0x4, R164 ;  /* 0x000000040da47825 */ /* 0x040fe200078e02a4 */
[----:B-1----:R-:W3:Y:S04]  /*31360*/  LDL.LU.64 R22, [R1+0xcc8] ;  /* 0x000cc80001167983 */ /* 0x002ee80000300a00 */
[----:B------:R1:W-:Y:S01]  /*31370*/  STL.64 [R1+0x690], R40 ;  /* 0x0006902801007387 */ /* 0x0003e20000100a00 */
[----:B------:R-:W-:-:S03]  /*31380*/  IMAD.WIDE R148, R13, 0x4, R148 ;  /* 0x000000040d947825 */ /* 0x000fc600078e0294 */
[----:B-1----:R-:W2:Y:S04]  /*31390*/  LDL.LU.64 R40, [R1+0xcc0] ;  /* 0x000cc00001287983 */ /* 0x002ea80000300a00 */
[----:B------:R1:W-:Y:S01]  /*313a0*/  STL.64 [R1+0x718], R212 ;  /* 0x000718d401007387 */ /* 0x0003e20000100a00 */
[----:B------:R-:W-:-:S03]  /*313b0*/  IMAD.WIDE R132, R13, 0x4, R132 ;  /* 0x000000040d847825 */ /* 0x000fc600078e0284 */
[----:B-1----:R-:W2:Y:S04]  /*313c0*/  LDL.LU.64 R212, [R1+0xcb8] ;  /* 0x000cb80001d47983 */ /* 0x002ea80000300a00 */
[----:B------:R1:W-:Y:S04]  /*313d0*/  STL.64 [R1+0xe8], R196 ;  /* 0x0000e8c401007387 */ /* 0x0003e80000100a00 */
[----:B-1----:R-:W2:Y:S01]  /*313e0*/  LDL.LU.64 R196, [R1+0xcb0] ;  /* 0x000cb00001c47983 */ /* 0x002ea20000300a00 */
[----:B------:R-:W-:-:S04]  /*313f0*/  IMAD.WIDE R160, R13, 0x4, R160 ;  /* 0x000000040da07825 */ /* 0x000fc800078e02a0 */
[----:B------:R-:W-:-:S04]  /*31400*/  IMAD.WIDE R68, R13, 0x4, R68 ;  /* 0x000000040d447825 */ /* 0x000fc800078e0244 */
[----:B------:R-:W-:-:S04]  /*31410*/  IMAD.WIDE R234, R13, 0x4, R234 ;  /* 0x000000040dea7825 */ /* 0x000fc800078e02ea */
[C---:B------:R-:W-:Y:S01]  /*31420*/  IMAD.WIDE R172, R13.reuse, 0x4, R172 ;  /* 0x000000040dac7825 */ /* 0x040fe200078e02ac */
[----:B----4-:R1:W-:Y:S03]  /*31430*/  LDGSTS.E [R5+0x62b80], desc[UR20][R116.64], P1 ;  /* 0x62b8000074057fae */ /* 0x0103e600089a1014 */
[----:B-1----:R-:W-:-:S04]  /*31440*/  IMAD.WIDE R116, R13, 0x4, R116 ;  /* 0x000000040d747825 */ /* 0x002fc800078e0274 */
[----:B------:R-:W-:-:S04]  /*31450*/  IMAD.WIDE R100, R13, 0x4, R100 ;  /* 0x000000040d647825 */ /* 0x000fc800078e0264 */
[----:B------:R-:W-:-:S04]  /*31460*/  IMAD.WIDE R144, R13, 0x4, R144 ;  /* 0x000000040d907825 */ /* 0x000fc800078e0290 */
[----:B------:R-:W-:-:S04]  /*31470*/  IMAD.WIDE R74, R13, 0x4, R74 ;  /* 0x000000040d4a7825 */ /* 0x000fc800078e024a */
[C---:B------:R-:W-:Y:S01]  /*31480*/  IMAD.WIDE R114, R13.reuse, 0x4, R114 ;  /* 0x000000040d727825 */ /* 0x040fe200078e0272 */
[----:B------:R1:W-:Y:S03]  /*31490*/  LDGSTS.E [R5+0x62f80], desc[UR20][R98.64], P1 ;  /* 0x62f8000062057fae */ /* 0x0003e600089a1014 */
[----:B-1----:R-:W-:-:S04]  /*314a0*/  IMAD.WIDE R98, R13, 0x4, R98 ;  /* 0x000000040d627825 */ /* 0x002fc800078e0262 */
[----:B------:R-:W-:-:S04]  /*314b0*/  IMAD.WIDE R210, R13, 0x4, R210 ;  /* 0x000000040dd27825 */ /* 0x000fc800078e02d2 */
[----:B------:R-:W-:-:S04]  /*314c0*/  IMAD.WIDE R2, R13, 0x4, R2 ;  /* 0x000000040d027825 */ /* 0x000fc800078e0202 */
[----:B------:R-:W-:-:S04]  /*314d0*/  IMAD.WIDE R44, R13, 0x4, R44 ;  /* 0x000000040d2c7825 */ /* 0x000fc800078e022c */
[----:B------:R-:W-:-:S05]  /*314e0*/  IMAD.WIDE R180, R13, 0x4, R180 ;  /* 0x000000040db47825 */ /* 0x000fca00078e02b4 */
[----:B------:R1:W-:Y:S04]  /*314f0*/  STL.64 [R1+0x200], R180 ;  /* 0x000200b401007387 */ /* 0x0003e80000100a00 */
[----:B-1----:R-:W4:Y:S04]  /*31500*/  LDL.LU.64 R180, [R1+0xca8] ;  /* 0x000ca80001b47983 */ /* 0x002f280000300a00 */
[----:B------:R1:W-:Y:S01]  /*31510*/  STL.64 [R1+0x320], R224 ;  /* 0x000320e001007387 */ /* 0x0003e20000100a00 */
[----:B------:R-:W-:-:S03]  /*31520*/  IMAD.WIDE R24, R13, 0x4, R24 ;  /* 0x000000040d187825 */ /* 0x000fc600078e0218 */
[----:B------:R2:W-:Y:S04]  /*31530*/  LDGSTS.E [R5+0x63380], desc[UR20][R238.64], P1 ;  /* 0x63380000ee057fae */ /* 0x0005e800089a1014 */
[----:B-1----:R-:W3:Y:S04]  /*31540*/  LDL.LU.64 R224, [R1+0x408] ;  /* 0x0004080001e07983 */ /* 0x002ee80000300a00 */
        /* <DEDUP_REMOVED lines=32> */
[----:B--2---:R-:W-:-:S03]  /*31750*/  IMAD.WIDE R238, R13, 0x4, R238 ;  /* 0x000000040dee7825 */ /* 0x004fc600078e02ee */
[----:B------:R1:W-:Y:S01]  /*31760*/  STL.64 [R1+0x608], R24 ;  /* 0x0006081801007387 */ /* 0x0003e20000100a00 */
[----:B------:R-:W-:-:S04]  /*31770*/  IMAD.WIDE R240, R13, 0x4, R240 ;  /* 0x000000040df07825 */ /* 0x000fc800078e02f0 */
[C---:B------:R-:W-:Y:S01]  /*31780*/  IMAD.WIDE R246, R13.reuse, 0x4, R246 ;  /* 0x000000040df67825 */ /* 0x040fe200078e02f6 */
[----:B-1----:R-:W2:Y:S03]  /*31790*/  LDL.LU.64 R24, [R1+0xc30] ;  /* 0x000c300001187983 */ /* 0x002ea60000300a00 */
[C---:B------:R-:W-:Y:S01]  /*317a0*/  IMAD.WIDE R236, R13.reuse, 0x4, R236 ;  /* 0x000000040dec7825 */ /* 0x040fe200078e02ec */
[----:B------:R1:W-:Y:S03]  /*317b0*/  STL.64 [R1+0x6a8], R238 ;  /* 0x0006a8ee01007387 */ /* 0x0003e60000100a00 */
[----:B------:R-:W-:-:S04]  /*317c0*/  IMAD.WIDE R232, R13, 0x4, R232 ;  /* 0x000000040de87825 */ /* 0x000fc800078e02e8 */
[C---:B------:R-:W-:Y:S01]  /*317d0*/  IMAD.WIDE R228, R13.reuse, 0x4, R228 ;  /* 0x000000040de47825 */ /* 0x040fe200078e02e4 */
[----:B-1----:R-:W2:Y:S03]  /*317e0*/  LDL.LU.64 R238, [R1+0xc28] ;  /* 0x000c280001ee7983 */ /* 0x002ea60000300a00 */
[----:B------:R-:W-:-:S04]  /*317f0*/  IMAD.WIDE R220, R13, 0x4, R220 ;  /* 0x000000040ddc7825 */ /* 0x000fc800078e02dc */
[C---:B------:R-:W-:Y:S01]  /*31800*/  IMAD.WIDE R222, R13.reuse, 0x4, R222 ;  /* 0x000000040dde7825 */ /* 0x040fe200078e02de */
[----:B---3--:R1:W-:Y:S03]  /*31810*/  LDGSTS.E [R5+0x63780], desc[UR20][R224.64], P1 ;  /* 0x63780000e0057fae */ /* 0x0083e600089a1014 */
[----:B------:R-:W-:-:S04]  /*31820*/  IMAD.WIDE R208, R13, 0x4, R208 ;  /* 0x000000040dd07825 */ /* 0x000fc800078e02d0 */
[----:B-1----:R-:W-:-:S04]  /*31830*/  IMAD.WIDE R224, R13, 0x4, R224 ;  /* 0x000000040de07825 */ /* 0x002fc800078e02e0 */
[----:B------:R-:W-:-:S04]  /*31840*/  IMAD.WIDE R192, R13, 0x4, R192 ;  /* 0x000000040dc07825 */ /* 0x000fc800078e02c0 */
[----:B------:R-:W-:-:S04]  /*31850*/  IMAD.WIDE R176, R13, 0x4, R176 ;  /* 0x000000040db07825 */ /* 0x000fc800078e02b0 */
[----:B------:R-:W-:-:S04]  /*31860*/  IMAD.WIDE R128, R13, 0x4, R128 ;  /* 0x000000040d807825 */ /* 0x000fc800078e0280 */
[----:B------:R-:W-:-:S04]  /*31870*/  IMAD.WIDE R112, R13, 0x4, R112 ;  /* 0x000000040d707825 */ /* 0x000fc800078e0270 */
[----:B------:R-:W-:-:S04]  /*31880*/  IMAD.WIDE R96, R13, 0x4, R96 ;  /* 0x000000040d607825 */ /* 0x000fc800078e0260 */
[----:B------:R-:W-:-:S04]  /*31890*/  IMAD.WIDE R46, R13, 0x4, R46 ;  /* 0x000000040d2e7825 */ /* 0x000fc800078e022e */
[C---:B------:R-:W-:Y:S01]  /*318a0*/  IMAD.WIDE R64, R13.reuse, 0x4, R64 ;  /* 0x000000040d407825 */ /* 0x040fe200078e0240 */
[----:B----4-:R1:W-:Y:S03]  /*318b0*/  LDGSTS.E [R5+0x63b80], desc[UR20][R160.64], P1 ;  /* 0x63b80000a0057fae */ /* 0x0103e600089a1014 */
[C---:B-1----:R-:W-:Y:S01]  /*318c0*/  IMAD.WIDE R160, R13.reuse, 0x4, R160 ;  /* 0x000000040da07825 */ /* 0x042fe200078e02a0 */
[----:B------:R1:W-:Y:S03]  /*318d0*/  LDGSTS.E [R5+0x63f80], desc[UR20][R2.64], P1 ;  /* 0x63f8000002057fae */ /* 0x0003e600089a1014 */
[----:B------:R-:W-:-:S04]  /*318e0*/  IMAD.WIDE R144, R13, 0x4, R144 ;  /* 0x000000040d907825 */ /* 0x000fc800078e0290 */
[----:B------:R-:W-:-:S04]  /*318f0*/  IMAD.WIDE R74, R13, 0x4, R74 ;  /* 0x000000040d4a7825 */ /* 0x000fc800078e024a */
[----:B------:R-:W-:-:S05]  /*31900*/  IMAD.WIDE R114, R13, 0x4, R114 ;  /* 0x000000040d727825 */ /* 0x000fca00078e0272 */
[----:B------:R3:W-:Y:S04]  /*31910*/  STL.64 [R1+0xd0], R114 ;  /* 0x0000d07201007387 */ /* 0x0007e80000100a00 */
[----:B---3--:R-:W3:Y:S04]  /*31920*/  LDL.LU.64 R114, [R1+0x328] ;  /* 0x0003280001727983 */ /* 0x008ee80000300a00 */
[----:B------:R4:W-:Y:S04]  /*31930*/  STL.64 [R1+0x1e8], R240 ;  /* 0x0001e8f001007387 */ /* 0x0009e80000100a00 */
[----:B----4-:R-:W4:Y:S04]  /*31940*/  LDL.LU.64 R240, [R1+0xc20] ;  /* 0x000c200001f07983 */ /* 0x010f280000300a00 */
        /* <DEDUP_REMOVED lines=36> */
[----:B------:R-:W-:-:S04]  /*31b90*/  IMAD.WIDE R210, R13, 0x4, R210 ;  /* 0x000000040dd27825 */ /* 0x000fc800078e02d2 */
[C---:B------:R-:W-:Y:S01]  /*31ba0*/  IMAD.WIDE R66, R13.reuse, 0x4, R66 ;  /* 0x000000040d427825 */ /* 0x040fe200078e0242 */
[----:B---3--:R3:W-:Y:S04]  /*31bb0*/  LDGSTS.E [R5+0x64380], desc[UR20][R114.64], P1 ;  /* 0x6438000072057fae */ /* 0x0087e800089a1014 */
[----:B-1----:R-:W4:Y:S04]  /*31bc0*/  LDL.LU.64 R64, [R1+0xb98] ;  /* 0x000b980001407983 */ /* 0x002f280000300a00 */
[----:B------:R1:W-:Y:S04]  /*31bd0*/  STL.64 [R1+0x628], R2 ;  /* 0x0006280201007387 */ /* 0x0003e80000100a00 */
[----:B-1----:R-:W4:Y:S04]  /*31be0*/  LDL.LU.64 R2, [R1+0xb90] ;  /* 0x000b900001027983 */ /* 0x002f280000300a00 */
[----:B------:R1:W-:Y:S02]  /*31bf0*/  STL.64 [R1+0xb8], R210 ;  /* 0x0000b8d201007387 */ /* 0x0003e40000100a00 */
[----:B-1----:R-:W-:-:S04]  /*31c00*/  IMAD.WIDE R210, R13, 0x4, R194 ;  /* 0x000000040dd27825 */ /* 0x002fc800078e02c2 */
        /* <DEDUP_REMOVED lines=11> */
[----:B------:R-:W-:Y:S03]  /*31cc0*/  STL.64 [R1+0x600], R130 ;  /* 0x0006008201007387 */ /* 0x000fe60000100a00 */
[C---:B------:R-:W-:Y:S01]  /*31cd0*/  IMAD.WIDE R98, R13.reuse, 0x4, R82 ;  /* 0x000000040d627825 */ /* 0x040fe200078e0252 */
[----:B------:R-:W-:Y:S03]  /*31ce0*/  STL.64 [R1+0xb0], R114 ;  /* 0x0000b07201007387 */ /* 0x000fe60000100a00 */
[C---:B------:R-:W-:Y:S01]  /*31cf0*/  IMAD.WIDE R82, R13.reuse, 0x4, R50 ;  /* 0x000000040d527825 */ /* 0x040fe200078e0232 */
[----:B------:R-:W-:Y:S03]  /*31d00*/  STL.64 [R1+0x1c8], R98 ;  /* 0x0001c86201007387 */ /* 0x000fe60000100a00 */
[C---:B------:R-:W-:Y:S01]  /*31d10*/  IMAD.WIDE R50, R13.reuse, 0x4, R226 ;  /* 0x000000040d327825 */ /* 0x040fe200078e02e2 */
[----:B------:R1:W-:Y:S04]  /*31d20*/  STL.64 [R1+0x350], R66 ;  /* 0x0003504201007387 */ /* 0x0003e80000100a00 */
[----:B------:R3:W-:Y:S04]  /*31d30*/  STL.64 [R1+0x450], R82 ;  /* 0x0004505201007387 */ /* 0x0007e80000100a00 */
[----:B------:R2:W-:Y:S01]  /*31d40*/  STL.64 [R1+0x4c0], R50 ;  /* 0x0004c03201007387 */ /* 0x0005e20000100a00 */
[----:B-1----:R-:W-:-:S05]  /*31d50*/  IMAD.WIDE R66, R13, 0x4, R230 ;  /* 0x000000040d427825 */ /* 0x002fca00078e02e6 */
[----:B------:R1:W-:Y:S01]  /*31d60*/  STL.64 [R1+0x518], R66 ;  /* 0x0005184201007387 */ /* 0x0003e20000100a00 */
[----:B---3--:R-:W-:-:S04]  /*31d70*/  IMAD.WIDE R82, R13, 0x4, R170 ;  /* 0x000000040d527825 */ /* 0x008fc800078e02aa */
[C---:B--2---:R-:W-:Y:S01]  /*31d80*/  IMAD.WIDE R50, R13.reuse, 0x4, R224 ;  /* 0x000000040d327825 */ /* 0x044fe200078e02e0 */
[----:B------:R-:W-:Y:S03]  /*31d90*/  LDGSTS.E [R5+0x64780], desc[UR20][R224.64], P1 ;  /* 0x64780000e0057fae */ /* 0x000fe600089a1014 */
[C---:B-1----:R-:W-:Y:S01]  /*31da0*/  IMAD.WIDE R66, R13.reuse, 0x4, R172 ;  /* 0x000000040d427825 */ /* 0x042fe200078e02ac */
[----:B------:R1:W-:Y:S04]  /*31db0*/  STL.64 [R1+0x5d0], R50 ;  /* 0x0005d03201007387 */ /* 0x0003e80000100a00 */
[----:B------:R2:W-:Y:S04]  /*31dc0*/  STL.64 [R1+0xa8], R66 ;  /* 0x0000a84201007387 */ /* 0x0005e80000100a00 */
[----:B------:R-:W-:Y:S01]  /*31dd0*/  STL.64 [R1+0x1b8], R82 ;  /* 0x0001b85201007387 */ /* 0x000fe20000100a00 */
[----:B-1----:R-:W-:-:S04]  /*31de0*/  IMAD.WIDE R50, R13, 0x4, R168 ;  /* 0x000000040d327825 */ /* 0x002fc800078e02a8 */
[C---:B--2---:R-:W-:Y:S02]  /*31df0*/  IMAD.WIDE R66, R13.reuse, 0x4, R244 ;  /* 0x000000040d427825 */ /* 0x044fe400078e02f4 */
[----:B------:R-:W2:Y:S04]  /*31e00*/  LDL.LU.64 R244, [R1+0xb88] ;  /* 0x000b880001f47983 */ /* 0x000ea80000300a00 */
[----:B------:R1:W-:Y:S02]  /*31e10*/  STL.64 [R1+0x348], R50 ;  /* 0x0003483201007387 */ /* 0x0003e40000100a00 */
[C---:B-1----:R-:W-:Y:S02]  /*31e20*/  IMAD.WIDE R50, R13.reuse, 0x4, R242 ;  /* 0x000000040d327825 */ /* 0x042fe400078e02f2 */
[----:B------:R-:W3:Y:S04]  /*31e30*/  LDL.LU.64 R242, [R1+0xb80] ;  /* 0x000b800001f27983 */ /* 0x000ee80000300a00 */
[----:B------:R1:W-:Y:S02]  /*31e40*/  STL.64 [R1+0x430], R66 ;  /* 0x0004304201007387 */ /* 0x0003e40000100a00 */
[----:B-1----:R-:W-:-:S02]  /*31e50*/  IMAD.WIDE R66, R13, 0x4, R10 ;  /* 0x000000040d427825 */ /* 0x002fc400078e020a */
[----:B------:R-:W2:Y:S04]  /*31e60*/  LDL.LU.64 R10, [R1+0xb78] ;  /* 0x000b7800010a7983 */ /* 0x000ea80000300a00 */
[----:B------:R1:W-:Y:S04]  /*31e70*/  STL.64 [R1+0x4a0], R50 ;  /* 0x0004a03201007387 */ /* 0x0003e80000100a00 */
[----:B------:R1:W-:Y:S04]  /*31e80*/  STL.64 [R1+0x500], R66 ;  /* 0x0005004201007387 */ /* 0x0003e80000100a00 */
[----:B----4-:R-:W-:Y:S01]  /*31e90*/  LDGSTS.E [R5+0x64b80], desc[UR20][R2.64], P1 ;  /* 0x64b8000002057fae */ /* 0x010fe200089a1014 */
[----:B-1----:R-:W-:-:S03]  /*31ea0*/  IMAD.WIDE R50, R13, 0x4, R2 ;  /* 0x000000040d327825 */ /* 0x002fc600078e0202 */
[----:B------:R-:W-:Y:S01]  /*31eb0*/  LDGSTS.E [R5+0x64f80], desc[UR20][R64.64], P1 ;  /* 0x64f8000040057fae */ /* 0x000fe200089a1014 */
[----:B------:R-:W-:-:S03]  /*31ec0*/  IMAD.WIDE R66, R13, 0x4, R234 ;  /* 0x000000040d427825 */ /* 0x000fc600078e02ea */
[----:B------:R1:W-:Y:S04]  /*31ed0*/  LDGSTS.E [R5+0x65380], desc[UR20][R46.64], P1 ;  /* 0x653800002e057fae */ /* 0x0003e800089a1014 */
[----:B------:R-:W4:Y:S01]  /*31ee0*/  LDL.LU.64 R2, [R1+0xb70] ;  /* 0x000b700001027983 */ /* 0x000f220000300a00 */
[----:B------:R-:W-:-:S03]  /*31ef0*/  IMAD.WIDE R54, R13, 0x4, R54 ;  /* 0x000000040d367825 */ /* 0x000fc600078e0236 */
[----:B------:R1:W-:Y:S04]  /*31f00*/  STL.64 [R1+0x5a0], R50 ;  /* 0x0005a03201007387 */ /* 0x0003e80000100a00 */
[----:B------:R-:W-:Y:S04]  /*31f10*/  STL.64 [R1+0xa0], R66 ;  /* 0x0000a04201007387 */ /* 0x000fe80000100a00 */
[----:B------:R1:W-:Y:S02]  /*31f20*/  STL.64 [R1+0x1b0], R54 ;  /* 0x0001b03601007387 */ /* 0x0003e40000100a00 */
[C---:B-1----:R-:W-:Y:S01]  /*31f30*/  IMAD.WIDE R50, R13.reuse, 0x4, R56 ;  /* 0x000000040d327825 */ /* 0x042fe200078e0238 */
[----:B------:R-:W1:Y:S03]  /*31f40*/  S2R R12, SR_TID.X ;  /* 0x00000000000c7919 */ /* 0x000e660000002100 */
[C---:B------:R-:W-:Y:S01]  /*31f50*/  IMAD.WIDE R56, R13.reuse, 0x4, R58 ;  /* 0x000000040d387825 */ /* 0x040fe200078e023a */
[----:B------:R1:W-:Y:S03]  /*31f60*/  STL.64 [R1+0x340], R50 ;  /* 0x0003403201007387 */ /* 0x0003e60000100a00 */
[C---:B------:R-:W-:Y:S01]  /*31f70*/  IMAD.WIDE R54, R13.reuse, 0x4, R60 ;  /* 0x000000040d367825 */ /* 0x040fe200078e023c */
[----:B------:R1:W-:Y:S04]  /*31f80*/  STL.64 [R1+0x3f8], R56 ;  /* 0x0003f83801007387 */ /* 0x0003e80000100a00 */
[----:B------:R1:W-:Y:S02]  /*31f90*/  STL.64 [R1+0x470], R54 ;  /* 0x0004703601007387 */ /* 0x0003e40000100a00 */
[C---:B-1----:R-:W-:Y:S01]  /*31fa0*/  IMAD.WIDE R50, R13.reuse, 0x4, R62 ;  /* 0x000000040d327825 */ /* 0x042fe200078e023e */
[----:B------:R-:W-:Y:S01]  /*31fb0*/  UIADD3 UR4, UPT, UPT, UR14, -0x200, URZ ;  /* 0xfffffe000e047890 */ /* 0x000fe2000fffe0ff */
[----:B------:R-:W-:Y:S02]  /*31fc0*/  LDGSTS.E [R5+0x65780], desc[UR20][R96.64], P1 ;  /* 0x6578000060057fae */ /* 0x000fe400089a1014 */
[----:B------:R-:W-:-:S02]  /*31fd0*/  IMAD.WIDE R56, R13, 0x4, R68 ;  /* 0x000000040d387825 */ /* 0x000fc400078e0244 */
[----:B------:R1:W-:Y:S02]  /*31fe0*/  STL.64 [R1+0x4d8], R50 ;  /* 0x0004d83201007387 */ /* 0x0003e40000100a00 */
[C---:B------:R-:W-:Y:S02]  /*31ff0*/  IMAD.WIDE R54, R13.reuse, 0x4, R64 ;  /* 0x000000040d367825 */ /* 0x040fe400078e0240 */
[----:B------:R-:W-:Y:S02]  /*32000*/  LDGSTS.E [R5+0x65b80], desc[UR20][R112.64], P1 ;  /* 0x65b8000070057fae */ /* 0x000fe400089a1014 */
[C---:B------:R-:W-:Y:S02]  /*32010*/  IMAD.WIDE R52, R13.reuse, 0x4, R52 ;  /* 0x000000040d347825 */ /* 0x040fe400078e0234 */
[----:B------:R1:W-:Y:S02]  /*32020*/  STL.64 [R1+0x570], R54 ;  /* 0x0005703601007387 */ /* 0x0003e40000100a00 */
[----:B-1----:R-:W-:-:S02]  /*32030*/  IMAD.WIDE R50, R13, 0x4, R70 ;  /* 0x000000040d327825 */ /* 0x002fc400078e0246 */
[----:B------:R-:W-:Y:S04]  /*32040*/  STL.64 [R1+0x98], R56 ;  /* 0x0000983801007387 */ /* 0x000fe80000100a00 */
[----:B------:R1:W-:Y:S01]  /*32050*/  STL.64 [R1+0x1a8], R50 ;  /* 0x0001a83201007387 */ /* 0x0003e20000100a00 */
[----:B------:R-:W-:-:S04]  /*32060*/  IMAD.WIDE R54, R13, 0x4, R72 ;  /* 0x000000040d367825 */ /* 0x000fc800078e0248 */
[C---:B------:R-:W-:Y:S01]  /*32070*/  IMAD.WIDE R48, R13.reuse, 0x4, R48 ;  /* 0x000000040d307825 */ /* 0x040fe200078e0230 */
[----:B------:R-:W-:Y:S03]  /*32080*/  STL.64 [R1+0x338], R54 ;  /* 0x0003383601007387 */ /* 0x000fe60000100a00 */
[----:B-1----:R-:W-:Y:S01]  /*32090*/  IMAD.WIDE R50, R13, 0x4, R76 ;  /* 0x000000040d327825 */ /* 0x002fe200078e024c */
[----:B------:R-:W-:Y:S04]  /*320a0*/  STL.64 [R1+0x3c8], R52 ;  /* 0x0003c83401007387 */ /* 0x000fe80000100a00 */
[----:B------:R1:W-:Y:S04]  /*320b0*/  STL.64 [R1+0x440], R50 ;  /* 0x0004403201007387 */ /* 0x0003e80000100a00 */
[----:B------:R1:W-:Y:S01]  /*320c0*/  STL.64 [R1+0x4b8], R48 ;  /* 0x0004b83001007387 */ /* 0x0003e20000100a00 */
[----:B------:R-:W-:Y:S01]  /*320d0*/  VIADD R252, R252, 0x7f ;  /* 0x0000007ffcfc7836 */ /* 0x000fe20000000000 */
[----:B------:R-:W-:-:S02]  /*320e0*/  LOP3.LUT R227, R12, 0x7f, RZ, 0xc0, !PT ;  /* 0x0000007f0ce37812 */ /* 0x000fc400078ec0ff */
[----:B------:R-:W-:Y:S01]  /*320f0*/  LDGSTS.E [R5+0x65f80], desc[UR20][R128.64], P1 ;  /* 0x65f8000080057fae */ /* 0x000fe200089a1014 */
[----:B-1----:R-:W-:-:S04]  /*32100*/  IMAD.WIDE R50, R13, 0x4, R46 ;  /* 0x000000040d327825 */ /* 0x002fc800078e022e */
[C---:B------:R-:W-:Y:S01]  /*32110*/  IMAD.WIDE R48, R13.reuse, 0x4, R44 ;  /* 0x000000040d307825 */ /* 0x040fe200078e022c */
[----:B------:R-:W-:Y:S03]  /*32120*/  STL.64 [R1+0x538], R50 ;  /* 0x0005383201007387 */ /* 0x000fe60000100a00 */
[C---:B------:R-:W-:Y:S01]  /*32130*/  IMAD.WIDE R46, R13.reuse, 0x4, R86 ;  /* 0x000000040d2e7825 */ /* 0x040fe200078e0256 */
[----:B------:R1:W-:Y:S03]  /*32140*/  STL.64 [R1+0x90], R48 ;  /* 0x0000903001007387 */ /* 0x0003e60000100a00 */
[C---:B------:R-:W-:Y:S01]  /*32150*/  IMAD.WIDE R44, R13.reuse, 0x4, R88 ;  /* 0x000000040d2c7825 */ /* 0x040fe200078e0258 */
[----:B------:R3:W-:Y:S04]  /*32160*/  STL.64 [R1+0x1a0], R46 ;  /* 0x0001a02e01007387 */ /* 0x0007e80000100a00 */
[----:B------:R3:W-:Y:S01]  /*32170*/  STL.64 [R1+0x2e0], R44 ;  /* 0x0002e02c01007387 */ /* 0x0007e20000100a00 */
[----:B-1----:R-:W-:Y:S01]  /*32180*/  IMAD.WIDE R48, R13, 0x4, R90 ;  /* 0x000000040d307825 */ /* 0x002fe200078e025a */
[----:B------:R-:W-:-:S02]  /*32190*/  ISETP.GT.AND P3, PT, R252, 0x27f, PT ;  /* 0x0000027ffc00780c */ /* 0x000fc40003f64270 */
[----:B------:R-:W-:Y:S01]  /*321a0*/  LDGSTS.E [R5+0x66380], desc[UR20][R144.64], P1 ;  /* 0x6638000090057fae */ /* 0x000fe200089a1014 */
[----:B---3--:R-:W-:-:S03]  /*321b0*/  IMAD.WIDE R46, R13, 0x4, R92 ;  /* 0x000000040d2e7825 */ /* 0x008fc600078e025c */
[----:B------:R1:W-:Y:S01]  /*321c0*/  STL.64 [R1+0x3b0], R48 ;  /* 0x0003b03001007387 */ /* 0x0003e20000100a00 */
[----:B------:R-:W-:-:S03]  /*321d0*/  IMAD.WIDE R44, R13, 0x4, R94 ;  /* 0x000000040d2c7825 */ /* 0x000fc600078e025e */
[----:B------:R3:W-:Y:S04]  /*321e0*/  STL.64 [R1+0x400], R46 ;  /* 0x0004002e01007387 */ /* 0x0007e80000100a00 */
[----:B------:R2:W-:Y:S01]  /*321f0*/  STL.64 [R1+0x480], R44 ;  /* 0x0004802c01007387 */ /* 0x0005e20000100a00 */
[----:B-1----:R-:W-:-:S03]  /*32200*/  IMAD.WIDE R48, R13, 0x4, R100 ;  /* 0x000000040d307825 */ /* 0x002fc600078e0264 */
[----:B------:R-:W-:Y:S01]  /*32210*/  LDGSTS.E [R5+0x66780], desc[UR20][R160.64], P1 ;  /* 0x66780000a0057fae */ /* 0x000fe200089a1014 */
[----:B---3--:R-:W-:-:S03]  /*32220*/  IMAD.WIDE R46, R13, 0x4, R96 ;  /* 0x000000040d2e7825 */ /* 0x008fc600078e0260 */
[----:B------:R-:W-:Y:S01]  /*32230*/  LDGSTS.E [R5+0x66b80], desc[UR20][R176.64], P1 ;  /* 0x66b80000b0057fae */ /* 0x000fe200089a1014 */
[----:B--2---:R-:W-:-:S03]  /*32240*/  IMAD.WIDE R44, R13, 0x4, R102 ;  /* 0x000000040d2c7825 */ /* 0x004fc600078e0266 */
[----:B------:R1:W-:Y:S04]  /*32250*/  STL.64 [R1+0x508], R46 ;  /* 0x0005082e01007387 */ /* 0x0003e80000100a00 */
[----:B------:R2:W-:Y:S04]  /*32260*/  STL.64 [R1+0x80], R48 ;  /* 0x0000803001007387 */ /* 0x0005e80000100a00 */
[----:B------:R3:W-:Y:S01]  /*32270*/  STL.64 [R1+0x178], R44 ;  /* 0x0001782c01007387 */ /* 0x0007e20000100a00 */
[----:B-1----:R-:W-:-:S03]  /*32280*/  IMAD.WIDE R46, R13, 0x4, R104 ;  /* 0x000000040d2e7825 */ /* 0x002fc600078e0268 */
[----:B------:R-:W-:Y:S01]  /*32290*/  LDGSTS.E [R5+0x66f80], desc[UR20][R192.64], P1 ;  /* 0x66f80000c0057fae */ /* 0x000fe200089a1014 */
[----:B--2---:R-:W-:-:S03]  /*322a0*/  IMAD.WIDE R48, R13, 0x4, R106 ;  /* 0x000000040d307825 */ /* 0x004fc600078e026a */
[----:B------:R1:W-:Y:S01]  /*322b0*/  STL.64 [R1+0x278], R46 ;  /* 0x0002782e01007387 */ /* 0x0003e20000100a00 */
[----:B---3--:R-:W-:-:S03]  /*322c0*/  IMAD.WIDE R44, R13, 0x4, R108 ;  /* 0x000000040d2c7825 */ /* 0x008fc600078e026c */
[----:B------:R2:W-:Y:S04]  /*322d0*/  STL.64 [R1+0x328], R48 ;  /* 0x0003283001007387 */ /* 0x0005e80000100a00 */
[----:B------:R3:W-:Y:S01]  /*322e0*/  STL.64 [R1+0x3c0], R44 ;  /* 0x0003c02c01007387 */ /* 0x0007e20000100a00 */
[----:B-1----:R-:W-:-:S03]  /*322f0*/  IMAD.WIDE R46, R13, 0x4, R110 ;  /* 0x000000040d2e7825 */ /* 0x002fc600078e026e */
[----:B------:R-:W-:Y:S01]  /*32300*/  LDGSTS.E [R5+0x67380], desc[UR20][R208.64], P1 ;  /* 0x67380000d0057fae */ /* 0x000fe200089a1014 */
[----:B--2---:R-:W-:-:S03]  /*32310*/  IMAD.WIDE R48, R13, 0x4, R116 ;  /* 0x000000040d307825 */ /* 0x004fc600078e0274 */
[----:B------:R1:W-:Y:S01]  /*32320*/  STL.64 [R1+0x448], R46 ;  /* 0x0004482e01007387 */ /* 0x0003e20000100a00 */
[----:B---3--:R-:W-:-:S03]  /*32330*/  IMAD.WIDE R44, R13, 0x4, R112 ;  /* 0x000000040d2c7825 */ /* 0x008fc600078e0270 */
[----:B------:R2:W-:Y:S04]  /*32340*/  LDGSTS.E [R5+0x67780], desc[UR20][R222.64], P1 ;  /* 0x67780000de057fae */ /* 0x0005e800089a1014 */
[----:B------:R3:W-:Y:S01]  /*32350*/  STL.64 [R1+0x4d0], R44 ;  /* 0x0004d02c01007387 */ /* 0x0007e20000100a00 */
[----:B-1----:R-:W-:-:S03]  /*32360*/  IMAD.WIDE R46, R13, 0x4, R118 ;  /* 0x000000040d2e7825 */ /* 0x002fc600078e0276 */
[----:B------:R1:W-:Y:S04]  /*32370*/  STL.64 [R1+0x28], R48 ;  /* 0x0000283001007387 */ /* 0x0003e80000100a00 */
[----:B------:R2:W-:Y:S01]  /*32380*/  STL.64 [R1+0x40], R46 ;  /* 0x0000402e01007387 */ /* 0x0005e20000100a00 */
[----:B---3--:R-:W-:-:S03]  /*32390*/  IMAD.WIDE R44, R13, 0x4, R120 ;  /* 0x000000040d2c7825 */ /* 0x008fc600078e0278 */
[----:B------:R3:W-:Y:S01]  /*323a0*/  LDGSTS.E [R5+0x67b80], desc[UR20][R220.64], P1 ;  /* 0x67b80000dc057fae */ /* 0x0007e200089a1014 */
[----:B-1----:R-:W-:-:S03]  /*323b0*/  IMAD.WIDE R48, R13, 0x4, R122 ;  /* 0x000000040d307825 */ /* 0x002fc600078e027a */
[----:B------:R1:W-:Y:S01]  /*323c0*/  STL.64 [R1+0x160], R44 ;  /* 0x0001602c01007387 */ /* 0x0003e20000100a00 */
[----:B--2---:R-:W-:-:S03]  /*323d0*/  IMAD.WIDE R46, R13, 0x4, R124 ;  /* 0x000000040d2e7825 */ /* 0x004fc600078e027c */
[----:B------:R-:W-:Y:S04]  /*323e0*/  STL.64 [R1+0x2a0], R48 ;  /* 0x0002a03001007387 */ /* 0x000fe80000100a00 */
[----:B------:R2:W-:Y:S01]  /*323f0*/  STL.64 [R1+0x3a8], R46 ;  /* 0x0003a82e01007387 */ /* 0x0005e20000100a00 */
[----:B-1----:R-:W-:-:S03]  /*32400*/  IMAD.WIDE R44, R13, 0x4, R126 ;  /* 0x000000040d2c7825 */ /* 0x002fc600078e027e */
[----:B------:R1:W-:Y:S04]  /*32410*/  LDGSTS.E [R5+0x67f80], desc[UR20][R74.64], P1 ;  /* 0x67f800004a057fae */ /* 0x0003e800089a1014 */
[----:B------:R1:W-:Y:S01]  /*32420*/  STL.64 [R1+0x408], R44 ;  /* 0x0004082c01007387 */ /* 0x0003e20000100a00 */
[----:B--2---:R-:W-:-:S03]  /*32430*/  IMAD.WIDE R46, R13, 0x4, R128 ;  /* 0x000000040d2e7825 */ /* 0x004fc600078e0280 */
[----:B------:R-:W0:Y:S04]  /*32440*/  LDGDEPBAR ;  /* 0x00000000000079af */ /* 0x000e280000000000 */
[----:B------:R2:W-:Y:S01]  /*32450*/  STL.64 [R1+0x4b0], R46 ;  /* 0x0004b02e01007387 */ /* 0x0005e20000100a00 */
[----:B-1----:R-:W-:-:S04]  /*32460*/  IMAD.WIDE R44, R13, 0x4, R134 ;  /* 0x000000040d2c7825 */ /* 0x002fc800078e0286 */
[C---:B------:R-:W-:Y:S01]  /*32470*/  IMAD.WIDE R48, R13.reuse, 0x4, R138 ;  /* 0x000000040d307825 */ /* 0x040fe200078e028a */
[----:B------:R1:W-:Y:S03]  /*32480*/  STL.64 [R1+0x18], R44 ;  /* 0x0000182c01007387 */ /* 0x0003e60000100a00 */
[----:B--2---:R-:W-:-:S05]  /*32490*/  IMAD.WIDE R46, R13, 0x4, R136 ;  /* 0x000000040d2e7825 */ /* 0x004fca00078e0288 */
[----:B------:R2:W-:Y:S01]  /*324a0*/  STL.64 [R1+0x20], R46 ;  /* 0x0000202e01007387 */ /* 0x0005e20000100a00 */
[----:B-1----:R-:W-:-:S03]  /*324b0*/  IMAD.WIDE R44, R13, 0x4, R140 ;  /* 0x000000040d2c7825 */ /* 0x002fc600078e028c */
[----:B------:R-:W-:Y:S04]  /*324c0*/  STL.64 [R1+0x158], R48 ;  /* 0x0001583001007387 */ /* 0x000fe80000100a00 */
[----:B------:R1:W-:Y:S01]  /*324d0*/  STL.64 [R1+0x318], R44 ;  /* 0x0003182c01007387 */ /* 0x0003e20000100a00 */
[----:B--2---:R-:W-:-:S05]  /*324e0*/  IMAD.WIDE R46, R13, 0x4, R142 ;  /* 0x000000040d2e7825 */ /* 0x004fca00078e028e */
[----:B------:R2:W-:Y:S01]  /*324f0*/  STL.64 [R1+0x3d0], R46 ;  /* 0x0003d02e01007387 */ /* 0x0005e20000100a00 */
[----:B-1----:R-:W-:-:S04]  /*32500*/  IMAD.WIDE R44, R13, 0x4, R144 ;  /* 0x000000040d2c7825 */ /* 0x002fc800078e0290 */
[C---:B------:R-:W-:Y:S01]  /*32510*/  IMAD.WIDE R48, R13.reuse, 0x4, R154 ;  /* 0x000000040d307825 */ /* 0x040fe200078e029a */
[----:B------:R1:W-:Y:S03]  /*32520*/  STL.64 [R1+0x468], R44 ;  /* 0x0004682c01007387 */ /* 0x0003e60000100a00 */
[C---:B------:R-:W-:Y:S01]  /*32530*/  IMAD.WIDE R234, R13.reuse, 0x4, R132 ;  /* 0x000000040dea7825 */ /* 0x040fe200078e0284 */
[----:B------:R-:W-:Y:S03]  /*32540*/  STL.64 [R1+0x10], R48 ;  /* 0x0000103001007387 */ /* 0x000fe60000100a00 */
[----:B--2---:R-:W-:-:S04]  /*32550*/  IMAD.WIDE R46, R13, 0x4, R158 ;  /* 0x000000040d2e7825 */ /* 0x004fc800078e029e */
[----:B-1----:R-:W-:-:S04]  /*32560*/  IMAD.WIDE R44, R13, 0x4, R156 ;  /* 0x000000040d2c7825 */ /* 0x002fc800078e029c */
[C---:B------:R-:W-:Y:S01]  /*32570*/  IMAD.WIDE R132, R13.reuse, 0x4, R32 ;  /* 0x000000040d847825 */ /* 0x040fe200078e0220 */
[----:B------:R1:W-:Y:S03]  /*32580*/  STL.64 [R1+0x248], R44 ;  /* 0x0002482c01007387 */ /* 0x0003e60000100a00 */
[----:B------:R-:W-:Y:S01]  /*32590*/  IMAD.WIDE R142, R13, 0x4, R30 ;  /* 0x000000040d8e7825 */ /* 0x000fe200078e021e */
[----:B----4-:R-:W-:-:S04]  /*325a0*/  ISETP.GE.AND P0, PT, R3, UR4, PT ;  /* 0x0000000403007c0c */ /* 0x010fc8000bf06270 */
[----:B------:R-:W-:Y:S02]  /*325b0*/  SEL R12, RZ, 0x4, P0 ;  /* 0x00000004ff0c7807 */ /* 0x000fe40000000000 */
[----:B------:R-:W-:Y:S02]  /*325c0*/  ISETP.GE.AND P0, PT, R227, UR4, PT ;  /* 0x00000004e3007c0c */ /* 0x000fe4000bf06270 */
[----:B------:R-:W-:Y:S01]  /*325d0*/  SEL R12, R12, RZ, P3 ;  /* 0x000000ff0c0c7207 */ /* 0x000fe20001800000 */
[----:B-1----:R-:W-:Y:S01]  /*325e0*/  IMAD.WIDE R44, R13, 0x4, R160 ;  /* 0x000000040d2c7825 */ /* 0x002fe200078e02a0 */
[----:B------:R-:W-:Y:S02]  /*325f0*/  LOP3.LUT R227, R3, 0x2, RZ, 0xfc, !PT ;  /* 0x0000000203e37812 */ /* 0x000fe400078efcff */
[----:B------:R-:W-:Y:S02]  /*32600*/  ISETP.NE.U32.AND P4, PT, R12, RZ, PT ;  /* 0x000000ff0c00720c */ /* 0x000fe40003f85070 */
[----:B------:R-:W-:Y:S01]  /*32610*/  SEL R12, RZ, 0x4, P0 ;  /* 0x00000004ff0c7807 */ /* 0x000fe20000000000 */
[----:B------:R-:W-:Y:S01]  /*32620*/  IMAD.WIDE R32, R13, 0x4, R174 ;  /* 0x000000040d207825 */ /* 0x000fe200078e02ae */
[----:B------:R-:W-:-:S02]  /*32630*/  ISETP.GE.AND P0, PT, R227, UR4, PT ;  /* 0x00000004e3007c0c */ /* 0x000fc4000bf06270 */
[----:B------:R-:W-:Y:S01]  /*32640*/  SEL R12, R12, RZ, P3 ;  /* 0x000000ff0c0c7207 */ /* 0x000fe20001800000 */
[----:B------:R-:W-:Y:S01]  /*32650*/  IMAD.WIDE R30, R13, 0x4, R176 ;  /* 0x000000040d1e7825 */ /* 0x000fe200078e02b0 */
[----:B------:R-:W-:Y:S02]  /*32660*/  STL.64 [R1+0x3a0], R46 ;  /* 0x0003a02e01007387 */ /* 0x000fe40000100a00 */
[----:B------:R-:W-:Y:S02]  /*32670*/  ISETP.NE.U32.AND P1, PT, R12, RZ, PT ;  /* 0x000000ff0c00720c */ /* 0x000fe40003f25070 */
[----:B------:R-:W-:Y:S01]  /*32680*/  STL.64 [R1+0x428], R44 ;  /* 0x0004282c01007387 */ /* 0x000fe20000100a00 */
[----:B------:R-:W-:-:S03]  /*32690*/  SEL R12, RZ, 0x4, P0 ;  /* 0x00000004ff0c7807 */ /* 0x000fc60000000000 */
[----:B------:R-:W-:Y:S01]  /*326a0*/  STL.64 [R1+0x288], R32 ;  /* 0x0002882001007387 */ /* 0x000fe20000100a00 */
[----:B------:R-:W-:-:S03]  /*326b0*/  LOP3.LUT R227, R3, 0x20, RZ, 0xfc, !PT ;  /* 0x0000002003e37812 */ /* 0x000fc600078efcff */
[----:B------:R1:W-:Y:S01]  /*326c0*/  STL.64 [R1+0x3e8], R30 ;  /* 0x0003e81e01007387 */ /* 0x0003e20000100a00 */
[----:B------:R-:W-:-:S03]  /*326d0*/  SEL R12, R12, RZ, P3 ;  /* 0x000000ff0c0c7207 */ /* 0x000fc60001800000 */
[----:B------:R-:W2:Y:S01]  /*326e0*/  LDL.LU.64 R230, [R1+0x808] ;  /* 0x0008080001e67983 */ /* 0x000ea20000300a00 */
[----:B------:R-:W-:Y:S02]  /*326f0*/  ISETP.GE.AND P5, PT, R227, UR4, PT ;  /* 0x00000004e3007c0c */ /* 0x000fe4000bfa6270 */
[----:B------:R-:W-:Y:S02]  /*32700*/  ISETP.NE.U32.AND P0, PT, R12, RZ, PT ;  /* 0x000000ff0c00720c */ /* 0x000fe40003f05070 */
[----:B------:R-:W-:Y:S02]  /*32710*/  SEL R12, RZ, 0x4, P5 ;  /* 0x00000004ff0c7807 */ /* 0x000fe40002800000 */
[----:B------:R-:W-:Y:S01]  /*32720*/  LOP3.LUT R226, R3, 0x22, RZ, 0xfc, !PT ;  /* 0x0000002203e27812 */ /* 0x000fe200078efcff */
[----:B-1----:R-:W-:Y:S01]  /*32730*/  IMAD.WIDE R30, R13, 0x4, R192 ;  /* 0x000000040d1e7825 */ /* 0x002fe200078e02c0 */
[----:B------:R-:W-:Y:S02]  /*32740*/  SEL R12, R12, RZ, P3 ;  /* 0x000000ff0c0c7207 */ /* 0x000fe40001800000 */
[----:B------:R-:W-:-:S02]  /*32750*/  LOP3.LUT R227, R3, 0x40, RZ, 0xfc, !PT ;  /* 0x0000004003e37812 */ /* 0x000fc400078efcff */
[----:B------:R-:W-:Y:S02]  /*32760*/  ISETP.GE.AND P5, PT, R226, UR4, PT ;  /* 0x00000004e2007c0c */ /* 0x000fe4000bfa6270 */
[----:B------:R-:W-:Y:S01]  /*32770*/  ISETP.NE.U32.AND P6, PT, R12, RZ, PT ;  /* 0x000000ff0c00720c */ /* 0x000fe20003fc5070 */
[----:B------:R1:W-:Y:S01]  /*32780*/  STL.64 [R1+0x398], R30 ;  /* 0x0003981e01007387 */ /* 0x0003e20000100a00 */
[----:B------:R-:W-:Y:S02]  /*32790*/  SEL R12, RZ, 0x4, P5 ;  /* 0x00000004ff0c7807 */ /* 0x000fe40002800000 */
[----:B------:R-:W-:Y:S02]  /*327a0*/  ISETP.GE.AND P5, PT, R227, UR4, PT ;  /* 0x00000004e3007c0c */ /* 0x000fe4000bfa6270 */
[----:B------:R-:W4:Y:S04]  /*327b0*/  LDL.LU.64 R226, [R1+0x818] ;  /* 0x0008180001e27983 */ /* 0x000f280000300a00 */
[----:B------:R-:W4:Y:S01]  /*327c0*/  LDL.LU.64 R82, [R1+0x7c0] ;  /* 0x0007c00001527983 */ /* 0x000f220000300a00 */
[----:B------:R-:W-:Y:S01]  /*327d0*/  IMAD.WIDE R224, R13, 0x4, R208 ;  /* 0x000000040de07825 */ /* 0x000fe200078e02d0 */
[----:B------:R-:W-:-:S03]  /*327e0*/  SEL R12, R12, RZ, P3 ;  /* 0x000000ff0c0c7207 */ /* 0x000fc60001800000 */
[----:B------:R-:W-:Y:S01]  /*327f0*/  IMAD.WIDE R222, R13, 0x4, R222 ;  /* 0x000000040dde7825 */ /* 0x000fe200078e02de */
[----:B------:R-:W-:-:S03]  /*32800*/  LOP3.LUT R51, R3, 0x42, RZ, 0xfc, !PT ;  /* 0x0000004203337812 */ /* 0x000fc600078efcff */
[----:B---3--:R-:W-:-:S04]  /*32810*/  IMAD.WIDE R220, R13, 0x4, R220 ;  /* 0x000000040ddc7825 */ /* 0x008fc800078e02dc */
[----:B------:R-:W-:Y:S01]  /*32820*/  IMAD.WIDE R74, R13, 0x4, R74 ;  /* 0x000000040d4a7825 */ /* 0x000fe200078e024a */
[----:B------:R-:W-:Y:S03]  /*32830*/  BAR.SYNC.DEFER_BLOCKING 0x0 ;  /* 0x0000000000007b1d */ /* 0x000fe60000010000 */
[----:B--2---:R-:W-:-:S03]  /*32840*/  IMAD.WIDE R76, R251, 0x4, R230 ;  /* 0x00000004fb4c7825 */ /* 0x004fc600078e02e6 */
[----:B------:R-:W2:Y:S04]  /*32850*/  LDL.LU.64 R230, [R1+0x978] ;  /* 0x0009780001e67983 */ /* 0x000ea80000300a00 */
[----:B------:R-:W3:Y:S04]  /*32860*/  LDL.LU.64 R66, [R1+0x748] ;  /* 0x0007480001427983 */ /* 0x000ee80000300a00 */
[----:B------:R-:W-:Y:S04]  /*32870*/  STL.64 [R1+0xb88], R224 ;  /* 0x000b88e001007387 */ /* 0x000fe80000100a00 */
[----:B------:R-:W-:Y:S04]  /*32880*/  STL.64 [R1+0xb80], R222 ;  /* 0x000b80de01007387 */ /* 0x000fe80000100a00 */
[----:B------:R-:W-:Y:S01]  /*32890*/  @!PT LDS RZ, [RZ] ;  /* 0x00000000fffff984 */ /* 0x000fe20000000800 */
[----:B------:R-:W-:Y:S01]  /*328a0*/  @!PT LDS RZ, [RZ] ;  /* 0x00000000fffff984 */ /* 0x000fe20000000800 */
[----:B------:R-:W-:Y:S01]  /*328b0*/  @!PT LDS RZ, [RZ] ;  /* 0x00000000fffff984 */ /* 0x000fe20000000800 */
[----:B------:R-:W-:Y:S01]  /*328c0*/  LDGSTS.E [R10+-0x20000], desc[UR20][R76.64], P4 ;  /* 0xe00000004c0a7fae */ /* 0x000fe2000a1a1014 */
[----:B------:R-:W-:-:S02]  /*328d0*/  ISETP.NE.U32.AND P4, PT, R12, RZ, PT ;  /* 0x000000ff0c00720c */ /* 0x000fc40003f85070 */
[----:B------:R-:W-:Y:S01]  /*328e0*/  SEL R12, RZ, 0x4, P5 ;  /* 0x00000004ff0c7807 */ /* 0x000fe20002800000 */
[----:B------:R-:W-:Y:S01]  /*328f0*/  STL.64 [R1+0xb78], R220 ;  /* 0x000b78dc01007387 */ /* 0x000fe20000100a00 */
[----:B------:R-:W-:Y:S01]  /*32900*/  ISETP.GE.AND P5, PT, R51, UR4, PT ;  /* 0x0000000433007c0c */ /* 0x000fe2000bfa6270 */
[----:B----4-:R-:W-:Y:S02]  /*32910*/  IMAD.WIDE R72, R251, 0x4, R226 ;  /* 0x00000004fb487825 */ /* 0x010fe400078e02e2 */
[----:B------:R-:W-:Y:S04]  /*32920*/  STL.64 [R1+0xb70], R74 ;  /* 0x000b704a01007387 */ /* 0x000fe80000100a00 */
[----:B------:R-:W-:Y:S04]  /*32930*/  STL.64 [R1+0xb90], R76 ;  /* 0x000b904c01007387 */ /* 0x000fe80000100a00 */
[----:B------:R-:W4:Y:S04]  /*32940*/  LDL.LU.64 R50, [R1+0x900] ;  /* 0x0009000001327983 */ /* 0x000f280000300a00 */
[----:B------:R-:W4:Y:S01]  /*32950*/  LDL.LU.64 R226, [R1+0x6f0] ;  /* 0x0006f00001e27983 */ /* 0x000f220000300a00 */
[----:B------:R-:W-:-:S04]  /*32960*/  IMAD.WIDE R170, R13, 0x4, R150 ;  /* 0x000000040daa7825 */ /* 0x000fc800078e0296 */
[----:B------:R-:W-:-:S04]  /*32970*/  IMAD.WIDE R144, R13, 0x4, R152 ;  /* 0x000000040d907825 */ /* 0x000fc800078e0298 */
[----:B------:R-:W-:-:S04]  /*32980*/  IMAD.WIDE R154, R13, 0x4, R214 ;  /* 0x000000040d9a7825 */ /* 0x000fc800078e02d6 */
[----:B------:R-:W-:-:S04]  /*32990*/  IMAD.WIDE R156, R13, 0x4, R212 ;  /* 0x000000040d9c7825 */ /* 0x000fc800078e02d4 */
[----:B---3--:R-:W-:Y:S01]  /*329a0*/  IMAD.WIDE R70, R251, 0x4, R66 ;  /* 0x00000004fb467825 */ /* 0x008fe200078e0242 */
[----:B------:R-:W-:Y:S01]  /*329b0*/  SEL R12, R12, RZ, P3 ;  /* 0x000000ff0c0c7207 */ /* 0x000fe20001800000 */
[----:B------:R-:W-:Y:S02]  /*329c0*/  LDGSTS.E [R10+-0x1fff8], desc[UR20][R72.64], P0 ;  /* 0xe0008000480a7fae */ /* 0x000fe400081a1014 */
[----:B------:R-:W-:-:S04]  /*329d0*/  IMAD.WIDE R150, R13, 0x4, R38 ;  /* 0x000000040d967825 */ /* 0x000fc800078e0226 */
[----:B------:R-:W-:Y:S01]  /*329e0*/  IMAD.WIDE R38, R251, 0x4, R82 ;  /* 0x00000004fb267825 */ /* 0x000fe200078e0252 */
[----:B------:R-:W-:Y:S03]  /*329f0*/  STL.64 [R1+0xb98], R72 ;  /* 0x000b984801007387 */ /* 0x000fe60000100a00 */
[----:B------:R-:W-:Y:S01]  /*32a00*/  IMAD.WIDE R152, R13, 0x4, R40 ;  /* 0x000000040d987825 */ /* 0x000fe200078e0228 */
[----:B------:R-:W-:Y:S03]  /*32a10*/  STL.64 [R1+0xba0], R38 ;  /* 0x000ba02601007387 */ /* 0x000fe60000100a00 */
[----:B--2---:R-:W-:-:S04]  /*32a20*/  IMAD.WIDE R40, R251, 0x4, R230 ;  /* 0x00000004fb287825 */ /* 0x004fc800078e02e6 */
[C---:B----4-:R-:W-:Y:S01]  /*32a30*/  IMAD.WIDE R212, R251.reuse, 0x4, R50 ;  /* 0x00000004fbd47825 */ /* 0x050fe200078e0232 */
[----:B------:R-:W2:Y:S04]  /*32a40*/  LDL.LU.64 R230, [R1+0x888] ;  /* 0x0008880001e67983 */ /* 0x000ea80000300a00 */
[----:B------:R-:W3:Y:S01]  /*32a50*/  LDL.LU.64 R66, [R1+0x800] ;  /* 0x0008000001427983 */ /* 0x000ee20000300a00 */
[----:B------:R-:W-:-:S03]  /*32a60*/  IMAD.WIDE R214, R251, 0x4, R226 ;  /* 0x00000004fbd67825 */ /* 0x000fc600078e02e2 */
[----:B------:R-:W-:Y:S04]  /*32a70*/  STL.64 [R1+0xba8], R40 ;  /* 0x000ba82801007387 */ /* 0x000fe80000100a00 */
[----:B------:R4:W-:Y:S04]  /*32a80*/  STL.64 [R1+0xbb0], R70 ;  /* 0x000bb04601007387 */ /* 0x0009e80000100a00 */
[----:B------:R-:W4:Y:S04]  /*32a90*/  LDL.LU.64 R226, [R1+0x980] ;  /* 0x0009800001e27983 */ /* 0x000f280000300a00 */
[----:B------:R-:W4:Y:S01]  /*32aa0*/  LDL.LU.64 R50, [R1+0x7b8] ;  /* 0x0007b80001327983 */ /* 0x000f220000300a00 */
[----:B------:R-:W-:Y:S01]  /*32ab0*/  IMAD.WIDE R172, R13, 0x4, R148 ;  /* 0x000000040dac7825 */ /* 0x000fe200078e0294 */
[----:B------:R-:W-:-:S02]  /*32ac0*/  LOP3.LUT R83, R3, 0x60, RZ, 0xfc, !PT ;  /* 0x0000006003537812 */ /* 0x000fc400078efcff */
[----:B------:R-:W-:Y:S01]  /*32ad0*/  LDGSTS.E [R10+-0x1e000], desc[UR20][R38.64], P6 ;  /* 0xe2000000260a7fae */ /* 0x000fe2000b1a1014 */
        /* <DEDUP_REMOVED lines=28> */
[----:B------:R-:W-:Y:S01]  /*32ca0*/  IMAD.WIDE R78, R13, 0x4, R78 ;  /* 0x000000040d4e7825 */ /* 0x000fe200078e024e */
[----:B------:R-:W-:Y:S01]  /*32cb0*/  ISETP.GE.AND P0, PT, R83, UR4, PT ;  /* 0x0000000453007c0c */ /* 0x000fe2000bf06270 */
[----:B------:R-:W-:Y:S02]  /*32cc0*/  LDGSTS.E [R10+-0x1dff8], desc[UR20][R40.64], P4 ;  /* 0xe2008000280a7fae */ /* 0x000fe4000a1a1014 */
[----:B------:R-:W-:Y:S01]  /*32cd0*/  IMAD.WIDE R164, R13, 0x4, R180 ;  /* 0x000000040da47825 */ /* 0x000fe200078e02b4 */
[----:B------:R-:W-:Y:S02]  /*32ce0*/  SEL R13, RZ, 0x4, P5 ;  /* 0x00000004ff0d7807 */ /* 0x000fe40002800000 */
[----:B------:R-:W-:Y:S02]  /*32cf0*/  ISETP.NE.U32.AND P5, PT, R12, RZ, PT ;  /* 0x000000ff0c00720c */ /* 0x000fe40003fa5070 */
[----:B------:R-:W-:Y:S02]  /*32d00*/  SEL R12, R13, RZ, P3 ;  /* 0x000000ff0d0c7207 */ /* 0x000fe40001800000 */
[----:B------:R-:W-:-:S02]  /*32d10*/  LOP3.LUT R83, R3, 0x62, RZ, 0xfc, !PT ;  /* 0x0000006203537812 */ /* 0x000fc400078efcff */
[----:B------:R-:W-:Y:S02]  /*32d20*/  ISETP.NE.U32.AND P6, PT, R12, RZ, PT ;  /* 0x000000ff0c00720c */ /* 0x000fe40003fc5070 */
[----:B------:R-:W-:Y:S02]  /*32d30*/  SEL R12, RZ, 0x4, P0 ;  /* 0x00000004ff0c7807 */ /* 0x000fe40000000000 */
[----:B------:R-:W-:Y:S02]  /*32d40*/  ISETP.GE.AND P0, PT, R83, UR4, PT ;  /* 0x0000000453007c0c */ /* 0x000fe4000bf06270 */
[----:B------:R-:W-:Y:S01]  /*32d50*/  SEL R12, R12, RZ, P3 ;  /* 0x000000ff0c0c7207 */ /* 0x000fe20001800000 */
[----:B------:R-:W-:Y:S01]  /*32d60*/  LDGSTS.E [R10+-0x1c000], desc[UR20][R70.64], P5 ;  /* 0xe4000000460a7fae */ /* 0x000fe2000a9a1014 */
[----:B------:R-:W-:Y:S02]  /*32d70*/  SEL R13, RZ, 0x4, P0 ;  /* 0x00000004ff0d7807 */ /* 0x000fe40000000000 */
[----:B------:R-:W-:-:S02]  /*32d80*/  LOP3.LUT R83, R3, 0x4, RZ, 0xfc, !PT ;  /* 0x0000000403537812 */ /* 0x000fc400078efcff */
[----:B------:R-:W-:Y:S01]  /*32d90*/  ISETP.NE.U32.AND P0, PT, R12, RZ, PT ;  /* 0x000000ff0c00720c */ /* 0x000fe20003f05070 */
[----:B------:R-:W-:Y:S01]  /*32da0*/  LDGSTS.E [R10+-0x1bff8], desc[UR20][R212.64], P6 ;  /* 0xe4008000d40a7fae */ /* 0x000fe2000b1a1014 */
[----:B------:R-:W-:Y:S02]  /*32db0*/  SEL R12, R13, RZ, P3 ;  /* 0x000000ff0d0c7207 */ /* 0x000fe40001800000 */
[----:B------:R-:W-:Y:S02]  /*32dc0*/  ISETP.GE.AND P4, PT, R83, UR4, PT ;  /* 0x0000000453007c0c */ /* 0x000fe4000bf86270 */
[----:B------:R-:W-:Y:S02]  /*32dd0*/  LOP3.LUT R83, R3, 0x6, RZ, 0xfc, !PT ;  /* 0x0000000603537812 */ /* 0x000fe400078efcff */
[----:B------:R-:W-:Y:S02]  /*32de0*/  ISETP.NE.U32.AND P5, PT, R12, RZ, PT ;  /* 0x000000ff0c00720c */ /* 0x000fe40003fa5070 */
[----:B------:R-:W-:-:S02]  /*32df0*/  SEL R12, RZ, 0x4, P4 ;  /* 0x00000004ff0c7807 */ /* 0x000fc40002000000 */
[----:B------:R-:W-:Y:S01]  /*32e00*/  ISETP.GE.AND P4, PT, R83, UR4, PT ;  /* 0x0000000453007c0c */ /* 0x000fe2000bf86270 */
[----:B------:R-:W-:Y:S01]  /*32e10*/  LDGSTS.E [R10+-0x1a000], desc[UR20][R214.64], P0 ;  /* 0xe6000000d60a7fae */ /* 0x000fe200081a1014 */
[----:B------:R-:W-:Y:S02]  /*32e20*/  SEL R12, R12, RZ, P3 ;  /* 0x000000ff0c0c7207 */ /* 0x000fe40001800000 */
[----:B------:R-:W-:Y:S02]  /*32e30*/  SEL R13, RZ, 0x4, P4 ;  /* 0x00000004ff0d7807 */ /* 0x000fe40002000000 */
[----:B------:R-:W-:Y:S02]  /*32e40*/  LOP3.LUT R83, R3, 0x24, RZ, 0xfc, !PT ;  /* 0x0000002403537812 */ /* 0x000fe400078efcff */
[----:B------:R-:W-:Y:S02]  /*32e50*/  ISETP.NE.U32.AND P4, PT, R12, RZ, PT ;  /* 0x000000ff0c00720c */ /* 0x000fe40003f85070 */
[----:B------:R-:W-:-:S02]  /*32e60*/  SEL R12, R13, RZ, P3 ;  /* 0x000000ff0d0c7207 */ /* 0x000fc40001800000 */
[----:B------:R-:W-:Y:S02]  /*32e70*/  ISETP.GE.AND P6, PT, R83, UR4, PT ;  /* 0x0000000453007c0c */ /* 0x000fe4000bfc6270 */
[----:B------:R-:W-:Y:S02]  /*32e80*/  LOP3.LUT R83, R3, 0x26, RZ, 0xfc, !PT ;  /* 0x0000002603537812 */ /* 0x000fe400078efcff */
[----:B------:R-:W-:Y:S02]  /*32e90*/  ISETP.NE.U32.AND P0, PT, R12, RZ, PT ;  /* 0x000000ff0c00720c */ /* 0x000fe40003f05070 */
[----:B------:R-:W-:Y:S02]  /*32ea0*/  SEL R12, RZ, 0x4, P6 ;  /* 0x00000004ff0c7807 */ /* 0x000fe40003000000 */
[----:B------:R-:W-:Y:S01]  /*32eb0*/  ISETP.GE.AND P6, PT, R83, UR4, PT ;  /* 0x0000000453007c0c */ /* 0x000fe2000bfc6270 */
[----:B------:R1:W-:Y:S01]  /*32ec0*/  STL.64 [R1+0xbb8], R212 ;  /* 0x000bb8d401007387 */ /* 0x0003e20000100a00 */
[----:B------:R-:W-:-:S02]  /*32ed0*/  SEL R12, R12, RZ, P3 ;  /* 0x000000ff0c0c7207 */ /* 0x000fc40001800000 */
[----:B------:R-:W-:Y:S01]  /*32ee0*/  SEL R13, RZ, 0x4, P6 ;  /* 0x00000004ff0d7807 */ /* 0x000fe20003000000 */
[----:B------:R-:W-:Y:S01]  /*32ef0*/  STL.64 [R1+0xbc0], R214 ;  /* 0x000bc0d601007387 */ /* 0x000fe20000100a00 */
[----:B------:R-:W-:Y:S02]  /*32f00*/  ISETP.NE.U32.AND P6, PT, R12, RZ, PT ;  /* 0x000000ff0c00720c */ /* 0x000fe40003fc5070 */
[----:B------:R-:W-:Y:S01]  /*32f10*/  SEL R12, R13, RZ, P3 ;  /* 0x000000ff0d0c7207 */ /* 0x000fe20001800000 */
[C---:B--2---:R-:W-:Y:S02]  /*32f20*/  IMAD.WIDE R216, R251.reuse, 0x4, R230 ;  /* 0x00000004fbd87825 */ /* 0x044fe400078e02e6 */
[----:B------:R-:W2:Y:S02]  /*32f30*/  LDL.LU.64 R230, [R1+0x908] ;  /* 0x0009080001e67983 */ /* 0x000ea40000300a00 */
[----:B---3--:R-:W-:Y:S01]  /*32f40*/  IMAD.WIDE R218, R251, 0x4, R66 ;  /* 0x00000004fbda7825 */ /* 0x008fe200078e0242 */
[----:B------:R-:W-:Y:S01]  /*32f50*/  LOP3.LUT R67, R3, 0x44, RZ, 0xfc, !PT ;  /* 0x0000004403437812 */ /* 0x000fe200078efcff */
[----:B------:R-:W-:Y:S03]  /*32f60*/  LDGSTS.E [R10+-0x19ff8], desc[UR20][R216.64], P5 ;  /* 0xe6008000d80a7fae */ /* 0x000fe6000a9a1014 */
[----:B------:R-:W-:Y:S01]  /*32f70*/  ISETP.GE.AND P5, PT, R67, UR4, PT ;  /* 0x0000000443007c0c */ /* 0x000fe2000bfa6270 */
[----:B------:R-:W3:Y:S01]  /*32f80*/  LDL.LU.64 R98, [R1+0x738] ;  /* 0x0007380001627983 */ /* 0x000ee20000300a00 */
[----:B------:R-:W-:-:S03]  /*32f90*/  LOP3.LUT R67, R3, 0x46, RZ, 0xfc, !PT ;  /* 0x0000004603437812 */ /* 0x000fc600078efcff */
[----:B------:R-:W-:Y:S01]  /*32fa0*/  LDGSTS.E [R11+-0x20000], desc[UR20][R218.64], P4 ;  /* 0xe0000000da0b7fae */ /* 0x000fe2000a1a1014 */
[----:B------:R-:W-:Y:S02]  /*32fb0*/  ISETP.NE.U32.AND P4, PT, R12, RZ, PT ;  /* 0x000000ff0c00720c */ /* 0x000fe40003f85070 */
[----:B------:R-:W-:Y:S02]  /*32fc0*/  SEL R12, RZ, 0x4, P5 ;  /* 0x00000004ff0c7807 */ /* 0x000fe40002800000 */
[----:B------:R-:W-:Y:S02]  /*32fd0*/  ISETP.GE.AND P5, PT, R67, UR4, PT ;  /* 0x0000000443007c0c */ /* 0x000fe4000bfa6270 */
[----:B------:R-:W-:Y:S01]  /*32fe0*/  SEL R12, R12, RZ, P3 ;  /* 0x000000ff0c0c7207 */ /* 0x000fe20001800000 */
[----:B------:R-:W-:Y:S01]  /*32ff0*/  STL.64 [R1+0xbc8], R216 ;  /* 0x000bc8d801007387 */ /* 0x000fe20000100a00 */
[----:B------:R-:W-:Y:S02]  /*33000*/  SEL R14, RZ, 0x4, P5 ;  /* 0x00000004ff0e7807 */ /* 0x000fe40002800000 */
[----:B------:R-:W-:Y:S01]  /*33010*/  ISETP.NE.U32.AND P5, PT, R12, RZ, PT ;  /* 0x000000ff0c00720c */ /* 0x000fe20003fa5070 */
[----:B------:R1:W-:Y:S01]  /*33020*/  STL.64 [R1+0xbd0], R218 ;  /* 0x000bd0da01007387 */ /* 0x0003e20000100a00 */
[----:B----4-:R-:W-:-:S03]  /*33030*/  IMAD.WIDE R12, R251, 0x4, R226 ;  /* 0x00000004fb0c7825 */ /* 0x010fc600078e02e2 */
[----:B------:R-:W4:Y:S01]  /*33040*/  LDL.LU.64 R66, [R1+0x8f0] ;  /* 0x0008f00001427983 */ /* 0x000f220000300a00 */
[----:B------:R-:W-:Y:S01]  /*33050*/  LOP3.LUT R227, R3, 0x64, RZ, 0xfc, !PT ;  /* 0x0000006403e37812 */ /* 0x000fe200078efcff */
[----:B------:R-:W-:Y:S02]  /*33060*/  IMAD.WIDE R42, R251, 0x4, R50 ;  /* 0x00000004fb2a7825 */ /* 0x000fe400078e0232 */
[----:B------:R-:W4:Y:S01]  /*33070*/  LDL.LU.64 R82, [R1+0x6d0] ;  /* 0x0006d00001527983 */ /* 0x000f220000300a00 */
[----:B------:R-:W-:-:S03]  /*33080*/  SEL R14, R14, RZ, P3 ;  /* 0x000000ff0e0e7207 */ /* 0x000fc60001800000 */
[----:B------:R-:W-:Y:S01]  /*33090*/  LDGSTS.E [R11+-0x1fff8], desc[UR20][R12.64], P0 ;  /* 0xe00080000c0b7fae */ /* 0x000fe200081a1014 */
[----:B------:R-:W-:Y:S02]  /*330a0*/  ISETP.GE.AND P0, PT, R227, UR4, PT ;  /* 0x00000004e3007c0c */ /* 0x000fe4000bf06270 */
[----:B------:R-:W-:Y:S01]  /*330b0*/  LOP3.LUT R227, R3, 0x66, RZ, 0xfc, !PT ;  /* 0x0000006603e37812 */ /* 0x000fe200078efcff */
[----:B------:R-:W-:Y:S01]  /*330c0*/  LDGSTS.E [R11+-0x1e000], desc[UR20][R42.64], P6 ;  /* 0xe20000002a0b7fae */ /* 0x000fe2000b1a1014 */
[----:B------:R-:W-:Y:S02]  /*330d0*/  ISETP.NE.U32.AND P6, PT, R14, RZ, PT ;  /* 0x000000ff0e00720c */ /* 0x000fe40003fc5070 */
[----:B------:R-:W-:Y:S01]  /*330e0*/  SEL R14, RZ, 0x4, P0 ;  /* 0x00000004ff0e7807 */ /* 0x000fe20000000000 */
[----:B------:R-:W4:Y:S01]  /*330f0*/  LDL.LU.64 R50, [R1+0x880] ;  /* 0x0008800001327983 */ /* 0x000f220000300a00 */
[----:B------:R-:W-:-:S03]  /*33100*/  ISETP.GE.AND P0, PT, R227, UR4, PT ;  /* 0x00000004e3007c0c */ /* 0x000fc6000bf06270 */
[----:B------:R-:W4:Y:S01]  /*33110*/  LDL.LU.64 R226, [R1+0x7f8] ;  /* 0x0007f80001e27983 */ /* 0x000f220000300a00 */
[----:B------:R-:W-:Y:S02]  /*33120*/  SEL R14, R14, RZ, P3 ;  /* 0x000000ff0e0e7207 */ /* 0x000fe40001800000 */
[----:B------:R-:W-:Y:S02]  /*33130*/  SEL R16, RZ, 0x4, P0 ;  /* 0x00000004ff107807 */ /* 0x000fe40000000000 */
[----:B------:R-:W-:Y:S02]  /*33140*/  ISETP.NE.U32.AND P0, PT, R14, RZ, PT ;  /* 0x000000ff0e00720c */ /* 0x000fe40003f05070 */
[----:B------:R-:W-:Y:S01]  /*33150*/  SEL R16, R16, RZ, P3 ;  /* 0x000000ff10107207 */ /* 0x000fe20001800000 */
[----:B--2---:R-:W-:Y:S01]  /*33160*/  IMAD.WIDE R44, R251, 0x4, R230 ;  /* 0x00000004fb2c7825 */ /* 0x004fe200078e02e6 */
[----:B------:R-:W-:-:S04]  /*33170*/  LOP3.LUT R231, R3, 0x8, RZ, 0xfc, !PT ;  /* 0x0000000803e77812 */ /* 0x000fc800078efcff */
[----:B------:R-:W-:Y:S01]  /*33180*/  LDGSTS.E [R11+-0x1dff8], desc[UR20][R44.64], P4 ;  /* 0xe20080002c0b7fae */ /* 0x000fe2000a1a1014 */
[----:B------:R-:W-:Y:S01]  /*33190*/  ISETP.GE.AND P4, PT, R231, UR4, PT ;  /* 0x00000004e7007c0c */ /* 0x000fe2000bf86270 */
[----:B---3--:R-:W-:Y:S01]  /*331a0*/  IMAD.WIDE R14, R251, 0x4, R98 ;  /* 0x00000004fb0e7825 */ /* 0x008fe200078e0262 */
[----:B------:R-:W-:-:S04]  /*331b0*/  LOP3.LUT R231, R3, 0xa, RZ, 0xfc, !PT ;  /* 0x0000000a03e77812 */ /* 0x000fc800078efcff */
[----:B------:R-:W-:Y:S01]  /*331c0*/  LDGSTS.E [R11+-0x1c000], desc[UR20][R14.64], P5 ;  /* 0xe40000000e0b7fae */ /* 0x000fe2000a9a1014 */
[----:B------:R-:W-:Y:S02]  /*331d0*/  ISETP.NE.U32.AND P5, PT, R16, RZ, PT ;  /* 0x000000ff1000720c */ /* 0x000fe40003fa5070 */
[----:B------:R-:W-:Y:S02]  /*331e0*/  SEL R16, RZ, 0x4, P4 ;  /* 0x00000004ff107807 */ /* 0x000fe40002000000 */
[----:B------:R-:W-:Y:S02]  /*331f0*/  ISETP.GE.AND P4, PT, R231, UR4, PT ;  /* 0x00000004e7007c0c */ /* 0x000fe4000bf86270 */
[----:B------:R-:W2:Y:S01]  /*33200*/  LDL.LU.64 R230, [R1+0x968] ;  /* 0x0009680001e67983 */ /* 0x000ea20000300a00 */
[----:B------:R-:W-:Y:S02]  /*33210*/  SEL R16, R16, RZ, P3 ;  /* 0x000000ff10107207 */ /* 0x000fe40001800000 */
[----:B------:R-:W-:Y:S01]  /*33220*/  SEL R17, RZ, 0x4, P4 ;  /* 0x00000004ff117807 */ /* 0x000fe20002000000 */
[----:B------:R-:W3:Y:S01]  /*33230*/  LDL.LU.64 R98, [R1+0x7a8] ;  /* 0x0007a80001627983 */ /* 0x000ee20000300a00 */
[----:B----4-:R-:W-:Y:S01]  /*33240*/  IMAD.WIDE R204, R251, 0x4, R66 ;  /* 0x00000004fbcc7825 */ /* 0x010fe200078e0242 */
[----:B------:R-:W-:-:S02]  /*33250*/  LOP3.LUT R67, R3, 0x28, RZ, 0xfc, !PT ;  /* 0x0000002803437812 */ /* 0x000fc400078efcff */
[----:B------:R-:W-:Y:S01]  /*33260*/  ISETP.NE.U32.AND P4, PT, R16, RZ, PT ;  /* 0x000000ff1000720c */ /* 0x000fe20003f85070 */
[----:B------:R-:W-:Y:S01]  /*33270*/  IMAD.WIDE R206, R251, 0x4, R82 ;  /* 0x00000004fbce7825 */ /* 0x000fe200078e0252 */
[----:B------:R-:W-:Y:S01]  /*33280*/  SEL R16, R17, RZ, P3 ;  /* 0x000000ff11107207 */ /* 0x000fe20001800000 */
[----:B------:R-:W-:Y:S01]  /*33290*/  LDGSTS.E [R11+-0x1bff8], desc[UR20][R204.64], P6 ;  /* 0xe4008000cc0b7fae */ /* 0x000fe2000b1a1014 */
[----:B------:R-:W-:Y:S02]  /*332a0*/  ISETP.GE.AND P6, PT, R67, UR4, PT ;  /* 0x0000000443007c0c */ /* 0x000fe4000bfc6270 */
[----:B------:R-:W-:Y:S01]  /*332b0*/  LOP3.LUT R67, R3, 0x2a, RZ, 0xfc, !PT ;  /* 0x0000002a03437812 */ /* 0x000fe200078efcff */
[----:B------:R-:W-:Y:S01]  /*332c0*/  LDGSTS.E [R11+-0x1a000], desc[UR20][R206.64], P0 ;  /* 0xe6000000ce0b7fae */ /* 0x000fe200081a1014 */
[----:B------:R-:W-:Y:S02]  /*332d0*/  ISETP.NE.U32.AND P0, PT, R16, RZ, PT ;  /* 0x000000ff1000720c */ /* 0x000fe40003f05070 */
[----:B------:R-:W-:-:S02]  /*332e0*/  SEL R16, RZ, 0x4, P6 ;  /* 0x00000004ff107807 */ /* 0x000fc40003000000 */
[----:B------:R-:W-:Y:S01]  /*332f0*/  ISETP.GE.AND P6, PT, R67, UR4, PT ;  /* 0x0000000443007c0c */ /* 0x000fe2000bfc6270 */
[C---:B------:R-:W-:Y:S01]  /*33300*/  IMAD.WIDE R208, R251.reuse, 0x4, R50 ;  /* 0x00000004fbd07825 */ /* 0x040fe200078e0232 */
[----:B------:R-:W-:Y:S01]  /*33310*/  SEL R16, R16, RZ, P3 ;  /* 0x000000ff10107207 */ /* 0x000fe20001800000 */
[----:B------:R-:W4:Y:S01]  /*33320*/  LDL.LU.64 R50, [R1+0x8f8] ;  /* 0x0008f80001327983 */ /* 0x000f220000300a00 */
[----:B------:R-:W-:Y:S01]  /*33330*/  SEL R17, RZ, 0x4, P6 ;  /* 0x00000004ff117807 */ /* 0x000fe20003000000 */
[----:B------:R-:W-:Y:S01]  /*33340*/  IMAD.WIDE R210, R251, 0x4, R226 ;  /* 0x00000004fbd27825 */ /* 0x000fe200078e02e2 */
[----:B------:R-:W-:Y:S01]  /*33350*/  LOP3.LUT R227, R3, 0x48, RZ, 0xfc, !PT ;  /* 0x0000004803e37812 */ /* 0x000fe200078efcff */
[----:B------:R-:W4:Y:S01]  /*33360*/  LDL.LU.64 R82, [R1+0x730] ;  /* 0x0007300001527983 */ /* 0x000f220000300a00 */
[----:B------:R-:W-:Y:S02]  /*33370*/  ISETP.NE.U32.AND P6, PT, R16, RZ, PT ;  /* 0x000000ff1000720c */ /* 0x000fe40003fc5070 */
[----:B------:R-:W-:Y:S01]  /*33380*/  SEL R16, R17, RZ, P3 ;  /* 0x000000ff11107207 */ /* 0x000fe20001800000 */
[----:B------:R-:W-:Y:S01]  /*33390*/  LDGSTS.E [R11+-0x19ff8], desc[UR20][R208.64], P5 ;  /* 0xe6008000d00b7fae */ /* 0x000fe2000a9a1014 */
[----:B------:R-:W-:-:S02]  /*333a0*/  ISETP.GE.AND P5, PT, R227, UR4, PT ;  /* 0x00000004e3007c0c */ /* 0x000fc4000bfa6270 */
[----:B------:R-:W-:Y:S01]  /*333b0*/  LOP3.LUT R227, R3, 0x4a, RZ, 0xfc, !PT ;  /* 0x0000004a03e37812 */ /* 0x000fe200078efcff */
[----:B------:R-:W-:Y:S01]  /*333c0*/  LDGSTS.E [R242+-0x20000], desc[UR20][R210.64], P4 ;  /* 0xe0000000d2f27fae */ /* 0x000fe2000a1a1014 */
[----:B------:R-:W-:Y:S02]  /*333d0*/  ISETP.NE.U32.AND P4, PT, R16, RZ, PT ;  /* 0x000000ff1000720c */ /* 0x000fe40003f85070 */
[----:B------:R-:W-:Y:S02]  /*333e0*/  SEL R16, RZ, 0x4, P5 ;  /* 0x00000004ff107807 */ /* 0x000fe40002800000 */
[----:B------:R-:W-:Y:S02]  /*333f0*/  ISETP.GE.AND P5, PT, R227, UR4, PT ;  /* 0x00000004e3007c0c */ /* 0x000fe4000bfa6270 */
[----:B------:R-:W4:Y:S04]  /*33400*/  LDL.LU.64 R226, [R1+0x8e0] ;  /* 0x0008e00001e27983 */ /* 0x000f280000300a00 */
[----:B------:R-:W4:Y:S01]  /*33410*/  LDL.LU.64 R66, [R1+0x6c0] ;  /* 0x0006c00001427983 */ /* 0x000f220000300a00 */
[----:B------:R-:W-:-:S02]  /*33420*/  SEL R16, R16, RZ, P3 ;  /* 0x000000ff10107207 */ /* 0x000fc40001800000 */
[----:B------:R-:W-:Y:S02]  /*33430*/  SEL R18, RZ, 0x4, P5 ;  /* 0x00000004ff127807 */ /* 0x000fe40002800000 */
[----:B------:R-:W-:Y:S02]  /*33440*/  ISETP.NE.U32.AND P5, PT, R16, RZ, PT ;  /* 0x000000ff1000720c */ /* 0x000fe40003fa5070 */
[----:B------:R-:W-:Y:S01]  /*33450*/  SEL R18, R18, RZ, P3 ;  /* 0x000000ff12127207 */ /* 0x000fe20001800000 */
[----:B--2---:R-:W-:Y:S01]  /*33460*/  IMAD.WIDE R16, R251, 0x4, R230 ;  /* 0x00000004fb107825 */ /* 0x004fe200078e02e6 */
[----:B------:R-:W-:-:S03]  /*33470*/  LOP3.LUT R230, R3, 0x68, RZ, 0xfc, !PT ;  /* 0x0000006803e67812 */ /* 0x000fc600078efcff */
[----:B---3--:R-:W-:Y:S01]  /*33480*/  IMAD.WIDE R46, R251, 0x4, R98 ;  /* 0x00000004fb2e7825 */ /* 0x008fe200078e0262 */
[----:B------:R-:W-:Y:S01]  /*33490*/  LDGSTS.E [R242+-0x1fff8], desc[UR20][R16.64], P0 ;  /* 0xe000800010f27fae */ /* 0x000fe200081a1014 */
[----:B------:R-:W-:Y:S02]  /*334a0*/  ISETP.GE.AND P0, PT, R230, UR4, PT ;  /* 0x00000004e6007c0c */ /* 0x000fe4000bf06270 */
[----:B------:R-:W-:Y:S01]  /*334b0*/  LOP3.LUT R231, R3, 0x6a, RZ, 0xfc, !PT ;  /* 0x0000006a03e77812 */ /* 0x000fe200078efcff */
[----:B------:R-:W-:Y:S01]  /*334c0*/  LDGSTS.E [R242+-0x1e000], desc[UR20][R46.64], P6 ;  /* 0xe20000002ef27fae */ /* 0x000fe2000b1a1014 */
[----:B------:R-:W-:Y:S02]  /*334d0*/  ISETP.NE.U32.AND P6, PT, R18, RZ, PT ;  /* 0x000000ff1200720c */ /* 0x000fe40003fc5070 */
[----:B------:R-:W-:Y:S01]  /*334e0*/  SEL R18, RZ, 0x4, P0 ;  /* 0x00000004ff127807 */ /* 0x000fe20000000000 */
[----:B------:R-:W2:Y:S01]  /*334f0*/  LDL.LU.64 R98, [R1+0x868] ;  /* 0x0008680001627983 */ /* 0x000ea20000300a00 */
[----:B------:R-:W-:-:S02]  /*33500*/  ISETP.GE.AND P0, PT, R231, UR4, PT ;  /* 0x00000004e7007c0c */ /* 0x000fc4000bf06270 */
[----:B------:R-:W-:Y:S01]  /*33510*/  SEL R18, R18, RZ, P3 ;  /* 0x000000ff12127207 */ /* 0x000fe20001800000 */
[----:B------:R-:W3:Y:S01]  /*33520*/  LDL.LU.64 R178, [R1+0x7f0] ;  /* 0x0007f00001b27983 */ /* 0x000ee20000300a00 */
[----:B------:R-:W-:Y:S02]  /*33530*/  SEL R20, RZ, 0x4, P0 ;  /* 0x00000004ff147807 */ /* 0x000fe40000000000 */
[----:B------:R-:W-:Y:S01]  /*33540*/  ISETP.NE.U32.AND P0, PT, R18, RZ, PT ;  /* 0x000000ff1200720c */ /* 0x000fe20003f05070 */
[----:B----4-:R-:W-:Y:S01]  /*33550*/  IMAD.WIDE R48, R251, 0x4, R50 ;  /* 0x00000004fb307825 */ /* 0x010fe200078e0232 */
[----:B------:R-:W-:-:S03]  /*33560*/  LOP3.LUT R51, R3, 0xc, RZ, 0xfc, !PT ;  /* 0x0000000c03337812 */ /* 0x000fc600078efcff */
[----:B------:R-:W-:Y:S01]  /*33570*/  IMAD.WIDE R18, R251, 0x4, R82 ;  /* 0x00000004fb127825 */ /* 0x000fe200078e0252 */
[----:B------:R-:W-:Y:S01]  /*33580*/  SEL R20, R20, RZ, P3 ;  /* 0x000000ff14147207 */ /* 0x000fe20001800000 */
[----:B------:R-:W-:Y:S01]  /*33590*/  LDGSTS.E [R242+-0x1dff8], desc[UR20][R48.64], P4 ;  /* 0xe200800030f27fae */ /* 0x000fe2000a1a1014 */
[----:B------:R-:W-:Y:S02]  /*335a0*/  ISETP.GE.AND P4, PT, R51, UR4, PT ;  /* 0x0000000433007c0c */ /* 0x000fe4000bf86270 */
[----:B------:R-:W-:Y:S01]  /*335b0*/  LOP3.LUT R51, R3, 0xe, RZ, 0xfc, !PT ;  /* 0x0000000e03337812 */ /* 0x000fe200078efcff */
[----:B------:R-:W-:Y:S01]  /*335c0*/  LDGSTS.E [R242+-0x1c000], desc[UR20][R18.64], P5 ;  /* 0xe400000012f27fae */ /* 0x000fe2000a9a1014 */
[----:B------:R-:W-:Y:S02]  /*335d0*/  ISETP.NE.U32.AND P5, PT, R20, RZ, PT ;  /* 0x000000ff1400720c */ /* 0x000fe40003fa5070 */
[----:B------:R-:W-:Y:S01]  /*335e0*/  SEL R20, RZ, 0x4, P4 ;  /* 0x00000004ff147807 */ /* 0x000fe20002000000 */
[----:B------:R-:W4:Y:S01]  /*335f0*/  LDL.LU.64 R82, [R1+0x958] ;  /* 0x0009580001527983 */ /* 0x000f220000300a00 */
[----:B------:R-:W-:-:S02]  /*33600*/  ISETP.GE.AND P4, PT, R51, UR4, PT ;  /* 0x0000000433007c0c */ /* 0x000fc4000bf86270 */
[----:B------:R-:W-:Y:S01]  /*33610*/  SEL R20, R20, RZ, P3 ;  /* 0x000000ff14147207 */ /* 0x000fe20001800000 */
[----:B------:R-:W4:Y:S01]  /*33620*/  LDL.LU.64 R50, [R1+0x788] ;  /* 0x0007880001327983 */ /* 0x000f220000300a00 */
[----:B------:R-:W-:Y:S01]  /*33630*/  IMAD.WIDE R196, R251, 0x4, R226 ;  /* 0x00000004fbc47825 */ /* 0x000fe200078e02e2 */
[----:B------:R-:W-:Y:S02]  /*33640*/  SEL R21, RZ, 0x4, P4 ;  /* 0x00000004ff157807 */ /* 0x000fe40002000000 */
[----:B------:R-:W-:Y:S01]  /*33650*/  LOP3.LUT R227, R3, 0x2c, RZ, 0xfc, !PT ;  /* 0x0000002c03e37812 */ /* 0x000fe200078efcff */
[----:B------:R-:W-:Y:S01]  /*33660*/  IMAD.WIDE R198, R251, 0x4, R66 ;  /* 0x00000004fbc67825 */ /* 0x000fe200078e0242 */
[----:B------:R-:W-:Y:S01]  /*33670*/  ISETP.NE.U32.AND P4, PT, R20, RZ, PT ;  /* 0x000000ff1400720c */ /* 0x000fe20003f85070 */
[----:B------:R-:W-:Y:S01]  /*33680*/  LDGSTS.E [R242+-0x1bff8], desc[UR20][R196.64], P6 ;  /* 0xe4008000c4f27fae */ /* 0x000fe2000b1a1014 */
[----:B------:R-:W-:Y:S02]  /*33690*/  SEL R20, R21, RZ, P3 ;  /* 0x000000ff15147207 */ /* 0x000fe40001800000 */
[----:B------:R-:W-:Y:S01]  /*336a0*/  ISETP.GE.AND P6, PT, R227, UR4, PT ;  /* 0x00000004e3007c0c */ /* 0x000fe2000bfc6270 */
[----:B------:R-:W-:Y:S01]  /*336b0*/  LDGSTS.E [R242+-0x1a000], desc[UR20][R198.64], P0 ;  /* 0xe6000000c6f27fae */ /* 0x000fe200081a1014 */
[----:B------:R-:W-:-:S02]  /*336c0*/  LOP3.LUT R227, R3, 0x2e, RZ, 0xfc, !PT ;  /* 0x0000002e03e37812 */ /* 0x000fc400078efcff */
        /* <DEDUP_REMOVED lines=13> */
[----:B------:R-:W-:-:S03]  /*337a0*/  ISETP.GE.AND P5, PT, R99, UR4, PT ;  /* 0x0000000463007c0c */ /* 0x000fc6000bfa6270 */
[----:B------:R-:W2:Y:S01]  /*337b0*/  LDL.LU.64 R178, [R1+0x890] ;  /* 0x0008900001b27983 */ /* 0x000ea20000300a00 */
[----:B------:R-:W-:-:S03]  /*337c0*/  LOP3.LUT R99, R3, 0x4e, RZ, 0xfc, !PT ;  /* 0x0000004e03637812 */ /* 0x000fc600078efcff */
[----:B------:R-:W-:Y:S01]  /*337d0*/  LDGSTS.E [R243+-0x20000], desc[UR20][R202.64], P4 ;  /* 0xe0000000caf37fae */ /* 0x000fe2000a1a1014 */
[----:B------:R-:W-:Y:S02]  /*337e0*/  ISETP.NE.U32.AND P4, PT, R20, RZ, PT ;  /* 0x000000ff1400720c */ /* 0x000fe40003f85070 */
[----:B------:R-:W-:Y:S01]  /*337f0*/  SEL R20, RZ, 0x4, P5 ;  /* 0x00000004ff147807 */ /* 0x000fe20002800000 */
[----:B------:R-:W3:Y:S01]  /*33800*/  LDL.LU.64 R54, [R1+0x6b8] ;  /* 0x0006b80001367983 */ /* 0x000ee20000300a00 */
[----:B------:R-:W-:Y:S02]  /*33810*/  ISETP.GE.AND P5, PT, R99, UR4, PT ;  /* 0x0000000463007c0c */ /* 0x000fe4000bfa6270 */
[----:B------:R-:W-:Y:S01]  /*33820*/  SEL R20, R20, RZ, P3 ;  /* 0x000000ff14147207 */ /* 0x000fe20001800000 */
[----:B------:R-:W3:Y:S01]  /*33830*/  LDL.LU.64 R98, [R1+0x858] ;  /* 0x0008580001627983 */ /* 0x000ee20000300a00 */
[----:B------:R-:W-:Y:S02]  /*33840*/  SEL R22, RZ, 0x4, P5 ;  /* 0x00000004ff167807 */ /* 0x000fe40002800000 */
[----:B------:R-:W-:Y:S01]  /*33850*/  ISETP.NE.U32.AND P5, PT, R20, RZ, PT ;  /* 0x000000ff1400720c */ /* 0x000fe20003fa5070 */
[----:B------:R-:W3:Y:S01]  /*33860*/  LDL.LU.64 R194, [R1+0x7e8] ;  /* 0x0007e80001c27983 */ /* 0x000ee20000300a00 */
        /* <DEDUP_REMOVED lines=9> */
[----:B------:R-:W-:Y:S02]  /*33900*/  SEL R22, RZ, 0x4, P0 ;  /* 0x00000004ff167807 */ /* 0x000fe40000000000 */
[----:B------:R-:W-:-:S02]  /*33910*/  ISETP.GE.AND P0, PT, R83, UR4, PT ;  /* 0x0000000453007c0c */ /* 0x000fc4000bf06270 */
[----:B------:R-:W-:Y:S02]  /*33920*/  SEL R22, R22, RZ, P3 ;  /* 0x000000ff16167207 */ /* 0x000fe40001800000 */
[----:B------:R-:W-:Y:S01]  /*33930*/  SEL R23, RZ, 0x4, P0 ;  /* 0x00000004ff177807 */ /* 0x000fe20000000000 */
[----:B------:R-:W-:Y:S01]  /*33940*/  IMAD.WIDE R52, R251, 0x4, R226 ;  /* 0x00000004fb347825 */ /* 0x000fe200078e02e2 */
[----:B------:R-:W-:Y:S02]  /*33950*/  LOP3.LUT R227, R3, 0x10, RZ, 0xfc, !PT ;  /* 0x0000001003e37812 */ /* 0x000fe400078efcff */
[----:B------:R-:W-:Y:S01]  /*33960*/  ISETP.NE.U32.AND P0, PT, R22, RZ, PT ;  /* 0x000000ff1600720c */ /* 0x000fe20003f05070 */
[----:B------:R-:W-:Y:S01]  /*33970*/  IMAD.WIDE R82, R251, 0x4, R66 ;  /* 0x00000004fb527825 */ /* 0x000fe200078e0242 */
        /* <DEDUP_REMOVED lines=25> */
[----:B------:R-:W-:Y:S01]  /*33b10*/  SEL R24, R24, RZ, P3 ;  /* 0x000000ff18187207 */ /* 0x000fe20001800000 */
[C---:B------:R-:W-:Y:S02]  /*33b20*/  IMAD.WIDE R192, R251.reuse, 0x4, R98 ;  /* 0x00000004fbc07825 */ /* 0x040fe400078e0262 */
[----:B------:R-:W3:Y:S01]  /*33b30*/  LDL.LU.64 R58, [R1+0x710] ;  /* 0x00071000013a7983 */ /* 0x000ee20000300a00 */
[----:B------:R-:W-:Y:S01]  /*33b40*/  SEL R25, RZ, 0x4, P6 ;  /* 0x00000004ff197807 */ /* 0x000fe20003000000 */
[----:B------:R-:W-:Y:S01]  /*33b50*/  IMAD.WIDE R194, R251, 0x4, R194 ;  /* 0x00000004fbc27825 */ /* 0x000fe200078e02c2 */
[----:B------:R-:W-:Y:S01]  /*33b60*/  LOP3.LUT R99, R3, 0x50, RZ, 0xfc, !PT ;  /* 0x0000005003637812 */ /* 0x000fe200078efcff */
[----:B------:R-:W-:Y:S01]  /*33b70*/  LDGSTS.E [R243+-0x19ff8], desc[UR20][R192.64], P5 ;  /* 0xe6008000c0f37fae */ /* 0x000fe2000a9a1014 */
[----:B------:R-:W-:-:S02]  /*33b80*/  ISETP.NE.U32.AND P6, PT, R24, RZ, PT ;  /* 0x000000ff1800720c */ /* 0x000fc40003fc5070 */
[----:B------:R-:W-:Y:S01]  /*33b90*/  SEL R24, R25, RZ, P3 ;  /* 0x000000ff19187207 */ /* 0x000fe20001800000 */
[----:B------:R-:W-:Y:S01]  /*33ba0*/  LDGSTS.E [R244+-0x20000], desc[UR20][R194.64], P4 ;  /* 0xe0000000c2f47fae */ /* 0x000fe2000a1a1014 */
[----:B------:R-:W-:Y:S02]  /*33bb0*/  ISETP.GE.AND P5, PT, R99, UR4, PT ;  /* 0x0000000463007c0c */ /* 0x000fe4000bfa6270 */
[----:B------:R-:W-:Y:S02]  /*33bc0*/  LOP3.LUT R99, R3, 0x52, RZ, 0xfc, !PT ;  /* 0x0000005203637812 */ /* 0x000fe400078efcff */
[----:B------:R-:W-:Y:S02]  /*33bd0*/  ISETP.NE.U32.AND P4, PT, R24, RZ, PT ;  /* 0x000000ff1800720c */ /* 0x000fe40003f85070 */
[----:B------:R-:W-:Y:S02]  /*33be0*/  SEL R24, RZ, 0x4, P5 ;  /* 0x00000004ff187807 */ /* 0x000fe40002800000 */
[----:B------:R-:W-:-:S02]  /*33bf0*/  ISETP.GE.AND P5, PT, R99, UR4, PT ;  /* 0x0000000463007c0c */ /* 0x000fc4000bfa6270 */
        /* <DEDUP_REMOVED lines=8> */
[----:B------:R-:W-:Y:S01]  /*33c80*/  IMAD.WIDE R54, R251, 0x4, R66 ;  /* 0x00000004fb367825 */ /* 0x000fe200078e0242 */
[----:B------:R-:W-:Y:S01]  /*33c90*/  LDGSTS.E [R244+-0x1fff8], desc[UR20][R24.64], P0 ;  /* 0xe000800018f47fae */ /* 0x000fe200081a1014 */
[----:B------:R-:W-:Y:S02]  /*33ca0*/  ISETP.GE.AND P0, PT, R227, UR4, PT ;  /* 0x00000004e3007c0c */ /* 0x000fe4000bf06270 */
[----:B------:R-:W-:Y:S01]  /*33cb0*/  LOP3.LUT R227, R3, 0x72, RZ, 0xfc, !PT ;  /* 0x0000007203e37812 */ /* 0x000fe200078efcff */
[----:B------:R-:W-:Y:S01]  /*33cc0*/  LDGSTS.E [R244+-0x1e000], desc[UR20][R54.64], P6 ;  /* 0xe200000036f47fae */ /* 0x000fe2000b1a1014 */
[----:B------:R-:W-:Y:S02]  /*33cd0*/  ISETP.NE.U32.AND P6, PT, R26, RZ, PT ;  /* 0x000000ff1a00720c */ /* 0x000fe40003fc5070 */
[----:B------:R-:W-:Y:S02]  /*33ce0*/  SEL R26, RZ, 0x4, P0 ;  /* 0x00000004ff1a7807 */ /* 0x000fe40000000000 */
[----:B------:R-:W-:-:S02]  /*33cf0*/  ISETP.GE.AND P0, PT, R227, UR4, PT ;  /* 0x00000004e3007c0c */ /* 0x000fc4000bf06270 */
[----:B------:R-:W4:Y:S04]  /*33d00*/  LDL.LU.64 R226, [R1+0x850] ;  /* 0x0008500001e27983 */ /* 0x000f280000300a00 */
[----:B------:R-:W4:Y:S01]  /*33d10*/  LDL.LU.64 R66, [R1+0x7e0] ;  /* 0x0007e00001427983 */ /* 0x000f220000300a00 */
[----:B------:R-:W-:Y:S02]  /*33d20*/  SEL R26, R26, RZ, P3 ;  /* 0x000000ff1a1a7207 */ /* 0x000fe40001800000 */
        /* <DEDUP_REMOVED lines=11> */
[----:B------:R-:W-:Y:S02]  /*33de0*/  SEL R26, RZ, 0x4, P4 ;  /* 0x00000004ff1a7807 */ /* 0x000fe40002000000 */
[----:B------:R-:W-:-:S02]  /*33df0*/  ISETP.GE.AND P4, PT, R179, UR4, PT ;  /* 0x00000004b3007c0c */ /* 0x000fc4000bf86270 */
[----:B------:R-:W2:Y:S01]  /*33e00*/  LDL.LU.64 R178, [R1+0x8c0] ;  /* 0x0008c00001b27983 */ /* 0x000ea20000300a00 */
[----:B------:R-:W-:-:S03]  /*33e10*/  SEL R26, R26, RZ, P3 ;  /* 0x000000ff1a1a7207 */ /* 0x000fc60001800000 */
[----:B------:R-:W3:Y:S01]  /*33e20*/  LDL.LU.64 R58, [R1+0x778] ;  /* 0x00077800013a7983 */ /* 0x000ee20000300a00 */
        /* <DEDUP_REMOVED lines=13> */
[----:B------:R-:W3:Y:S01]  /*33f00*/  LDL.LU.64 R98, [R1+0x8b8] ;  /* 0x0008b80001627983 */ /* 0x000ee20000300a00 */
[----:B------:R-:W-:-:S03]  /*33f10*/  SEL R28, R28, RZ, P3 ;  /* 0x000000ff1c1c7207 */ /* 0x000fc60001800000 */
[----:B------:R-:W3:Y:S01]  /*33f20*/  LDL.LU.64 R62, [R1+0x700] ;  /* 0x00070000013e7983 */ /* 0x000ee20000300a00 */
[----:B------:R-:W-:Y:S02]  /*33f30*/  SEL R29, RZ, 0x4, P6 ;  /* 0x00000004ff1d7807 */ /* 0x000fe40003000000 */
        /* <DEDUP_REMOVED lines=15> */
[----:B-1----:R-:W-:Y:S02]  /*34030*/  SEL R30, RZ, 0x4, P5 ;  /* 0x00000004ff1e7807 */ /* 0x002fe40002800000 */
        /* <DEDUP_REMOVED lines=12> */
[----:B------:R-:W2:Y:S04]  /*34100*/  LDL.LU.64 R178, [R1+0x828] ;  /* 0x0008280001b27983 */ /* 0x000ea80000300a00 */
[----:B------:R-:W3:Y:S01]  /*34110*/  LDL.LU.64 R64, [R1+0x7d0] ;  /* 0x0007d00001407983 */ /* 0x000ee20000300a00 */
[----:B------:R-:W-:Y:S02]  /*34120*/  SEL R30, R30, RZ, P3 ;  /* 0x000000ff1e1e7207 */ /* 0x000fe40001800000 */
[----:B------:R-:W-:Y:S01]  /*34130*/  SEL R31, RZ, 0x4, P0 ;  /* 0x00000004ff1f7807 */ /* 0x000fe20000000000 */
[----:B------:R-:W-:Y:S01]  /*34140*/  IMAD.WIDE R60, R251, 0x4, R98 ;  /* 0x00000004fb3c7825 */ /* 0x000fe200078e0262 */
[----:B------:R-:W-:Y:S02]  /*34150*/  LOP3.LUT R99, R3, 0x18, RZ, 0xfc, !PT ;  /* 0x0000001803637812 */ /* 0x000fe400078efcff */
[----:B------:R-:W-:Y:S01]  /*34160*/  ISETP.NE.U32.AND P0, PT, R30, RZ, PT ;  /* 0x000000ff1e00720c */ /* 0x000fe20003f05070 */
[----:B------:R-:W-:Y:S01]  /*34170*/  IMAD.WIDE R90, R251, 0x4, R62 ;  /* 0x00000004fb5a7825 */ /* 0x000fe200078e023e */
[----:B------:R-:W-:Y:S01]  /*34180*/  LDGSTS.E [R245+-0x1dff8], desc[UR20][R60.64], P4 ;  /* 0xe20080003cf57fae */ /* 0x000fe2000a1a1014 */
[----:B------:R-:W-:-:S02]  /*34190*/  SEL R30, R31, RZ, P3 ;  /* 0x000000ff1f1e7207 */ /* 0x000fc40001800000 */
[----:B------:R-:W-:Y:S01]  /*341a0*/  ISETP.GE.AND P4, PT, R99, UR4, PT ;  /* 0x0000000463007c0c */ /* 0x000fe2000bf86270 */
[----:B------:R-:W-:Y:S01]  /*341b0*/  LDGSTS.E [R245+-0x1c000], desc[UR20][R90.64], P5 ;  /* 0xe40000005af57fae */ /* 0x000fe2000a9a1014 */
[----:B------:R-:W-:Y:S02]  /*341c0*/  LOP3.LUT R99, R3, 0x1a, RZ, 0xfc, !PT ;  /* 0x0000001a03637812 */ /* 0x000fe400078efcff */
[----:B------:R-:W-:Y:S02]  /*341d0*/  ISETP.NE.U32.AND P5, PT, R30, RZ, PT ;  /* 0x000000ff1e00720c */ /* 0x000fe40003fa5070 */
[----:B------:R-:W-:Y:S02]  /*341e0*/  SEL R30, RZ, 0x4, P4 ;  /* 0x00000004ff1e7807 */ /* 0x000fe40002000000 */
[----:B------:R-:W-:Y:S02]  /*341f0*/  ISETP.GE.AND P4, PT, R99, UR4, PT ;  /* 0x0000000463007c0c */ /* 0x000fe4000bf86270 */
[----:B------:R-:W3:Y:S01]  /*34200*/  LDL.LU.64 R98, [R1+0x8b0] ;  /* 0x0008b00001627983 */ /* 0x000ee20000300a00 */
[----:B------:R-:W-:-:S03]  /*34210*/  SEL R30, R30, RZ, P3 ;  /* 0x000000ff1e1e7207 */ /* 0x000fc60001800000 */
[----:B------:R-:W3:Y:S01]  /*34220*/  LDL.LU.64 R62, [R1+0x770] ;  /* 0x00077000013e7983 */ /* 0x000ee20000300a00 */
[----:B------:R-:W-:Y:S02]  /*34230*/  SEL R32, RZ, 0x4, P4 ;  /* 0x00000004ff207807 */ /* 0x000fe40002000000 */
[----:B------:R-:W-:Y:S01]  /*34240*/  ISETP.NE.U32.AND P4, PT, R30, RZ, PT ;  /* 0x000000ff1e00720c */ /* 0x000fe20003f85070 */
[----:B----4-:R-:W-:Y:S01]  /*34250*/  IMAD.WIDE R92, R251, 0x4, R226 ;  /* 0x00000004fb5c7825 */ /* 0x010fe200078e02e2 */
[----:B------:R-:W-:-:S03]  /*34260*/  LOP3.LUT R227, R3, 0x38, RZ, 0xfc, !PT ;  /* 0x0000003803e37812 */ /* 0x000fc600078efcff */
[----:B------:R-:W-:Y:S01]  /*34270*/  IMAD.WIDE R30, R251, 0x4, R66 ;  /* 0x00000004fb1e7825 */ /* 0x000fe200078e0242 */
[----:B------:R-:W-:Y:S01]  /*34280*/  LDGSTS.E [R245+-0x1bff8], desc[UR20][R92.64], P6 ;  /* 0xe40080005cf57fae */ /* 0x000fe2000b1a1014 */
[----:B------:R-:W-:Y:S02]  /*34290*/  SEL R32, R32, RZ, P3 ;  /* 0x000000ff20207207 */ /* 0x000fe40001800000 */
[----:B------:R-:W-:Y:S01]  /*342a0*/  ISETP.GE.AND P6, PT, R227, UR4, PT ;  /* 0x00000004e3007c0c */ /* 0x000fe2000bfc6270 */
[----:B------:R-:W-:Y:S01]  /*342b0*/  LDGSTS.E [R245+-0x1a000], desc[UR20][R30.64], P0 ;  /* 0xe60000001ef57fae */ /* 0x000fe200081a1014 */
[----:B------:R-:W-:Y:S02]  /*342c0*/  LOP3.LUT R227, R3, 0x3a, RZ, 0xfc, !PT ;  /* 0x0000003a03e37812 */ /* 0x000fe400078efcff */
[----:B------:R-:W-:Y:S02]  /*342d0*/  ISETP.NE.U32.AND P0, PT, R32, RZ, PT ;  /* 0x000000ff2000720c */ /* 0x000fe40003f05070 */
[----:B------:R-:W-:-:S02]  /*342e0*/  SEL R32, RZ, 0x4, P6 ;  /* 0x00000004ff207807 */ /* 0x000fc40003000000 */
[----:B------:R-:W-:Y:S02]  /*342f0*/  ISETP.GE.AND P6, PT, R227, UR4, PT ;  /* 0x00000004e3007c0c */ /* 0x000fe4000bfc6270 */
[----:B------:R-:W4:Y:S04]  /*34300*/  LDL.LU.64 R226, [R1+0x8a8] ;  /* 0x0008a80001e27983 */ /* 0x000f280000300a00 */
[----:B------:R-:W4:Y:S01]  /*34310*/  LDL.LU.64 R66, [R1+0x6f8] ;  /* 0x0006f80001427983 */ /* 0x000f220000300a00 */
[----:B------:R-:W-:Y:S02]  /*34320*/  SEL R32, R32, RZ, P3 ;  /* 0x000000ff20207207 */ /* 0x000fe40001800000 */
[----:B------:R-:W-:Y:S02]  /*34330*/  SEL R33, RZ, 0x4, P6 ;  /* 0x00000004ff217807 */ /* 0x000fe40003000000 */
[----:B------:R-:W-:-:S02]  /*34340*/  ISETP.NE.U32.AND P6, PT, R32, RZ, PT ;  /* 0x000000ff2000720c */ /* 0x000fc40003fc5070 */
        /* <DEDUP_REMOVED lines=11> */
[----:B------:R-:W-:Y:S01]  /*34400*/  SEL R32, R32, RZ, P3 ;  /* 0x000000ff20207207 */ /* 0x000fe20001800000 */
[----:B------:R-:W2:Y:S01]  /*34410*/  LDL.LU.64 R178, [R1+0x840] ;  /* 0x0008400001b27983 */ /* 0x000ea20000300a00 */
[----:B------:R-:W-:Y:S02]  /*34420*/  SEL R34, RZ, 0x4, P5 ;  /* 0x00000004ff227807 */ /* 0x000fe40002800000 */
[----:B------:R-:W-:Y:S01]  /*34430*/  ISETP.NE.U32.AND P5, PT, R32, RZ, PT ;  /* 0x000000ff2000720c */ /* 0x000fe20003fa5070 */
[----:B------:R-:W3:Y:S01]  /*34440*/  LDL.LU.64 R100, [R1+0x680] ;  /* 0x0006800001647983 */ /* 0x000ee20000300a00 */
[----:B------:R-:W-:Y:S01]  /*34450*/  IMAD.WIDE R32, R251, 0x4, R98 ;  /* 0x00000004fb207825 */ /* 0x000fe200078e0262 */
        /* <DEDUP_REMOVED lines=10> */
[----:B------:R-:W3:Y:S04]  /*34500*/  LDL.LU.64 R98, [R1+0x820] ;  /* 0x0008200001627983 */ /* 0x000ee80000300a00 */
[----:B------:R-:W3:Y:S01]  /*34510*/  LDL.LU.64 R68, [R1+0x7c8] ;  /* 0x0007c80001447983 */ /* 0x000ee20000300a00 */
[----:B------:R-:W-:Y:S02]  /*34520*/  SEL R34, R34, RZ, P3 ;  /* 0x000000ff22227207 */ /* 0x000fe40001800000 */
[----:B------:R-:W-:Y:S01]  /*34530*/  SEL R35, RZ, 0x4, P0 ;  /* 0x00000004ff237807 */ /* 0x000fe20000000000 */
[----:B----4-:R-:W-:Y:S01]  /*34540*/  IMAD.WIDE R64, R251, 0x4, R226 ;  /* 0x00000004fb407825 */ /* 0x010fe200078e02e2 */
[----:B------:R-:W-:-:S02]  /*34550*/  LOP3.LUT R227, R3, 0x1c, RZ, 0xfc, !PT ;  /* 0x0000001c03e37812 */ /* 0x000fc400078efcff */
[----:B------:R-:W-:Y:S01]  /*34560*/  ISETP.NE.U32.AND P0, PT, R34, RZ, PT ;  /* 0x000000ff2200720c */ /* 0x000fe20003f05070 */
        /* <DEDUP_REMOVED lines=10> */
[----:B------:R-:W4:Y:S04]  /*34610*/  LDL.LU.64 R66, [R1+0x768] ;  /* 0x0007680001427983 */ /* 0x000f280000300a00 */
[----:B------:R-:W4:Y:S04]  /*34620*/  LDL.LU.64 R174, [R1] ;  /* 0x0000000001ae7983 */ /* 0x000f280000300a00 */
[----:B------:R-:W4:Y:S04]  /*34630*/  LDL.LU.64 R176, [R1+0x8] ;  /* 0x0000080001b07983 */ /* 0x000f280000300a00 */
[----:B------:R-:W4:Y:S04]  /*34640*/  LDL.64 R70, [R1+0x310] ;  /* 0x0003100001467983 */ /* 0x000f280000100a00 */
[----:B------:R-:W4:Y:S04]  /*34650*/  LDL.64 R72, [R1+0x308] ;  /* 0x0003080001487983 */ /* 0x000f280000100a00 */
[----:B------:R-:W4:Y:S04]  /*34660*/  LDL.64 R76, [R1+0x38] ;  /* 0x00003800014c7983 */ /* 0x000f280000100a00 */
[----:B------:R-:W4:Y:S04]  /*34670*/  LDL.64 R74, [R1+0x280] ;  /* 0x00028000014a7983 */ /* 0x000f280000100a00 */
[----:B------:R-:W4:Y:S04]  /*34680*/  LDL.64 R224, [R1+0x300] ;  /* 0x0003000001e07983 */ /* 0x000f280000100a00 */
[----:B------:R-:W4:Y:S04]  /*34690*/  LDL.64 R212, [R1+0x2f0] ;  /* 0x0002f00001d47983 */ /* 0x000f280000100a00 */
[----:B------:R-:W4:Y:S01]  /*346a0*/  LDL.64 R220, [R1+0x2d8] ;  /* 0x0002d80001dc7983 */ /* 0x000f220000100a00 */
[----:B------:R-:W-:-:S02]  /*346b0*/  SEL R34, R34, RZ, P3 ;  /* 0x000000ff22227207 */ /* 0x000fc40001800000 */
[----:B------:R-:W-:Y:S01]  /*346c0*/  SEL R36, RZ, 0x4, P4 ;  /* 0x00000004ff247807 */ /* 0x000fe20002000000 */
[----:B------:R-:W4:Y:S01]  /*346d0*/  LDL.64 R222, [R1+0x2c0] ;  /* 0x0002c00001de7983 */ /* 0x000f220000100a00 */
[----:B------:R-:W-:Y:S02]  /*346e0*/  ISETP.NE.U32.AND P4, PT, R34, RZ, PT ;  /* 0x000000ff2200720c */ /* 0x000fe40003f85070 */
[----:B------:R-:W-:Y:S01]  /*346f0*/  SEL R36, R36, RZ, P3 ;  /* 0x000000ff24247207 */ /* 0x000fe20001800000 */
[----:B------:R-:W4:Y:S04]  /*34700*/  LDL.64 R40, [R1+0x2b0] ;  /* 0x0002b00001287983 */ /* 0x000f280000100a00 */
[----:B------:R-:W4:Y:S04]  /*34710*/  LDL.64 R38, [R1+0x2a8] ;  /* 0x0002a80001267983 */ /* 0x000f280000100a00 */
[----:B------:R-:W4:Y:S04]  /*34720*/  LDL.64 R218, [R1+0x230] ;  /* 0x0002300001da7983 */ /* 0x000f280000100a00 */
[----:B------:R-:W4:Y:S04]  /*34730*/  LDL.64 R216, [R1+0x1c0] ;  /* 0x0001c00001d87983 */ /* 0x000f280000100a00 */
[----:B------:R-:W4:Y:S01]  /*34740*/  LDL.64 R214, [R1+0x190] ;  /* 0x0001900001d67983 */ /* 0x000f220000100a00 */
        /* <DEDUP_REMOVED lines=11> */
[----:B------:R-:W-:Y:S02]  /*34800*/  SEL R37, RZ, 0x4, P6 ;  /* 0x00000004ff257807 */ /* 0x000fe40003000000 */
[----:B------:R-:W-:Y:S02]  /*34810*/  ISETP.NE.U32.AND P6, PT, R36, RZ, PT ;  /* 0x000000ff2400720c */ /* 0x000fe40003fc5070 */
[----:B------:R-:W-:Y:S01]  /*34820*/  SEL R36, R37, RZ, P3 ;  /* 0x000000ff25247207 */ /* 0x000fe20001800000 */
[----:B------:R-:W-:Y:S01]  /*34830*/  IMAD.WIDE R178, R251, 0x4, R98 ;  /* 0x00000004fbb27825 */ /* 0x000fe200078e0262 */
        /* <DEDUP_REMOVED lines=22> */
[----:B------:R-:W-:Y:S01]  /*349a0*/  ISETP.GE.AND P0, PT, R227, UR4, PT ;  /* 0x00000004e3007c0c */ /* 0x000fe2000bf06270 */
[----:B------:R-:W-:Y:S01]  /*349b0*/  UIADD3 UR4, UPT, UPT, UR14, -0x280, URZ ;  /* 0xfffffd800e047890 */ /* 0x000fe2000fffe0ff */
[----:B------:R-:W-:-:S02]  /*349c0*/  SEL R99, R68, RZ, P3 ;  /* 0x000000ff44637207 */ /* 0x000fc40001800000 */
[----:B------:R-:W-:Y:S01]  /*349d0*/  SEL R98, RZ, 0x4, P0 ;  /* 0x00000004ff627807 */ /* 0x000fe20000000000 */
[----:B------:R-:W-:Y:S01]  /*349e0*/  IMAD.WIDE R68, R251, 0x4, R228 ;  /* 0x00000004fb447825 */ /* 0x000fe200078e02e4 */
[----:B------:R-:W-:Y:S01]  /*349f0*/  ISETP.NE.U32.AND P0, PT, R99, RZ, PT ;  /* 0x000000ff6300720c */ /* 0x000fe20003f05070 */
[----:B------:R-:W2:Y:S01]  /*34a00*/  LDL.64 R228, [R1+0xe8] ;  /* 0x0000e80001e47983 */ /* 0x000ea20000100a00 */
[----:B------:R-:W-:Y:S02]  /*34a10*/  SEL R98, R98, RZ, P3 ;  /* 0x000000ff62627207 */ /* 0x000fe40001800000 */
[----:B------:R-:W-:Y:S01]  /*34a20*/  ISETP.GE.AND P3, PT, R3, UR4, PT ;  /* 0x0000000403007c0c */ /* 0x000fe2000bf66270 */
[----:B------:R-:W-:Y:S01]  /*34a30*/  LDGSTS.E [R247+-0x1dff8], desc[UR20][R68.64], P4 ;  /* 0xe200800044f77fae */ /* 0x000fe2000a1a1014 */
[----:B------:R-:W-:Y:S02]  /*34a40*/  ISETP.NE.U32.AND P4, PT, R98, RZ, PT ;  /* 0x000000ff6200720c */ /* 0x000fe40003f85070 */
[----:B------:R-:W-:-:S02]  /*34a50*/  SEL R226, RZ, 0x4, P3 ;  /* 0x00000004ffe27807 */ /* 0x000fc40001800000 */
[----:B------:R-:W-:Y:S01]  /*34a60*/  ISETP.GT.AND P3, PT, R252, 0x2ff, PT ;  /* 0x000002fffc00780c */ /* 0x000fe20003f64270 */
[C---:B------:R-:W-:Y:S02]  /*34a70*/  IMAD.WIDE R98, R251.reuse, 0x4, R232 ;  /* 0x00000004fb627825 */ /* 0x040fe400078e02e8 */
[----:B------:R-:W3:Y:S01]  /*34a80*/  LDL.64 R232, [R1+0xf8] ;  /* 0x0000f80001e87983 */ /* 0x000ee20000100a00 */
[----:B------:R-:W-:Y:S01]  /*34a90*/  SEL R226, R226, RZ, P3 ;  /* 0x000000ffe2e27207 */ /* 0x000fe20001800000 */
[C---:B------:R-:W-:Y:S02]  /*34aa0*/  IMAD.WIDE R100, R251.reuse, 0x4, R236 ;  /* 0x00000004fb647825 */ /* 0x040fe400078e02ec */
[----:B------:R-:W-:Y:S02]  /*34ab0*/  LDGSTS.E [R247+-0x1c000], desc[UR20][R98.64], P5 ;  /* 0xe400000062f77fae */ /* 0x000fe4000a9a1014 */
[C---:B------:R-:W-:Y:S01]  /*34ac0*/  IMAD.WIDE R174, R251.reuse, 0x4, R174 ;  /* 0x00000004fbae7825 */ /* 0x040fe200078e02ae */
[----:B------:R-:W-:Y:S01]  /*34ad0*/  ISETP.NE.U32.AND P5, PT, R226, RZ, PT ;  /* 0x000000ffe200720c */ /* 0x000fe20003fa5070 */
[----:B------:R-:W-:Y:S02]  /*34ae0*/  LDGSTS.E [R247+-0x1bff8], desc[UR20][R100.64], P6 ;  /* 0xe400800064f77fae */ /* 0x000fe4000b1a1014 */
[----:B------:R-:W-:-:S02]  /*34af0*/  IMAD.WIDE R176, R251, 0x4, R176 ;  /* 0x00000004fbb07825 */ /* 0x000fc400078e02b0 */
[----:B------:R-:W-:Y:S02]  /*34b00*/  LDGSTS.E [R247+-0x1a000], desc[UR20][R174.64], P0 ;  /* 0xe6000000aef77fae */ /* 0x000fe400081a1014 */
[C---:B------:R-:W-:Y:S02]  /*34b10*/  VIADD R226, R248.reuse, 0x100000 ;  /* 0x00100000f8e27836 */ /* 0x040fe40000000000 */
[----:B------:R-:W-:Y:S01]  /*34b20*/  VIADD R227, R248, 0x100000 ;  /* 0x00100000f8e37836 */ /* 0x000fe20000000000 */
[----:B------:R-:W-:Y:S04]  /*34b30*/  LDGSTS.E [R247+-0x19ff8], desc[UR20][R176.64], P4 ;  /* 0xe6008000b0f77fae */ /* 0x000fe8000a1a1014 */
[----:B------:R-:W0:Y:S04]  /*34b40*/  LDGDEPBAR ;  /* 0x00000000000079af */ /* 0x000e280000000000 */
[----:B------:R-:W-:Y:S04]  /*34b50*/  LDGSTS.E [R226+-0x80000], desc[UR20][R70.64], P1 ;  /* 0x8000000046e27fae */ /* 0x000fe800089a1014 */
[----:B------:R-:W-:Y:S04]  /*34b60*/  LDGSTS.E [R227+-0x7fc00], desc[UR20][R72.64], P1 ;  /* 0x8040000048e37fae */ /* 0x000fe800089a1014 */
[----:B------:R-:W-:Y:S04]  /*34b70*/  LDGSTS.E [R226+-0x7f800], desc[UR20][R240.64], P1 ;  /* 0x80800000f0e27fae */ /* 0x000fe800089a1014 */
[----:B------:R-:W4:Y:S04]  /*34b80*/  LDL.64 R70, [R1+0x298] ;  /* 0x0002980001467983 */ /* 0x000f280000100a00 */
[----:B------:R-:W2:Y:S04]  /*34b90*/  LDL.64 R72, [R1+0x270] ;  /* 0x0002700001487983 */ /* 0x000ea80000100a00 */
[----:B------:R-:W-:Y:S04]  /*34ba0*/  LDGSTS.E [R227+-0x7f400], desc[UR20][R76.64], P1 ;  /* 0x80c000004ce37fae */ /* 0x000fe800089a1014 */
[----:B------:R-:W-:Y:S04]  /*34bb0*/  LDGSTS.E [R226+-0x7f000], desc[UR20][R74.64], P1 ;  /* 0x810000004ae27fae */ /* 0x000fe800089a1014 */
[----:B------:R-:W-:Y:S04]  /*34bc0*/  LDGSTS.E [R227+-0x7ec00], desc[UR20][R224.64], P1 ;  /* 0x81400000e0e37fae */ /* 0x000fe800089a1014 */
[----:B------:R-:W3:Y:S04]  /*34bd0*/  LDL.64 R76, [R1+0x260] ;  /* 0x00026000014c7983 */ /* 0x000ee80000100a00 */
[----:B------:R-:W3:Y:S04]  /*34be0*/  LDL.64 R74, [R1+0x250] ;  /* 0x00025000014a7983 */ /* 0x000ee80000100a00 */
[----:B------:R-:W3:Y:S04]  /*34bf0*/  LDL.64 R224, [R1+0x238] ;  /* 0x0002380001e07983 */ /* 0x000ee80000100a00 */
[----:B------:R-:W-:Y:S04]  /*34c00*/  LDGSTS.E [R226+-0x7e800], desc[UR20][R212.64], P1 ;  /* 0x81800000d4e27fae */ /* 0x000fe800089a1014 */
[----:B------:R-:W-:Y:S04]  /*34c10*/  LDGSTS.E [R227+-0x7e400], desc[UR20][R220.64], P1 ;  /* 0x81c00000dce37fae */ /* 0x000fe800089a1014 */
[----:B------:R-:W-:Y:S04]  /*34c20*/  LDGSTS.E [R226+-0x7e000], desc[UR20][R222.64], P1 ;  /* 0x82000000dee27fae */ /* 0x000fe800089a1014 */
[----:B------:R-:W-:Y:S04]  /*34c30*/  LDGSTS.E [R227+-0x7dc00], desc[UR20][R40.64], P1 ;  /* 0x8240000028e37fae */ /* 0x000fe800089a1014 */
[----:B------:R-:W3:Y:S04]  /*34c40*/  LDL.64 R220, [R1+0x228] ;  /* 0x0002280001dc7983 */ /* 0x000ee80000100a00 */
[----:B------:R-:W3:Y:S04]  /*34c50*/  LDL.64 R222, [R1+0x180] ;  /* 0x0001800001de7983 */ /* 0x000ee80000100a00 */
[----:B------:R-:W-:Y:S04]  /*34c60*/  LDGSTS.E [R226+-0x7d800], desc[UR20][R38.64], P1 ;  /* 0x8280000026e27fae */ /* 0x000fe800089a1014 */
[----:B------:R-:W3:Y:S04]  /*34c70*/  LDL.64 R40, [R1+0x168] ;  /* 0x0001680001287983 */ /* 0x000ee80000100a00 */
[----:B------:R-:W3:Y:S04]  /*34c80*/  LDL.64 R212, [R1+0x138] ;  /* 0x0001380001d47983 */ /* 0x000ee80000100a00 */
[----:B------:R-:W3:Y:S04]  /*34c90*/  LDL.64 R38, [R1+0x148] ;  /* 0x0001480001267983 */ /* 0x000ee80000100a00 */
[----:B------:R-:W3:Y:S04]  /*34ca0*/  LDL.64 R236, [R1+0x428] ;  /* 0x0004280001ec7983 */ /* 0x000ee80000100a00 */
[----:B----4-:R-:W-:Y:S04]  /*34cb0*/  LDGSTS.E [R227+-0x7d400], desc[UR20][R70.64], P1 ;  /* 0x82c0000046e37fae */ /* 0x010fe800089a1014 */
[----:B--2---:R-:W-:Y:S04]  /*34cc0*/  LDGSTS.E [R226+-0x7d000], desc[UR20][R72.64], P1 ;  /* 0x8300000048e27fae */ /* 0x004fe800089a1014 */
[----:B------:R-:W2:Y:S04]  /*34cd0*/  LDL.64 R70, [R1+0x68] ;  /* 0x0000680001467983 */ /* 0x000ea80000100a00 */
[----:B------:R-:W4:Y:S04]  /*34ce0*/  LDL.64 R72, [R1+0x130] ;  /* 0x0001300001487983 */ /* 0x000f280000100a00 */
[----:B---3--:R-:W-:Y:S04]  /*34cf0*/  LDGSTS.E [R227+-0x7cc00], desc[UR20][R76.64], P1 ;  /* 0x834000004ce37fae */ /* 0x008fe800089a1014 */
[----:B------:R-:W-:Y:S04]  /*34d00*/  LDGSTS.E [R226+-0x7c800], desc[UR20][R74.64], P1 ;  /* 0x838000004ae27fae */ /* 0x000fe800089a1014 */
[----:B------:R-:W-:Y:S04]  /*34d10*/  LDGSTS.E [R227+-0x7c400], desc[UR20][R224.64], P1 ;  /* 0x83c00000e0e37fae */ /* 0x000fe800089a1014 */
[----:B------:R-:W3:Y:S04]  /*34d20*/  LDL.64 R76, [R1+0x78] ;  /* 0x00007800014c7983 */ /* 0x000ee80000100a00 */
[----:B------:R-:W2:Y:S04]  /*34d30*/  LDL.64 R74, [R1+0x50] ;  /* 0x00005000014a7983 */ /* 0x000ea80000100a00 */
[----:B------:R-:W2:Y:S04]  /*34d40*/  LDL.64 R224, [R1+0x48] ;  /* 0x0000480001e07983 */ /* 0x000ea80000100a00 */
[----:B------:R-:W-:Y:S04]  /*34d50*/  LDGSTS.E [R226+-0x7c000], desc[UR20][R218.64], P1 ;  /* 0x84000000dae27fae */ /* 0x000fe800089a1014 */
[----:B------:R-:W-:Y:S04]  /*34d60*/  LDGSTS.E [R227+-0x7bc00], desc[UR20][R220.64], P1 ;  /* 0x84400000dce37fae */ /* 0x000fe800089a1014 */
[----:B------:R-:W-:Y:S04]  /*34d70*/  LDGSTS.E [R226+-0x7b800], desc[UR20][R216.64], P1 ;  /* 0x84800000d8e27fae */ /* 0x000fe800089a1014 */
[----:B------:R-:W-:Y:S04]  /*34d80*/  LDGSTS.E [R227+-0x7b400], desc[UR20][R214.64], P1 ;  /* 0x84c00000d6e37fae */ /* 0x000fe800089a1014 */
[----:B------:R-:W2:Y:S04]  /*34d90*/  LDL.64 R220, [R1+0x30] ;  /* 0x0000300001dc7983 */ /* 0x000ea80000100a00 */
[----:B------:R-:W-:Y:S04]  /*34da0*/  LDGSTS.E [R226+-0x7b000], desc[UR20][R222.64], P1 ;  /* 0x85000000dee27fae */ /* 0x000fe800089a1014 */
[----:B------:R-:W-:Y:S04]  /*34db0*/  LDGSTS.E [R227+-0x7ac00], desc[UR20][R40.64], P1 ;  /* 0x8540000028e37fae */ /* 0x000fe800089a1014 */
[----:B------:R-:W-:Y:S04]  /*34dc0*/  LDGSTS.E [R226+-0x7a800], desc[UR20][R38.64], P1 ;  /* 0x8580000026e27fae */ /* 0x000fe800089a1014 */
[----:B------:R-:W2:Y:S04]  /*34dd0*/  LDL.64 R222, [R1+0x58] ;  /* 0x0000580001de7983 */ /* 0x000ea80000100a00 */
[----:B------:R-:W-:Y:S04]  /*34de0*/  LDGSTS.E [R227+-0x7a400], desc[UR20][R212.64], P1 ;  /* 0x85c00000d4e37fae */ /* 0x000fe800089a1014 */
[----:B------:R-:W2:Y:S04]  /*34df0*/  LDL.64 R40, [R1+0x60] ;  /* 0x0000600001287983 */ /* 0x000ea80000100a00 */
[----:B------:R-:W2:Y:S04]  /*34e00*/  LDL.64 R38, [R1+0x70] ;  /* 0x0000700001267983 */ /* 0x000ea80000100a00 */
[----:B------:R-:W2:Y:S04]  /*34e10*/  LDL.64 R218, [R1+0xe0] ;  /* 0x0000e00001da7983 */ /* 0x000ea80000100a00 */
[----:B------:R-:W2:Y:S04]  /*34e20*/  LDL.64 R216, [R1+0xd8] ;  /* 0x0000d80001d87983 */ /* 0x000ea80000100a00 */
[----:B------:R-:W2:Y:S04]  /*34e30*/  LDL.64 R214, [R1+0xd0] ;  /* 0x0000d00001d67983 */ /* 0x000ea80000100a00 */
[----:B------:R-:W2:Y:S04]  /*34e40*/  LDL.64 R212, [R1+0xc8] ;  /* 0x0000c80001d47983 */ /* 0x000ea80000100a00 */
[----:B----4-:R-:W-:Y:S04]  /*34e50*/  LDGSTS.E [R226+-0x7a000], desc[UR20][R72.64], P1 ;  /* 0x8600000048e27fae */ /* 0x010fe800089a1014 */
[----:B------:R-:W4:Y:S04]  /*34e60*/  LDL.64 R72, [R1+0x88] ;  /* 0x0000880001487983 */ /* 0x000f280000100a00 */
[----:B---3--:R-:W-:Y:S04]  /*34e70*/  LDGSTS.E [R227+-0x79c00], desc[UR20][R76.64], P1 ;  /* 0x864000004ce37fae */ /* 0x008fe800089a1014 */
[----:B--2---:R-:W-:Y:S04]  /*34e80*/  LDGSTS.E [R226+-0x79800], desc[UR20][R70.64], P1 ;  /* 0x8680000046e27fae */ /* 0x004fe800089a1014 */
[----:B------:R-:W-:Y:S04]  /*34e90*/  LDGSTS.E [R227+-0x79400], desc[UR20][R74.64], P1 ;  /* 0x86c000004ae37fae */ /* 0x000fe800089a1014 */
[----:B------:R-:W2:Y:S04]  /*34ea0*/  LDL.64 R76, [R1+0x118] ;  /* 0x00011800014c7983 */ /* 0x000ea80000100a00 */
[----:B------:R-:W-:Y:S04]  /*34eb0*/  LDGSTS.E [R226+-0x79000], desc[UR20][R224.64], P1 ;  /* 0x87000000e0e27fae */ /* 0x000fe800089a1014 */
[----:B------:R-:W3:Y:S04]  /*34ec0*/  LDL.64 R74, [R1+0x110] ;  /* 0x00011000014a7983 */ /* 0x000ee80000100a00 */
[----:B------:R-:W3:Y:S04]  /*34ed0*/  LDL.64 R70, [R1+0xc0] ;  /* 0x0000c00001467983 */ /* 0x000ee80000100a00 */
[----:B------:R-:W3:Y:S04]  /*34ee0*/  LDL.64 R224, [R1+0x108] ;  /* 0x0001080001e07983 */ /* 0x000ee80000100a00 */
[----:B------:R-:W-:Y:S04]  /*34ef0*/  LDGSTS.E [R227+-0x78c00], desc[UR20][R220.64], P1 ;  /* 0x87400000dce37fae */ /* 0x000fe800089a1014 */
[----:B------:R1:W-:Y:S04]  /*34f00*/  LDGSTS.E [R226+-0x78800], desc[UR20][R238.64], P1 ;  /* 0x87800000eee27fae */ /* 0x0003e800089a1014 */
[----:B------:R1:W-:Y:S04]  /*34f10*/  LDGSTS.E [R227+-0x78400], desc[UR20][R148.64], P1 ;  /* 0x87c0000094e37fae */ /* 0x0003e800089a1014 */
[----:B------:R-:W3:Y:S01]  /*34f20*/  LDL.64 R220, [R1+0x100] ;  /* 0x0001000001dc7983 */ /* 0x000ee20000100a00 */
[----:B-1----:R-:W-:-:S05]  /*34f30*/  VIADD R226, R249, 0x100000 ;  /* 0x00100000f9e27836 */ /* 0x002fca0000000000 */
[----:B------:R-:W-:Y:S01]  /*34f40*/  LDGSTS.E [R226+-0x7ff80], desc[UR20][R222.64], P1 ;  /* 0x80080000dee27fae */ /* 0x000fe200089a1014 */
[----:B------:R-:W-:-:S05]  /*34f50*/  VIADD R227, R249, 0x100000 ;  /* 0x00100000f9e37836 */ /* 0x000fca0000000000 */
[----:B------:R-:W-:Y:S04]  /*34f60*/  LDGSTS.E [R227+-0x7fb80], desc[UR20][R40.64], P1 ;  /* 0x8048000028e37fae */ /* 0x000fe800089a1014 */
[----:B------:R-:W-:Y:S04]  /*34f70*/  LDGSTS.E [R226+-0x7f780], desc[UR20][R38.64], P1 ;  /* 0x8088000026e27fae */ /* 0x000fe800089a1014 */
[----:B------:R-:W3:Y:S04]  /*34f80*/  LDL.64 R222, [R1+0xf0] ;  /* 0x0000f00001de7983 */ /* 0x000ee80000100a00 */
[----:B------:R-:W3:Y:S04]  /*34f90*/  LDL.64 R40, [R1+0xb8] ;  /* 0x0000b80001287983 */ /* 0x000ee80000100a00 */
[----:B------:R-:W3:Y:S04]  /*34fa0*/  LDL.64 R38, [R1+0xb0] ;  /* 0x0000b00001267983 */ /* 0x000ee80000100a00 */
[----:B----4-:R-:W-:Y:S04]  /*34fb0*/  LDGSTS.E [R227+-0x7f380], desc[UR20][R72.64], P1 ;  /* 0x80c8000048e37fae */ /* 0x010fe800089a1014 */
[----:B------:R-:W4:Y:S04]  /*34fc0*/  LDL.64 R72, [R1+0xa8] ;  /* 0x0000a80001487983 */ /* 0x000f280000100a00 */
[----:B--2---:R-:W-:Y:S04]  /*34fd0*/  LDGSTS.E [R226+-0x7ef80], desc[UR20][R76.64], P1 ;  /* 0x810800004ce27fae */ /* 0x004fe800089a1014 */
[----:B---3--:R-:W-:Y:S04]  /*34fe0*/  LDGSTS.E [R227+-0x7eb80], desc[UR20][R74.64], P1 ;  /* 0x814800004ae37fae */ /* 0x008fe800089a1014 */
[----:B------:R-:W2:Y:S04]  /*34ff0*/  LDL.64 R76, [R1+0xa0] ;  /* 0x0000a000014c7983 */ /* 0x000ea80000100a00 */
[----:B------:R-:W-:Y:S04]  /*35000*/  LDGSTS.E [R226+-0x7e780], desc[UR20][R224.64], P1 ;  /* 0x81880000e0e27fae */ /* 0x000fe800089a1014 */
[----:B------:R-:W3:Y:S04]  /*35010*/  LDL.64 R74, [R1+0x90] ;  /* 0x00009000014a7983 */ /* 0x000ee80000100a00 */
[----:B------:R-:W3:Y:S04]  /*35020*/  LDL.64 R224, [R1+0x98] ;  /* 0x0000980001e07983 */ /* 0x000ee80000100a00 */
[----:B------:R-:W-:Y:S04]  /*35030*/  LDGSTS.E [R227+-0x7e380], desc[UR20][R220.64], P1 ;  /* 0x81c80000dce37fae */ /* 0x000fe800089a1014 */
[----:B------:R-:W-:Y:S04]  /*35040*/  LDGSTS.E [R226+-0x7df80], desc[UR20][R232.64], P1 ;  /* 0x82080000e8e27fae */ /* 0x000fe800089a1014 */
[----:B------:R-:W3:Y:S04]  /*35050*/  LDL.64 R220, [R1+0x80] ;  /* 0x0000800001dc7983 */ /* 0x000ee80000100a00 */
[----:B------:R-:W3:Y:S04]  /*35060*/  LDL.64 R232, [R1+0x3e8] ;  /* 0x0003e80001e87983 */ /* 0x000ee80000100a00 */
[----:B------:R-:W-:Y:S04]  /*35070*/  LDGSTS.E [R227+-0x7db80], desc[UR20][R222.64], P1 ;  /* 0x82480000dee37fae */ /* 0x000fe800089a1014 */
[----:B------:R-:W-:Y:S04]  /*35080*/  LDGSTS.E [R226+-0x7d780], desc[UR20][R228.64], P1 ;  /* 0x82880000e4e27fae */ /* 0x000fe800089a1014 */
[----:B------:R-:W-:Y:S04]  /*35090*/  LDGSTS.E [R227+-0x7d380], desc[UR20][R218.64], P1 ;  /* 0x82c80000dae37fae */ /* 0x000fe800089a1014 */
[----:B------:R-:W3:Y:S04]  /*350a0*/  LDL.64 R222, [R1+0x28] ;  /* 0x0000280001de7983 */ /* 0x000ee80000100a00 */
[----:B------:R-:W-:Y:S04]  /*350b0*/  LDGSTS.E [R226+-0x7cf80], desc[UR20][R216.64], P1 ;  /* 0x83080000d8e27fae */ /* 0x000fe800089a1014 */
[----:B------:R-:W-:Y:S04]  /*350c0*/  LDGSTS.E [R227+-0x7cb80], desc[UR20][R214.64], P1 ;  /* 0x83480000d6e37fae */ /* 0x000fe800089a1014 */
[----:B------:R-:W-:Y:S04]  /*350d0*/  LDGSTS.E [R226+-0x7c780], desc[UR20][R212.64], P1 ;  /* 0x83880000d4e27fae */ /* 0x000fe800089a1014 */
[----:B------:R-:W-:Y:S04]  /*350e0*/  LDGSTS.E [R227+-0x7c380], desc[UR20][R70.64], P1 ;  /* 0x83c8000046e37fae */ /* 0x000fe800089a1014 */
[----:B------:R-:W-:Y:S04]  /*350f0*/  LDGSTS.E [R226+-0x7bf80], desc[UR20][R40.64], P1 ;  /* 0x8408000028e27fae */ /* 0x000fe800089a1014 */
[----:B------:R-:W-:Y:S04]  /*35100*/  LDGSTS.E [R227+-0x7bb80], desc[UR20][R38.64], P1 ;  /* 0x8448000026e37fae */ /* 0x000fe800089a1014 */
[----:B------:R-:W3:Y:S04]  /*35110*/  LDL.64 R212, [R1+0x128] ;  /* 0x0001280001d47983 */ /* 0x000ee80000100a00 */
[----:B------:R-:W3:Y:S04]  /*35120*/  LDL.64 R70, [R1+0x140] ;  /* 0x0001400001467983 */ /* 0x000ee80000100a00 */
[----:B------:R-:W3:Y:S04]  /*35130*/  LDL.64 R40, [R1+0x150] ;  /* 0x0001500001287983 */ /* 0x000ee80000100a00 */
[----:B------:R-:W3:Y:S04]  /*35140*/  LDL.64 R38, [R1+0x170] ;  /* 0x0001700001267983 */ /* 0x000ee80000100a00 */
[----:B------:R-:W3:Y:S04]  /*35150*/  LDL.64 R228, [R1+0x1f8] ;  /* 0x0001f80001e47983 */ /* 0x000ee80000100a00 */
[----:B------:R-:W3:Y:S04]  /*35160*/  LDL.64 R218, [R1+0x1f0] ;  /* 0x0001f00001da7983 */ /* 0x000ee80000100a00 */
[----:B------:R-:W3:Y:S04]  /*35170*/  LDL.64 R216, [R1+0x1e8] ;  /* 0x0001e80001d87983 */ /* 0x000ee80000100a00 */
[----:B------:R-:W3:Y:S04]  /*35180*/  LDL.64 R214, [R1+0x1e0] ;  /* 0x0001e00001d67983 */ /* 0x000ee80000100a00 */
[----:B----4-:R-:W-:Y:S04]  /*35190*/  LDGSTS.E [R226+-0x7b780], desc[UR20][R72.64], P1 ;  /* 0x8488000048e27fae */ /* 0x010fe800089a1014 */
[----:B------:R-:W4:Y:S04]  /*351a0*/  LDL.64 R72, [R1+0x188] ;  /* 0x0001880001487983 */ /* 0x000f280000100a00 */
[----:B--2---:R-:W-:Y:S04]  /*351b0*/  LDGSTS.E [R227+-0x7b380], desc[UR20][R76.64], P1 ;  /* 0x84c800004ce37fae */ /* 0x004fe800089a1014 */
[----:B------:R-:W2:Y:S04]  /*351c0*/  LDL.64 R76, [R1+0x218] ;  /* 0x00021800014c7983 */ /* 0x000ea80000100a00 */
[----:B---3--:R-:W-:Y:S04]  /*351d0*/  LDGSTS.E [R226+-0x7af80], desc[UR20][R224.64], P1 ;  /* 0x85080000e0e27fae */ /* 0x008fe800089a1014 */
[----:B------:R-:W-:Y:S04]  /*351e0*/  LDGSTS.E [R227+-0x7ab80], desc[UR20][R74.64], P1 ;  /* 0x854800004ae37fae */ /* 0x000fe800089a1014 */
[----:B------:R-:W3:Y:S04]  /*351f0*/  LDL.64 R224, [R1+0x120] ;  /* 0x0001200001e07983 */ /* 0x000ee80000100a00 */
[----:B------:R-:W-:Y:S04]  /*35200*/  LDGSTS.E [R226+-0x7a780], desc[UR20][R220.64], P1 ;  /* 0x85880000dce27fae */ /* 0x000fe800089a1014 */
[----:B------:R-:W2:Y:S04]  /*35210*/  LDL.64 R74, [R1+0x210] ;  /* 0x00021000014a7983 */ /* 0x000ea80000100a00 */
[----:B------:R-:W2:Y:S04]  /*35220*/  LDL.64 R220, [R1+0x198] ;  /* 0x0001980001dc7983 */ /* 0x000ea80000100a00 */
[----:B------:R-:W-:Y:S04]  /*35230*/  LDGSTS.E [R227+-0x7a380], desc[UR20][R222.64], P1 ;  /* 0x85c80000dee37fae */ /* 0x000fe800089a1014 */
[----:B------:R-:W-:Y:S04]  /*35240*/  LDGSTS.E [R226+-0x79f80], desc[UR20][R234.64], P1 ;  /* 0x86080000eae27fae */ /* 0x000fe800089a1014 */
[----:B------:R-:W-:Y:S04]  /*35250*/  LDGSTS.E [R227+-0x79b80], desc[UR20][R172.64], P1 ;  /* 0x86480000ace37fae */ /* 0x000fe800089a1014 */
[----:B------:R-:W-:Y:S04]  /*35260*/  LDGSTS.E [R226+-0x79780], desc[UR20][R168.64], P1 ;  /* 0x86880000a8e27fae */ /* 0x000fe800089a1014 */
[----:B------:R-:W-:Y:S04]  /*35270*/  LDGSTS.E [R227+-0x79380], desc[UR20][R164.64], P1 ;  /* 0x86c80000a4e37fae */ /* 0x000fe800089a1014 */
[----:B------:R-:W-:Y:S04]  /*35280*/  LDGSTS.E [R226+-0x78f80], desc[UR20][R160.64], P1 ;  /* 0x87080000a0e27fae */ /* 0x000fe800089a1014 */
[----:B------:R-:W-:Y:S04]  /*35290*/  LDGSTS.E [R227+-0x78b80], desc[UR20][R156.64], P1 ;  /* 0x874800009ce37fae */ /* 0x000fe800089a1014 */
[----:B------:R1:W-:Y:S04]  /*352a0*/  LDGSTS.E [R226+-0x78780], desc[UR20][R152.64], P1 ;  /* 0x8788000098e27fae */ /* 0x0003e800089a1014 */
[----:B------:R1:W-:Y:S04]  /*352b0*/  LDGSTS.E [R227+-0x78380], desc[UR20][R146.64], P1 ;  /* 0x87c8000092e37fae */ /* 0x0003e800089a1014 */
[----:B------:R-:W2:Y:S01]  /*352c0*/  LDL.64 R222, [R1+0x208] ;  /* 0x0002080001de7983 */ /* 0x000ea20000100a00 */
[----:B-1----:R-:W-:-:S02]  /*352d0*/  VIADD R226, R250, 0x100000 ;  /* 0x00100000fae27836 */ /* 0x002fc40000000000 */
[----:B------:R-:W-:-:S03]  /*352e0*/  VIADD R227, R250, 0x100000 ;  /* 0x00100000fae37836 */ /* 0x000fc60000000000 */
[----:B---3--:R-:W-:Y:S04]  /*352f0*/  LDGSTS.E [R226+-0x7ff00], desc[UR20][R224.64], P1 ;  /* 0x80100000e0e27fae */ /* 0x008fe800089a1014 */
[----:B------:R-:W-:Y:S04]  /*35300*/  LDGSTS.E [R227+-0x7fb00], desc[UR20][R212.64], P1 ;  /* 0x80500000d4e37fae */ /* 0x000fe800089a1014 */
[----:B------:R-:W-:Y:S04]  /*35310*/  LDGSTS.E [R226+-0x7f700], desc[UR20][R70.64], P1 ;  /* 0x8090000046e27fae */ /* 0x000fe800089a1014 */
[----:B------:R-:W3:Y:S04]  /*35320*/  LDL.64 R224, [R1+0x200] ;  /* 0x0002000001e07983 */ /* 0x000ee80000100a00 */
[----:B------:R-:W3:Y:S04]  /*35330*/  LDL.64 R212, [R1+0x1d8] ;  /* 0x0001d80001d47983 */ /* 0x000ee80000100a00 */
[----:B------:R-:W-:Y:S04]  /*35340*/  LDGSTS.E [R227+-0x7f300], desc[UR20][R40.64], P1 ;  /* 0x80d0000028e37fae */ /* 0x000fe800089a1014 */
[----:B------:R-:W3:Y:S04]  /*35350*/  LDL.64 R70, [R1+0x1d0] ;  /* 0x0001d00001467983 */ /* 0x000ee80000100a00 */
[----:B------:R-:W-:Y:S04]  /*35360*/  LDGSTS.E [R226+-0x7ef00], desc[UR20][R38.64], P1 ;  /* 0x8110000026e27fae */ /* 0x000fe800089a1014 */
[----:B------:R-:W3:Y:S04]  /*35370*/  LDL.64 R40, [R1+0x1c8] ;  /* 0x0001c80001287983 */ /* 0x000ee80000100a00 */
[----:B----4-:R-:W-:Y:S04]  /*35380*/  LDGSTS.E [R227+-0x7eb00], desc[UR20][R72.64], P1 ;  /* 0x8150000048e37fae */ /* 0x010fe800089a1014 */
[----:B------:R-:W4:Y:S04]  /*35390*/  LDL.64 R38, [R1+0x1b8] ;  /* 0x0001b80001267983 */ /* 0x000f280000100a00 */
[----:B--2---:R-:W-:Y:S04]  /*353a0*/  LDGSTS.E [R226+-0x7e700], desc[UR20][R220.64], P1 ;  /* 0x81900000dce27fae */ /* 0x004fe800089a1014 */
[----:B------:R-:W2:Y:S04]  /*353b0*/  LDL.64 R72, [R1+0x1b0] ;  /* 0x0001b00001487983 */ /* 0x000ea80000100a00 */
[----:B------:R-:W-:Y:S04]  /*353c0*/  LDGSTS.E [R227+-0x7e300], desc[UR20][R76.64], P1 ;  /* 0x81d000004ce37fae */ /* 0x000fe800089a1014 */
[----:B------:R-:W2:Y:S04]  /*353d0*/  LDL.64 R220, [R1+0x1a8] ;  /* 0x0001a80001dc7983 */ /* 0x000ea80000100a00 */
[----:B------:R-:W-:Y:S04]  /*353e0*/  LDGSTS.E [R226+-0x7df00], desc[UR20][R74.64], P1 ;  /* 0x821000004ae27fae */ /* 0x000fe800089a1014 */
[----:B------:R-:W2:Y:S04]  /*353f0*/  LDL.64 R76, [R1+0x1a0] ;  /* 0x0001a000014c7983 */ /* 0x000ea80000100a00 */
[----:B------:R-:W-:Y:S04]  /*35400*/  LDGSTS.E [R227+-0x7db00], desc[UR20][R222.64], P1 ;  /* 0x82500000dee37fae */ /* 0x000fe800089a1014 */
[----:B------:R-:W2:Y:S04]  /*35410*/  LDL.64 R74, [R1+0x178] ;  /* 0x00017800014a7983 */ /* 0x000ea80000100a00 */
[----:B------:R-:W2:Y:S04]  /*35420*/  LDL.64 R222, [R1+0x40] ;  /* 0x0000400001de7983 */ /* 0x000ea80000100a00 */
[----:B---3--:R-:W-:Y:S04]  /*35430*/  LDGSTS.E [R226+-0x7d700], desc[UR20][R224.64], P1 ;  /* 0x82900000e0e27fae */ /* 0x008fe800089a1014 */
        /* <DEDUP_REMOVED lines=8> */
[----:B----4-:R-:W-:Y:S04]  /*354c0*/  LDGSTS.E [R226+-0x7b700], desc[UR20][R38.64], P1 ;  /* 0x8490000026e27fae */ /* 0x010fe800089a1014 */
[----:B--2---:R-:W-:Y:S04]  /*354d0*/  LDGSTS.E [R227+-0x7b300], desc[UR20][R72.64], P1 ;  /* 0x84d0000048e37fae */ /* 0x004fe800089a1014 */
[----:B------:R-:W-:Y:S04]  /*354e0*/  LDGSTS.E [R226+-0x7af00], desc[UR20][R220.64], P1 ;  /* 0x85100000dce27fae */ /* 0x000fe800089a1014 */
[----:B------:R-:W2:Y:S04]  /*354f0*/  LDL.64 R212, [R1+0x240] ;  /* 0x0002400001d47983 */ /* 0x000ea80000100a00 */
[----:B------:R-:W4:Y:S04]  /*35500*/  LDL.64 R70, [R1+0x258] ;  /* 0x0002580001467983 */ /* 0x000f280000100a00 */
[----:B------:R-:W2:Y:S04]  /*35510*/  LDL.64 R220, [R1+0x220] ;  /* 0x0002200001dc7983 */ /* 0x000ea80000100a00 */
[----:B------:R-:W-:Y:S04]  /*35520*/  LDGSTS.E [R227+-0x7ab00], desc[UR20][R76.64], P1 ;  /* 0x855000004ce37fae */ /* 0x000fe800089a1014 */
[----:B------:R-:W4:Y:S04]  /*35530*/  LDL.64 R40, [R1+0x268] ;  /* 0x0002680001287983 */ /* 0x000f280000100a00 */
[----:B------:R-:W-:Y:S04]  /*35540*/  LDGSTS.E [R226+-0x7a700], desc[UR20][R74.64], P1 ;  /* 0x859000004ae27fae */ /* 0x000fe800089a1014 */
[----:B------:R-:W4:Y:S04]  /*35550*/  LDL.64 R38, [R1+0x290] ;  /* 0x0002900001267983 */ /* 0x000f280000100a00 */
[----:B------:R-:W-:Y:S04]  /*35560*/  LDGSTS.E [R227+-0x7a300], desc[UR20][R222.64], P1 ;  /* 0x85d00000dee37fae */ /* 0x000fe800089a1014 */
[----:B------:R-:W4:Y:S04]  /*35570*/  LDL.64 R72, [R1+0x2b8] ;  /* 0x0002b80001487983 */ /* 0x000f280000100a00 */
[----:B------:R-:W4:Y:S04]  /*35580*/  LDL.64 R76, [R1+0x2d0] ;  /* 0x0002d000014c7983 */ /* 0x000f280000100a00 */
[----:B------:R-:W4:Y:S04]  /*35590*/  LDL.64 R222, [R1+0x2c8] ;  /* 0x0002c80001de7983 */ /* 0x000f280000100a00 */
[----:B------:R-:W4:Y:S04]  /*355a0*/  LDL.64 R74, [R1+0x2f8] ;  /* 0x0002f800014a7983 */ /* 0x000f280000100a00 */
[----:B------:R-:W4:Y:S04]  /*355b0*/  LDL.64 R228, [R1+0x330] ;  /* 0x0003300001e47983 */ /* 0x000f280000100a00 */
[----:B------:R-:W4:Y:S04]  /*355c0*/  LDL.64 R218, [R1+0x378] ;  /* 0x0003780001da7983 */ /* 0x000f280000100a00 */
[----:B------:R-:W4:Y:S04]  /*355d0*/  LDL.64 R216, [R1+0x370] ;  /* 0x0003700001d87983 */ /* 0x000f280000100a00 */
[----:B------:R-:W4:Y:S04]  /*355e0*/  LDL.64 R214, [R1+0x368] ;  /* 0x0003680001d67983 */ /* 0x000f280000100a00 */
[----:B---3--:R-:W-:Y:S04]  /*355f0*/  LDGSTS.E [R226+-0x79f00], desc[UR20][R224.64], P1 ;  /* 0x86100000e0e27fae */ /* 0x008fe800089a1014 */
[----:B------:R-:W-:Y:S04]  /*35600*/  LDGSTS.E [R227+-0x79b00], desc[UR20][R170.64], P1 ;  /* 0x86500000aae37fae */ /* 0x000fe800089a1014 */
[----:B------:R-:W-:Y:S04]  /*35610*/  LDGSTS.E [R226+-0x79700], desc[UR20][R166.64], P1 ;  /* 0x86900000a6e27fae */ /* 0x000fe800089a1014 */
[----:B------:R-:W3:Y:S04]  /*35620*/  LDL.64 R224, [R1+0x2e8] ;  /* 0x0002e80001e07983 */ /* 0x000ee80000100a00 */
[----:B------:R-:W-:Y:S04]  /*35630*/  LDGSTS.E [R227+-0x79300], desc[UR20][R162.64], P1 ;  /* 0x86d00000a2e37fae */ /* 0x000fe800089a1014 */
[----:B------:R-:W-:Y:S04]  /*35640*/  LDGSTS.E [R226+-0x78f00], desc[UR20][R158.64], P1 ;  /* 0x871000009ee27fae */ /* 0x000fe800089a1014 */
[----:B------:R-:W-:Y:S04]  /*35650*/  LDGSTS.E [R227+-0x78b00], desc[UR20][R154.64], P1 ;  /* 0x875000009ae37fae */ /* 0x000fe800089a1014 */
[----:B------:R1:W-:Y:S04]  /*35660*/  LDGSTS.E [R226+-0x78700], desc[UR20][R150.64], P1 ;  /* 0x8790000096e27fae */ /* 0x0003e800089a1014 */
[----:B------:R2:W-:Y:S01]  /*35670*/  LDGSTS.E [R227+-0x78300], desc[UR20][R124.64], P1 ;  /* 0x87d000007ce37fae */ /* 0x0005e200089a1014 */
[----:B-1----:R-:W-:-:S05]  /*35680*/  VIADD R226, R9, 0x100000 ;  /* 0x0010000009e27836 */ /* 0x002fca0000000000 */
[----:B--2---:R-:W-:Y:S04]  /*35690*/  LDGSTS.E [R226+-0x7fe80], desc[UR20][R220.64], P1 ;  /* 0x80180000dce27fae */ /* 0x004fe800089a1014 */
[----:B------:R-:W2:Y:S01]  /*356a0*/  LDL.64 R220, [R1+0x320] ;  /* 0x0003200001dc7983 */ /* 0x000ea20000100a00 */
[----:B------:R-:W-:-:S05]  /*356b0*/  VIADD R227, R9, 0x100000 ;  /* 0x0010000009e37836 */ /* 0x000fca0000000000 */
[----:B------:R-:W-:Y:S04]  /*356c0*/  LDGSTS.E [R227+-0x7fa80], desc[UR20][R212.64], P1 ;  /* 0x80580000d4e37fae */ /* 0x000fe800089a1014 */
[----:B----4-:R-:W-:Y:S04]  /*356d0*/  LDGSTS.E [R226+-0x7f680], desc[UR20][R70.64], P1 ;  /* 0x8098000046e27fae */ /* 0x010fe800089a1014 */
[----:B------:R-:W-:Y:S04]  /*356e0*/  LDGSTS.E [R227+-0x7f280], desc[UR20][R40.64], P1 ;  /* 0x80d8000028e37fae */ /* 0x000fe800089a1014 */
[----:B------:R-:W4:Y:S04]  /*356f0*/  LDL.64 R212, [R1+0x360] ;  /* 0x0003600001d47983 */ /* 0x000f280000100a00 */
[----:B------:R-:W4:Y:S04]  /*35700*/  LDL.64 R70, [R1+0x358] ;  /* 0x0003580001467983 */ /* 0x000f280000100a00 */
[----:B------:R-:W-:Y:S04]  /*35710*/  LDGSTS.E [R226+-0x7ee80], desc[UR20][R38.64], P1 ;  /* 0x8118000026e27fae */ /* 0x000fe800089a1014 */
[----:B------:R-:W4:Y:S04]  /*35720*/  LDL.64 R40, [R1+0x350] ;  /* 0x0003500001287983 */ /* 0x000f280000100a00 */
[----:B------:R-:W-:Y:S04]  /*35730*/  LDGSTS.E [R227+-0x7ea80], desc[UR20][R72.64], P1 ;  /* 0x8158000048e37fae */ /* 0x000fe800089a1014 */
[----:B------:R-:W4:Y:S04]  /*35740*/  LDL.64 R38, [R1+0x348] ;  /* 0x0003480001267983 */ /* 0x000f280000100a00 */
[----:B------:R-:W-:Y:S04]  /*35750*/  LDGSTS.E [R226+-0x7e680], desc[UR20][R222.64], P1 ;  /* 0x81980000dee27fae */ /* 0x000fe800089a1014 */
[----:B------:R-:W4:Y:S04]  /*35760*/  LDL.64 R72, [R1+0x340] ;  /* 0x0003400001487983 */ /* 0x000f280000100a00 */
[----:B------:R-:W-:Y:S04]  /*35770*/  LDGSTS.E [R227+-0x7e280], desc[UR20][R76.64], P1 ;  /* 0x81d800004ce37fae */ /* 0x000fe800089a1014 */
[----:B------:R-:W4:Y:S04]  /*35780*/  LDL.64 R222, [R1+0x338] ;  /* 0x0003380001de7983 */ /* 0x000f280000100a00 */
[----:B------:R-:W4:Y:S04]  /*35790*/  LDL.64 R76, [R1+0x2e0] ;  /* 0x0002e000014c7983 */ /* 0x000f280000100a00 */
[----:B---3--:R-:W-:Y:S04]  /*357a0*/  LDGSTS.E [R226+-0x7de80], desc[UR20][R224.64], P1 ;  /* 0x82180000e0e27fae */ /* 0x008fe800089a1014 */
[----:B------:R-:W-:Y:S04]  /*357b0*/  LDGSTS.E [R227+-0x7da80], desc[UR20][R74.64], P1 ;  /* 0x825800004ae37fae */ /* 0x000fe800089a1014 */
[----:B------:R-:W3:Y:S04]  /*357c0*/  LDL.64 R224, [R1+0x278] ;  /* 0x0002780001e07983 */ /* 0x000ee80000100a00 */
[----:B------:R-:W3:Y:S04]  /*357d0*/  LDL.64 R74, [R1+0x160] ;  /* 0x00016000014a7983 */ /* 0x000ee80000100a00 */
[----:B--2---:R-:W-:Y:S04]  /*357e0*/  LDGSTS.E [R226+-0x7d680], desc[UR20][R220.64], P1 ;  /* 0x82980000dce27fae */ /* 0x004fe800089a1014 */
[----:B------:R-:W-:Y:S04]  /*357f0*/  LDGSTS.E [R227+-0x7d280], desc[UR20][R228.64], P1 ;  /* 0x82d80000e4e37fae */ /* 0x000fe800089a1014 */
[----:B------:R-:W-:Y:S04]  /*35800*/  LDGSTS.E [R226+-0x7ce80], desc[UR20][R218.64], P1 ;  /* 0x83180000dae27fae */ /* 0x000fe800089a1014 */
[----:B------:R-:W2:Y:S04]  /*35810*/  LDL.64 R220, [R1+0x20] ;  /* 0x0000200001dc7983 */ /* 0x000ea80000100a00 */
[----:B------:R-:W-:Y:S04]  /*35820*/  LDGSTS.E [R227+-0x7ca80], desc[UR20][R216.64], P1 ;  /* 0x83580000d8e37fae */ /* 0x000fe800089a1014 */
[----:B------:R-:W-:Y:S04]  /*35830*/  LDGSTS.E [R226+-0x7c680], desc[UR20][R214.64], P1 ;  /* 0x83980000d6e27fae */ /* 0x000fe800089a1014 */
[----:B----4-:R-:W-:Y:S04]  /*35840*/  LDGSTS.E [R227+-0x7c280], desc[UR20][R212.64], P1 ;  /* 0x83d80000d4e37fae */ /* 0x010fe800089a1014 */
[----:B------:R-:W-:Y:S04]  /*35850*/  LDGSTS.E [R226+-0x7be80], desc[UR20][R70.64], P1 ;  /* 0x8418000046e27fae */ /* 0x000fe800089a1014 */
        /* <DEDUP_REMOVED lines=26> */
[----:B------:R-:W-:Y:S04]  /*35a00*/  LDGSTS.E [R227+-0x78a80], desc[UR20][R136.64], P1 ;  /* 0x8758000088e37fae */ /* 0x000fe800089a1014 */
[----:B------:R1:W-:Y:S04]  /*35a10*/  LDGSTS.E [R226+-0x78680], desc[UR20][R134.64], P1 ;  /* 0x8798000086e27fae */ /* 0x0003e800089a1014 */
[----:B------:R1:W-:Y:S02]  /*35a20*/  LDGSTS.E [R227+-0x78280], desc[UR20][R126.64], P1 ;  /* 0x87d800007ee37fae */ /* 0x0003e400089a1014 */
[----:B-1----:R-:W-:-:S02]  /*35a30*/  VIADD R226, R8, 0x100000 ;  /* 0x0010000008e27836 */ /* 0x002fc40000000000 */
[----:B------:R-:W-:-:S03]  /*35a40*/  VIADD R227, R8, 0x100000 ;  /* 0x0010000008e37836 */ /* 0x000fc60000000000 */
[----:B----4-:R-:W-:Y:S04]  /*35a50*/  LDGSTS.E [R226+-0x7fe00], desc[UR20][R222.64], P1 ;  /* 0x80200000dee27fae */ /* 0x010fe800089a1014 */
[----:B------:R-:W-:Y:S04]  /*35a60*/  LDGSTS.E [R227+-0x7fa00], desc[UR20][R212.64], P1 ;  /* 0x80600000d4e37fae */ /* 0x000fe800089a1014 */
[----:B------:R-:W4:Y:S04]  /*35a70*/  LDL.64 R222, [R1+0x438] ;  /* 0x0004380001de7983 */ /* 0x000f280000100a00 */
[----:B------:R-:W4:Y:S04]  /*35a80*/  LDL.64 R212, [R1+0x478] ;  /* 0x0004780001d47983 */ /* 0x000f280000100a00 */
        /* <DEDUP_REMOVED lines=9> */
[----:B------:R-:W-:Y:S04]  /*35b20*/  LDGSTS.E [R227+-0x7e200], desc[UR20][R72.64], P1 ;  /* 0x81e0000048e37fae */ /* 0x000fe800089a1014 */
[----:B------:R-:W3:Y:S04]  /*35b30*/  LDL.64 R76, [R1+0x3c8] ;  /* 0x0003c800014c7983 */ /* 0x000ee80000100a00 */
[----:B--2---:R-:W-:Y:S04]  /*35b40*/  LDGSTS.E [R226+-0x7de00], desc[UR20][R220.64], P1 ;  /* 0x82200000dce27fae */ /* 0x004fe800089a1014 */
[----:B------:R-:W2:Y:S04]  /*35b50*/  LDL.64 R72, [R1+0x3b0] ;  /* 0x0003b00001487983 */ /* 0x000ea80000100a00 */
[----:B------:R-:W-:Y:S04]  /*35b60*/  LDGSTS.E [R227+-0x7da00], desc[UR20][R74.64], P1 ;  /* 0x826000004ae37fae */ /* 0x000fe800089a1014 */
[----:B------:R-:W2:Y:S04]  /*35b70*/  LDL.64 R220, [R1+0x328] ;  /* 0x0003280001dc7983 */ /* 0x000ea80000100a00 */
[----:B------:R-:W2:Y:S04]  /*35b80*/  LDL.64 R74, [R1+0x2a0] ;  /* 0x0002a000014a7983 */ /* 0x000ea80000100a00 */
        /* <DEDUP_REMOVED lines=14> */
[----:B--2---:R-:W-:Y:S04]  /*35c70*/  LDGSTS.E [R227+-0x7aa00], desc[UR20][R72.64], P1 ;  /* 0x8560000048e37fae */ /* 0x004fe800089a1014 */
[----:B------:R-:W2:Y:S04]  /*35c80*/  LDL.64 R212, [R1+0x550] ;  /* 0x0005500001d47983 */ /* 0x000ea80000100a00 */
[----:B------:R-:W2:Y:S04]  /*35c90*/  LDL.64 R76, [R1+0x540] ;  /* 0x00054000014c7983 */ /* 0x000ea80000100a00 */
[----:B------:R-:W-:Y:S04]  /*35ca0*/  LDGSTS.E [R226+-0x7a600], desc[UR20][R220.64], P1 ;  /* 0x85a00000dce27fae */ /* 0x000fe800089a1014 */
[----:B------:R-:W-:Y:S04]  /*35cb0*/  LDGSTS.E [R227+-0x7a200], desc[UR20][R74.64], P1 ;  /* 0x85e000004ae37fae */ /* 0x000fe800089a1014 */
        /* <DEDUP_REMOVED lines=12> */
[----:B------:R-:W-:Y:S04]  /*35d80*/  LDGSTS.E [R226+-0x79600], desc[UR20][R132.64], P1 ;  /* 0x86a0000084e27fae */ /* 0x000fe800089a1014 */
[----:B------:R-:W-:Y:S04]  /*35d90*/  LDGSTS.E [R227+-0x79200], desc[UR20][R130.64], P1 ;  /* 0x86e0000082e37fae */ /* 0x000fe800089a1014 */
[----:B------:R-:W-:Y:S04]  /*35da0*/  LDGSTS.E [R226+-0x78e00], desc[UR20][R128.64], P1 ;  /* 0x8720000080e27fae */ /* 0x000fe800089a1014 */
[----:B------:R-:W3:Y:S04]  /*35db0*/  LDL.64 R224, [R1+0x610] ;  /* 0x0006100001e07983 */ /* 0x000ee80000100a00 */
[----:B------:R-:W-:Y:S04]  /*35dc0*/  LDGSTS.E [R227+-0x78a00], desc[UR20][R122.64], P1 ;  /* 0x876000007ae37fae */ /* 0x000fe800089a1014 */
[----:B------:R1:W-:Y:S04]  /*35dd0*/  LDGSTS.E [R226+-0x78600], desc[UR20][R120.64], P1 ;  /* 0x87a0000078e27fae */ /* 0x0003e800089a1014 */
[----:B------:R2:W-:Y:S01]  /*35de0*/  LDGSTS.E [R227+-0x78200], desc[UR20][R118.64], P1 ;  /* 0x87e0000076e37fae */ /* 0x0005e200089a1014 */
[----:B-1----:R-:W-:-:S02]  /*35df0*/  VIADD R226, R7, 0x100000 ;  /* 0x0010000007e27836 */ /* 0x002fc40000000000 */
[----:B--2---:R-:W-:-:S03]  /*35e00*/  VIADD R227, R7, 0x100000 ;  /* 0x0010000007e37836 */ /* 0x004fc60000000000 */
[----:B------:R-:W-:Y:S04]  /*35e10*/  LDGSTS.E [R226+-0x7fd80], desc[UR20][R76.64], P1 ;  /* 0x802800004ce27fae */ /* 0x000fe800089a1014 */
[----:B------:R-:W-:Y:S04]  /*35e20*/  LDGSTS.E [R227+-0x7f980], desc[UR20][R212.64], P1 ;  /* 0x80680000d4e37fae */ /* 0x000fe800089a1014 */
[----:B------:R-:W-:Y:S04]  /*35e30*/  LDGSTS.E [R226+-0x7f580], desc[UR20][R220.64], P1 ;  /* 0x80a80000dce27fae */ /* 0x000fe800089a1014 */
[----:B------:R-:W2:Y:S04]  /*35e40*/  LDL.64 R76, [R1+0x5b8] ;  /* 0x0005b800014c7983 */ /* 0x000ea80000100a00 */
[----:B------:R-:W-:Y:S04]  /*35e50*/  LDGSTS.E [R227+-0x7f180], desc[UR20][R70.64], P1 ;  /* 0x80e8000046e37fae */ /* 0x000fe800089a1014 */
[----:B------:R-:W2:Y:S04]  /*35e60*/  LDL.64 R220, [R1+0x568] ;  /* 0x0005680001dc7983 */ /* 0x000ea80000100a00 */
        /* <DEDUP_REMOVED lines=8> */
[----:B----4-:R-:W-:Y:S04]  /*35ef0*/  LDGSTS.E [R227+-0x7e180], desc[UR20][R222.64], P1 ;  /* 0x81e80000dee37fae */ /* 0x010fe800089a1014 */
        /* <DEDUP_REMOVED lines=18> */
[----:B------:R-:W2:Y:S04]  /*36020*/  LDL.64 R212, [R1+0x750] ;  /* 0x0007500001d47983 */ /* 0x000ea80000100a00 */
[----:B------:R-:W2:Y:S04]  /*36030*/  LDL.64 R70, [R1+0x720] ;  /* 0x0007200001467983 */ /* 0x000ea80000100a00 */
[----:B------:R-:W2:Y:S04]  /*36040*/  LDL.64 R74, [R1+0x7a0] ;  /* 0x0007a000014a7983 */ /* 0x000ea80000100a00 */
[----:B----4-:R-:W-:Y:S04]  /*36050*/  LDGSTS.E [R227+-0x7a980], desc[UR20][R222.64], P1 ;  /* 0x85680000dee37fae */ /* 0x010fe800089a1014 */
        /* <DEDUP_REMOVED lines=14> */
[----:B------:R-:W-:Y:S04]  /*36140*/  LDGSTS.E [R227+-0x79180], desc[UR20][R114.64], P1 ;  /* 0x86e8000072e37fae */ /* 0x000fe800089a1014 */
[----:B------:R-:W2:Y:S04]  /*36150*/  LDL.64 R220, [R1+0x6c8] ;  /* 0x0006c80001dc7983 */ /* 0x000ea80000100a00 */
[----:B------:R-:W-:Y:S04]  /*36160*/  LDGSTS.E [R226+-0x78d80], desc[UR20][R112.64], P1 ;  /* 0x8728000070e27fae */ /* 0x000fe800089a1014 */
[----:B------:R-:W-:Y:S04]  /*36170*/  LDGSTS.E [R227+-0x78980], desc[UR20][R110.64], P1 ;  /* 0x876800006ee37fae */ /* 0x000fe800089a1014 */
[----:B------:R1:W-:Y:S04]  /*36180*/  LDGSTS.E [R226+-0x78580], desc[UR20][R108.64], P1 ;  /* 0x87a800006ce27fae */ /* 0x0003e800089a1014 */
[----:B------:R1:W-:Y:S04]  /*36190*/  LDGSTS.E [R227+-0x78180], desc[UR20][R106.64], P1 ;  /* 0x87e800006ae37fae */ /* 0x0003e800089a1014 */
[----:B------:R-:W2:Y:S01]  /*361a0*/  LDL.64 R76, [R1+0x690] ;  /* 0x00069000014c7983 */ /* 0x000ea20000100a00 */
[----:B-1----:R-:W-:-:S02]  /*361b0*/  VIADD R226, R6, 0x100000 ;  /* 0x0010000006e27836 */ /* 0x002fc40000000000 */
[----:B------:R-:W-:-:S03]  /*361c0*/  VIADD R227, R6, 0x100000 ;  /* 0x0010000006e37836 */ /* 0x000fc60000000000 */
[----:B------:R-:W-:Y:S04]  /*361d0*/  LDGSTS.E [R226+-0x7fd00], desc[UR20][R74.64], P1 ;  /* 0x803000004ae27fae */ /* 0x000fe800089a1014 */
[----:B------:R-:W2:Y:S04]  /*361e0*/  LDL.64 R74, [R1+0x660] ;  /* 0x00066000014a7983 */ /* 0x000ea80000100a00 */
[----:B----4-:R-:W-:Y:S04]  /*361f0*/  LDGSTS.E [R227+-0x7f900], desc[UR20][R222.64], P1 ;  /* 0x80700000dee37fae */ /* 0x010fe800089a1014 */
[----:B------:R-:W4:Y:S04]  /*36200*/  LDL.64 R222, [R1+0x618] ;  /* 0x0006180001de7983 */ /* 0x000f280000100a00 */
[----:B---3--:R-:W-:Y:S04]  /*36210*/  LDGSTS.E [R226+-0x7f500], desc[UR20][R224.64], P1 ;  /* 0x80b00000e0e27fae */ /* 0x008fe800089a1014 */
[----:B------:R-:W-:Y:S04]  /*36220*/  LDGSTS.E [R227+-0x7f100], desc[UR20][R212.64], P1 ;  /* 0x80f00000d4e37fae */ /* 0x000fe800089a1014 */
[----:B------:R-:W-:Y:S04]  /*36230*/  LDGSTS.E [R226+-0x7ed00], desc[UR20][R70.64], P1 ;  /* 0x8130000046e27fae */ /* 0x000fe800089a1014 */
[----:B------:R-:W3:Y:S04]  /*36240*/  LDL.64 R224, [R1+0x608] ;  /* 0x0006080001e07983 */ /* 0x000ee80000100a00 */
[----:B------:R-:W-:Y:S04]  /*36250*/  LDGSTS.E [R227+-0x7e900], desc[UR20][R40.64], P1 ;  /* 0x8170000028e37fae */ /* 0x000fe800089a1014 */
[----:B------:R-:W3:Y:S04]  /*36260*/  LDL.64 R212, [R1+0x518] ;  /* 0x0005180001d47983 */ /* 0x000ee80000100a00 */
[----:B------:R-:W-:Y:S04]  /*36270*/  LDGSTS.E [R226+-0x7e500], desc[UR20][R38.64], P1 ;  /* 0x81b0000026e27fae */ /* 0x000fe800089a1014 */
[----:B------:R-:W3:Y:S04]  /*36280*/  LDL.64 R70, [R1+0x500] ;  /* 0x0005000001467983 */ /* 0x000ee80000100a00 */
[----:B------:R-:W3:Y:S04]  /*36290*/  LDL.64 R40, [R1+0x4d8] ;  /* 0x0004d80001287983 */ /* 0x000ee80000100a00 */
[----:B------:R-:W3:Y:S04]  /*362a0*/  LDL.64 R38, [R1+0x480] ;  /* 0x0004800001267983 */ /* 0x000ee80000100a00 */
[----:B--2---:R-:W-:Y:S04]  /*362b0*/  LDGSTS.E [R227+-0x7e100], desc[UR20][R220.64], P1 ;  /* 0x81f00000dce37fae */ /* 0x004fe800089a1014 */
[----:B------:R-:W-:Y:S04]  /*362c0*/  LDGSTS.E [R226+-0x7dd00], desc[UR20][R72.64], P1 ;  /* 0x8230000048e27fae */ /* 0x000fe800089a1014 */
[----:B------:R-:W2:Y:S04]  /*362d0*/  LDL.64 R220, [R1+0x4b8] ;  /* 0x0004b80001dc7983 */ /* 0x000ea80000100a00 */
[----:B------:R-:W2:Y:S04]  /*362e0*/  LDL.64 R72, [R1+0x448] ;  /* 0x0004480001487983 */ /* 0x000ea80000100a00 */
[----:B------:R-:W-:Y:S04]  /*362f0*/  LDGSTS.E [R227+-0x7d900], desc[UR20][R76.64], P1 ;  /* 0x827000004ce37fae */ /* 0x000fe800089a1014 */
[----:B------:R-:W2:Y:S04]  /*36300*/  LDL.64 R76, [R1+0x408] ;  /* 0x00040800014c7983 */ /* 0x000ea80000100a00 */
        /* <DEDUP_REMOVED lines=16> */
[----:B--2---:R-:W-:Y:S04]  /*36410*/  LDGSTS.E [R226+-0x7ad00], desc[UR20][R220.64], P1 ;  /* 0x85300000dce27fae */ /* 0x004fe800089a1014 */
[----:B------:R-:W-:Y:S04]  /*36420*/  LDGSTS.E [R227+-0x7a900], desc[UR20][R38.64], P1 ;  /* 0x8570000026e37fae */ /* 0x000fe800089a1014 */
[----:B------:R-:W-:Y:S04]  /*36430*/  LDGSTS.E [R226+-0x7a500], desc[UR20][R72.64], P1 ;  /* 0x85b0000048e27fae */ /* 0x000fe800089a1014 */
[----:B------:R-:W2:Y:S04]  /*36440*/  LDL.64 R220, [R1+0x878] ;  /* 0x0008780001dc7983 */ /* 0x000ea80000100a00 */
[----:B------:R-:W2:Y:S04]  /*36450*/  LDL.64 R38, [R1+0x7d8] ;  /* 0x0007d80001267983 */ /* 0x000ea80000100a00 */
[----:B------:R-:W-:Y:S04]  /*36460*/  LDGSTS.E [R227+-0x7a100], desc[UR20][R76.64], P1 ;  /* 0x85f000004ce37fae */ /* 0x000fe800089a1014 */
[----:B------:R-:W2:Y:S04]  /*36470*/  LDL.64 R72, [R1+0x7b0] ;  /* 0x0007b00001487983 */ /* 0x000ea80000100a00 */
[----:B------:R-:W2:Y:S04]  /*36480*/  LDL.64 R218, [R1+0x6d8] ;  /* 0x0006d80001da7983 */ /* 0x000ea80000100a00 */
[----:B------:R-:W2:Y:S04]  /*36490*/  LDL.64 R76, [R1+0x798] ;  /* 0x00079800014c7983 */ /* 0x000ea80000100a00 */
[----:B------:R-:W2:Y:S04]  /*364a0*/  LDL.64 R228, [R1+0x6a8] ;  /* 0x0006a80001e47983 */ /* 0x000ea80000100a00 */
        /* <DEDUP_REMOVED lines=10> */
[----:B------:R1:W-:Y:S04]  /*36550*/  LDGSTS.E [R226+-0x78500], desc[UR20][R80.64], P1 ;  /* 0x87b0000050e27fae */ /* 0x0003e800089a1014 */
[----:B------:R-:W3:Y:S04]  /*36560*/  LDL.64 R224, [R1+0x740] ;  /* 0x0007400001e07983 */ /* 0x000ee80000100a00 */
[----:B------:R2:W-:Y:S01]  /*36570*/  LDGSTS.E [R227+-0x78100], desc[UR20][R78.64], P1 ;  /* 0x87f000004ee37fae */ /* 0x0005e200089a1014 */
[----:B-1----:R-:W-:-:S05]  /*36580*/  VIADD R226, R5, 0x100000 ;  /* 0x0010000005e27836 */ /* 0x002fca0000000000 */
[----:B--2---:R-:W-:Y:S04]  /*36590*/  LDGSTS.E [R226+-0x7fc80], desc[UR20][R220.64], P1 ;  /* 0x80380000dce27fae */ /* 0x004fe800089a1014 */
[----:B------:R-:W2:Y:S01]  /*365a0*/  LDL.64 R220, [R1+0x6e8] ;  /* 0x0006e80001dc7983 */ /* 0x000ea20000100a00 */
[----:B------:R-:W-:-:S05]  /*365b0*/  VIADD R227, R5, 0x100000 ;  /* 0x0010000005e37836 */ /* 0x000fca0000000000 */
[----:B------:R-:W-:Y:S04]  /*365c0*/  LDGSTS.E [R227+-0x7f880], desc[UR20][R212.64], P1 ;  /* 0x80780000d4e37fae */ /* 0x000fe800089a1014 */
[----:B------:R-:W-:Y:S04]  /*365d0*/  LDGSTS.E [R226+-0x7f480], desc[UR20][R70.64], P1 ;  /* 0x80b8000046e27fae */ /* 0x000fe800089a1014 */
[----:B------:R-:W-:Y:S04]  /*365e0*/  LDGSTS.E [R227+-0x7f080], desc[UR20][R40.64], P1 ;  /* 0x80f8000028e37fae */ /* 0x000fe800089a1014 */
        /* <DEDUP_REMOVED lines=19> */
[----:B------:R-:W5:Y:S04]  /*36720*/  LDL.LU.64 R218, [R1+0xbd0] ;  /* 0x000bd00001da7983 */ /* 0x000f680000300a00 */
[----:B------:R-:W2:Y:S04]  /*36730*/  LDL.64 R228, [R1+0x398] ;  /* 0x0003980001e47983 */ /* 0x000ea80000100a00 */
[----:B------:R-:W-:Y:S04]  /*36740*/  LDGSTS.E [R227+-0x7c880], desc[UR20][R216.64], P1 ;  /* 0x83780000d8e37fae */ /* 0x000fe800089a1014 */
[----:B------:R-:W-:Y:S04]  /*36750*/  LDGSTS.E [R226+-0x7c480], desc[UR20][R214.64], P1 ;  /* 0x83b80000d6e27fae */ /* 0x000fe800089a1014 */
[----:B------:R-:W-:Y:S04]  /*36760*/  LDGSTS.E [R227+-0x7c080], desc[UR20][R212.64], P1 ;  /* 0x83f80000d4e37fae */ /* 0x000fe800089a1014 */
[----:B------:R-:W5:Y:S04]  /*36770*/  LDL.LU.64 R216, [R1+0xbc8] ;  /* 0x000bc80001d87983 */ /* 0x000f680000300a00 */
[----:B------:R-:W5:Y:S04]  /*36780*/  LDL.LU.64 R214, [R1+0xbc0] ;  /* 0x000bc00001d67983 */ /* 0x000f680000300a00 */
[----:B------:R-:W5:Y:S04]  /*36790*/  LDL.LU.64 R212, [R1+0xbb8] ;  /* 0x000bb80001d47983 */ /* 0x000f680000300a00 */
[----:B------:R-:W-:Y:S04]  /*367a0*/  LDGSTS.E [R226+-0x7bc80], desc[UR20][R70.64], P1 ;  /* 0x8438000046e27fae */ /* 0x000fe800089a1014 */
[----:B------:R-:W-:Y:S04]  /*367b0*/  LDGSTS.E [R227+-0x7b880], desc[UR20][R40.64], P1 ;  /* 0x8478000028e37fae */ /* 0x000fe800089a1014 */
[----:B------:R-:W-:Y:S04]  /*367c0*/  LDGSTS.E [R226+-0x7b480], desc[UR20][R38.64], P1 ;  /* 0x84b8000026e27fae */ /* 0x000fe800089a1014 */
[----:B------:R-:W5:Y:S04]  /*367d0*/  LDL.LU.64 R70, [R1+0xbb0] ;  /* 0x000bb00001467983 */ /* 0x000f680000300a00 */
[----:B------:R-:W5:Y:S04]  /*367e0*/  LDL.LU.64 R40, [R1+0xba8] ;  /* 0x000ba80001287983 */ /* 0x000f680000300a00 */
[----:B------:R-:W5:Y:S04]  /*367f0*/  LDL.LU.64 R38, [R1+0xba0] ;  /* 0x000ba00001267983 */ /* 0x000f680000300a00 */
[----:B------:R-:W-:Y:S04]  /*36800*/  LDGSTS.E [R227+-0x7b080], desc[UR20][R72.64], P1 ;  /* 0x84f8000048e37fae */ /* 0x000fe800089a1014 */
[----:B----4-:R-:W-:Y:S04]  /*36810*/  LDGSTS.E [R226+-0x7ac80], desc[UR20][R76.64], P1 ;  /* 0x853800004ce27fae */ /* 0x010fe800089a1014 */
[----:B------:R-:W4:Y:S04]  /*36820*/  LDL.LU.64 R72, [R1+0xb98] ;  /* 0x000b980001487983 */ /* 0x000f280000300a00 */
[----:B------:R-:W4:Y:S04]  /*36830*/  LDL.LU.64 R76, [R1+0xb90] ;  /* 0x000b9000014c7983 */ /* 0x000f280000300a00 */
[----:B---3--:R-:W-:Y:S04]  /*36840*/  LDGSTS.E [R227+-0x7a880], desc[UR20][R224.64], P1 ;  /* 0x85780000e0e37fae */ /* 0x008fe800089a1014 */
[----:B------:R-:W-:Y:S04]  /*36850*/  LDGSTS.E [R226+-0x7a480], desc[UR20][R222.64], P1 ;  /* 0x85b80000dee27fae */ /* 0x000fe800089a1014 */
[----:B------:R-:W3:Y:S04]  /*36860*/  LDL.LU.64 R224, [R1+0xb88] ;  /* 0x000b880001e07983 */ /* 0x000ee80000300a00 */
[----:B------:R-:W3:Y:S04]  /*36870*/  LDL.LU.64 R222, [R1+0xb80] ;  /* 0x000b800001de7983 */ /* 0x000ee80000300a00 */
[----:B--2---:R-:W-:Y:S04]  /*36880*/  LDGSTS.E [R227+-0x7a080], desc[UR20][R220.64], P1 ;  /* 0x85f80000dce37fae */ /* 0x004fe800089a1014 */
[----:B------:R-:W-:Y:S04]  /*36890*/  LDGSTS.E [R226+-0x79c80], desc[UR20][R74.64], P1 ;  /* 0x863800004ae27fae */ /* 0x000fe800089a1014 */
[----:B------:R-:W-:Y:S04]  /*368a0*/  LDGSTS.E [R227+-0x79880], desc[UR20][R236.64], P1 ;  /* 0x86780000ece37fae */ /* 0x000fe800089a1014 */
[----:B------:R-:W2:Y:S04]  /*368b0*/  LDL.LU.64 R220, [R1+0xb78] ;  /* 0x000b780001dc7983 */ /* 0x000ea80000300a00 */
[----:B------:R-:W2:Y:S04]  /*368c0*/  LDL.LU.64 R74, [R1+0xb70] ;  /* 0x000b7000014a7983 */ /* 0x000ea80000300a00 */
[----:B------:R-:W-:Y:S04]  /*368d0*/  LDGSTS.E [R226+-0x79480], desc[UR20][R232.64], P1 ;  /* 0x86b80000e8e27fae */ /* 0x000fe800089a1014 */
[----:B------:R1:W-:Y:S01]  /*368e0*/  LDGSTS.E [R227+-0x79080], desc[UR20][R228.64], P1 ;  /* 0x86f80000e4e37fae */ /* 0x0003e200089a1014 */
[----:B------:R-:W-:-:S02]  /*368f0*/  USHF.R.S32.HI UR5, URZ, 0x1f, UR11 ;  /* 0x0000001fff057899 */ /* 0x000fc4000801140b */
[----:B------:R-:W-:Y:S02]  /*36900*/  USHF.L.U32 UR10, UR11, 0x2, URZ ;  /* 0x000000020b0a7899 */ /* 0x000fe400080006ff */
[----:B------:R-:W-:Y:S01]  /*36910*/  USHF.L.U64.HI UR11, UR11, 0x2, UR5 ;  /* 0x000000020b0b7899 */ /* 0x000fe20008010205 */
[----:B-1----:R-:W-:-:S04]  /*36920*/  LOP3.LUT R229, R3, 0x2, RZ, 0xfc, !PT ;  /* 0x0000000203e57812 */ /* 0x002fc800078efcff */
[----:B------:R-:W-:Y:S02]  /*36930*/  ISETP.GE.AND P0, PT, R229, UR4, PT ;  /* 0x00000004e5007c0c */ /* 0x000fe4000bf06270 */
[----:B----4-:R-:W-:-:S04]  /*36940*/  IADD3 R76, P4, PT, R76, UR10, RZ ;  /* 0x0000000a4c4c7c10 */ /* 0x010fc8000ff9e0ff */
[----:B------:R-:W-:Y:S02]  /*36950*/  IADD3.X R77, PT, PT, R77, UR11, RZ, P4, !PT ;  /* 0x0000000b4d4d7c10 */ /* 0x000fe4000a7fe4ff */
[----:B------:R-:W-:-:S04]  /*36960*/  IADD3 R72, P6, PT, R72, UR10, RZ ;  /* 0x0000000a48487c10 */ /* 0x000fc8000ffde0ff */
[----:B------:R-:W-:Y:S01]  /*36970*/  IADD3.X R73, PT, PT, R73, UR11, RZ, P6, !PT ;  /* 0x0000000b49497c10 */ /* 0x000fe2000b7fe4ff */
[----:B---3--:R-:W-:Y:S04]  /*36980*/  LDGSTS.E [R226+-0x78c80], desc[UR20][R224.64], P1 ;  /* 0x87380000e0e27fae */ /* 0x008fe800089a1014 */
[----:B------:R-:W-:Y:S04]  /*36990*/  LDGSTS.E [R227+-0x78880], desc[UR20][R222.64], P1 ;  /* 0x87780000dee37fae */ /* 0x000fe800089a1014 */
[----:B--2---:R-:W-:Y:S04]  /*369a0*/  LDGSTS.E [R226+-0x78480], desc[UR20][R220.64], P1 ;  /* 0x87b80000dce27fae */ /* 0x004fe800089a1014 */
[----:B------:R1:W-:Y:S04]  /*369b0*/  LDGSTS.E [R226+-0x78080], desc[UR20][R74.64], P1 ;  /* 0x87f800004ae27fae */ /* 0x0003e800089a1014 */
[----:B------:R-:W0:Y:S01]  /*369c0*/  LDGDEPBAR ;  /* 0x00000000000079af */ /* 0x000e220000000000 */
[----:B-1----:R-:W-:-:S02]  /*369d0*/  SEL R226, RZ, 0x4, P0 ;  /* 0x00000004ffe27807 */ /* 0x002fc40000000000 */
[----:B------:R-:W-:-:S04]  /*369e0*/  ISETP.NE.U32.AND P0, PT, RZ, UR22, PT ;  /* 0x00000016ff007c0c */ /* 0x000fc8000bf05070 */
[----:B------:R-:W-:Y:S02]  /*369f0*/  ISETP.LT.OR P4, PT, R252, 0x80, P0 ;  /* 0x00000080fc00780c */ /* 0x000fe40000781670 */
[----:B------:R-:W-:-:S04]  /*36a00*/  SEL R226, R226, RZ, P3 ;  /* 0x000000ffe2e27207 */ /* 0x000fc80001800000 */
[----:B------:R-:W-:Y:S01]  /*36a10*/  ISETP.NE.U32.AND P1, PT, R226, RZ, PT ;  /* 0x000000ffe200720c */ /* 0x000fe20003f25070 */
[----:B------:R-:W-:-:S04]  /*36a20*/  DEPBAR.LE SB0, 0x8 ;  /* 0x000082000000791a */ /* 0x000fc80000000000 */
[----:B------:R-:W-:Y:S06]  /*36a30*/  BAR.SYNC.DEFER_BLOCKING 0x0 ;  /* 0x0000000000007b1d */ /* 0x000fec0000010000 */
[----:B------:R-:W-:Y:S05]  /*36a40*/  @P4 BRA `(.L_x_6) ;  /* 0x0000000400704947 */ /* 0x000fea0003800000 */
[----:B------:R-:W-:Y:S02]  /*36a50*/  USHF.R.U32.HI UR72, URZ, 0x4, UR7 ;  /* 0x00000004ff487899 */ /* 0x000fe40008011607 */
[----:B------:R-:W-:Y:S02]  /*36a60*/  UIADD3 UR12, UPT, UPT, UR7, 0xc0000, URZ ;  /* 0x000c0000070c7890 */ /* 0x000fe4000fffe0ff */
[----:B------:R-:W-:Y:S02]  /*36a70*/  USGXT.U32 UR72, UR72, 0xe ;  /* 0x0000000e4848789a */ /* 0x000fe40008000000 */
[----:B------:R-:W-:Y:S02]  /*36a80*/  USHF.R.U32.HI UR12, URZ, 0x4, UR12 ;  /* 0x00000004ff0c7899 */ /* 0x000fe4000801160c */
[----:B------:R-:W-:Y:S02]  /*36a90*/  UIADD3 UR76, UP1, UPT, UR72, 0x2, URZ ;  /* 0x00000002484c7890 */ /* 0x000fe4000ff3e0ff */
[----:B------:R-:W-:Y:S01]  /*36aa0*/  USGXT.U32 UR74, UR12, 0xe ;  /* 0x0000000e0c4a789a */ /* 0x000fe20008000000 */
[----:B------:R-:W-:Y:S01]  /*36ab0*/  UMOV UR5, URZ ;  /* 0x000000ff00057c82 */ /* 0x000fe20008000000 */
[----:B------:R-:W-:Y:S01]  /*36ac0*/  UMOV UR6, URZ ;  /* 0x000000ff00067c82 */ /* 0x000fe20008000000 */
[----:B------:R-:W-:-:S02]  /*36ad0*/  UIADD3.X UR77, UPT, UPT, UR5, 0x40004040, URZ, UP1, !UPT ;  /* 0x40004040054d7890 */ /* 0x000fc40008ffe4ff */
[----:B------:R-:W-:Y:S01]  /*36ae0*/  UIADD3 UR24, UP1, UPT, UR74, 0x2, URZ ;  /* 0x000000024a187890 */ /* 0x000fe2000ff3e0ff */
[----:B------:R-:W-:Y:S01]  /*36af0*/  UMOV UR26, UR15 ;  /* 0x0000000f001a7c82 */ /* 0x000fe20008000000 */
[----:B------:R-:W-:Y:S02]  /*36b00*/  UMOV UR27, URZ ;  /* 0x000000ff001b7c82 */ /* 0x000fe40008000000 */
[----:B------:R-:W-:Y:S01]  /*36b10*/  UIADD3.X UR25, UPT, UPT, UR6, 0x40004040, URZ, UP1, !UPT ;  /* 0x4000404006197890 */ /* 0x000fe20008ffe4ff */
[----:B------:R-:W-:Y:S01]  /*36b20*/  UMOV UR5, UR26 ;  /* 0x0000001a00057c82 */ /* 0x000fe20008000000 */
[----:B------:R-:W-:Y:S02]  /*36b30*/  UIADD3.64 UR26, UPT, UPT, UR76, 0x2, URZ ;  /* 0x000000024c1a7897 */ /* 0x000fe4000fffe0ff */
[----:B------:R-:W-:Y:S01]  /*36b40*/  UIADD3.64 UR50, UPT, UPT, UR24, 0x2, URZ ;  /* 0x0000000218327897 */ /* 0x000fe2000fffe0ff */
[----:B------:R-:W-:Y:S01]  /*36b50*/  UMOV UR70, 0x0 ;  /* 0x0000000000467882 */ /* 0x000fe20000000000 */
[----:B------:R-:W-:Y:S01]  /*36b60*/  UMOV UR71, 0x4400910 ;  /* 0x0440091000477882 */ /* 0x000fe20000000000 */
[----:B------:R-:W-:Y:S01]  /*36b70*/  UMOV UR73, 0x40004040 ;  /* 0x4000404000497882 */ /* 0x000fe20000000000 */
[----:B------:R-:W-:Y:S01]  /*36b80*/  UMOV UR75, 0x40004040 ;  /* 0x40004040004b7882 */ /* 0x000fe20000000000 */
[----:B------:R-:W-:Y:S01]  /*36b90*/  UMOV UR32, 0x0 ;  /* 0x0000000000207882 */ /* 0x000fe20000000000 */
[----:B------:R-:W-:Y:S01]  /*36ba0*/  UMOV UR33, 0x4400910 ;  /* 0x0440091000217882 */ /* 0x000fe20000000000 */
[----:B------:R-:W-:Y:S01]  /*36bb0*/  UIADD3.64 UR66, UPT, UPT, UR76, 0x4, URZ ;  /* 0x000000044c427897 */ /* 0x000fe2000fffe0ff */
[----:B------:R-:W-:Y:S01]  /*36bc0*/  UTCHMMA gdesc[UR74], gdesc[UR72], tmem[UR8], tmem[UR70], idesc[UR71], !UPT ;  /* 0x00ff46484a0075ea */ /* 0x000fe2000f800008 */
[----:B------:R-:W-:-:S02]  /*36bd0*/  UIADD3.64 UR68, UPT, UPT, UR24, 0x4, URZ ;  /* 0x0000000418447897 */ /* 0x000fc4000fffe0ff */
[----:B------:R-:W-:Y:S01]  /*36be0*/  UTCHMMA gdesc[UR24], gdesc[UR76], tmem[UR8], tmem[UR32], idesc[UR33], UPT ;  /* 0x00ff204c180075ea */ /* 0x000fe2000b800008 */
[----:B------:R-:W-:Y:S01]  /*36bf0*/  UMOV UR16, 0x0 ;  /* 0x0000000000107882 */ /* 0x000fe20000000000 */
[----:B------:R-:W-:Y:S01]  /*36c00*/  UMOV UR17, 0x4400910 ;  /* 0x0440091000117882 */ /* 0x000fe20000000000 */
[----:B------:R-:W-:Y:S01]  /*36c10*/  UIADD3.64 UR58, UPT, UPT, UR76, 0x7fe, URZ ;  /* 0x000007fe4c3a7897 */ /* 0x000fe2000fffe0ff */
[----:B------:R1:W-:Y:S01]  /*36c20*/  UTCHMMA gdesc[UR50], gdesc[UR26], tmem[UR8], tmem[UR16], idesc[UR17], UPT ;  /* 0x00ff101a320075ea */ /* 0x0003e2000b800008 */
[----:B------:R-:W-:Y:S02]  /*36c30*/  UIADD3.64 UR62, UPT, UPT, UR24, 0x1fe, URZ ;  /* 0x000001fe183e7897 */ /* 0x000fe4000fffe0ff */
[----:B------:R-:W-:Y:S01]  /*36c40*/  UIADD3.64 UR46, UPT, UPT, UR76, 0x800, URZ ;  /* 0x000008004c2e7897 */ /* 0x000fe2000fffe0ff */
[----:B------:R-:W-:Y:S01]  /*36c50*/  UMOV UR64, 0x0 ;  /* 0x0000000000407882 */ /* 0x000fe20000000000 */
[----:B------:R-:W-:Y:S01]  /*36c60*/  UMOV UR65, 0x4400910 ;  /* 0x0440091000417882 */ /* 0x000fe20000000000 */
[----:B------:R-:W-:Y:S01]  /*36c70*/  UMOV UR54, 0x0 ;  /* 0x0000000000367882 */ /* 0x000fe20000000000 */
[----:B------:R-:W-:Y:S01]  /*36c80*/  UMOV UR55, 0x4400910 ;  /* 0x0440091000377882 */ /* 0x000fe20000000000 */
[----:B------:R-:W-:Y:S01]  /*36c90*/  UIADD3.64 UR30, UPT, UPT, UR76, 0x802, URZ ;  /* 0x000008024c1e7897 */ /* 0x000fe2000fffe0ff */
[----:B------:R-:W-:Y:S01]  /*36ca0*/  UTCHMMA gdesc[UR68], gdesc[UR66], tmem[UR8], tmem[UR64], idesc[UR65], UPT ;  /* 0x00ff4042440075ea */ /* 0x000fe2000b800008 */
[----:B-1----:R-:W-:Y:S01]  /*36cb0*/  UIADD3.64 UR50, UPT, UPT, UR24, 0x200, URZ ;  /* 0x0000020018327897 */ /* 0x002fe2000fffe0ff */
[----:B------:R1:W-:Y:S01]  /*36cc0*/  UTCHMMA gdesc[UR62], gdesc[UR58], tmem[UR8], tmem[UR54], idesc[UR55], UPT ;  /* 0x00ff363a3e0075ea */ /* 0x0003e2000b800008 */
[----:B------:R-:W-:-:S02]  /*36cd0*/  UIADD3.64 UR70, UPT, UPT, UR24, 0x202, URZ ;  /* 0x0000020218467897 */ /* 0x000fc4000fffe0ff */
[----:B------:R-:W-:Y:S02]  /*36ce0*/  UIADD3.64 UR60, UPT, UPT, UR76, 0x804, URZ ;  /* 0x000008044c3c7897 */ /* 0x000fe4000fffe0ff */
[----:B------:R-:W-:Y:S02]  /*36cf0*/  UIADD3.64 UR74, UPT, UPT, UR24, 0x204, URZ ;  /* 0x00000204184a7897 */ /* 0x000fe4000fffe0ff */
[----:B------:R-:W-:Y:S02]  /*36d00*/  UIADD3.64 UR56, UPT, UPT, UR76, 0xffe, URZ ;  /* 0x00000ffe4c387897 */ /* 0x000fe4000fffe0ff */
[----:B------:R-:W-:Y:S01]  /*36d10*/  UIADD3.64 UR72, UPT, UPT, UR24, 0x3fe, URZ ;  /* 0x000003fe18487897 */ /* 0x000fe2000fffe0ff */
[----:B------:R-:W-:Y:S01]  /*36d20*/  UMOV UR40, 0x0 ;  /* 0x0000000000287882 */ /* 0x000fe20000000000 */
[----:B------:R-:W-:Y:S01]  /*36d30*/  UMOV UR41, 0x4400910 ;  /* 0x0440091000297882 */ /* 0x000fe20000000000 */
[----:B------:R-:W-:Y:S01]  /*36d40*/  UIADD3.64 UR52, UPT, UPT, UR76, 0x1000, URZ ;  /* 0x000010004c347897 */ /* 0x000fe2000fffe0ff */
[----:B------:R2:W-:Y:S01]  /*36d50*/  UTCHMMA gdesc[UR50], gdesc[UR46], tmem[UR8], tmem[UR40], idesc[UR41], UPT ;  /* 0x00ff282e320075ea */ /* 0x0005e2000b800008 */
[----:B-1----:R-:W-:-:S02]  /*36d60*/  UIADD3.64 UR58, UPT, UPT, UR24, 0x400, URZ ;  /* 0x00000400183a7897 */ /* 0x002fc4000fffe0ff */
[----:B------:R-:W-:Y:S02]  /*36d70*/  UIADD3.64 UR48, UPT, UPT, UR76, 0x1002, URZ ;  /* 0x000010024c307897 */ /* 0x000fe4000fffe0ff */
[----:B------:R-:W-:Y:S02]  /*36d80*/  UIADD3.64 UR42, UPT, UPT, UR76, 0x1004, URZ ;  /* 0x000010044c2a7897 */ /* 0x000fe4000fffe0ff */
[----:B------:R-:W-:Y:S02]  /*36d90*/  UIADD3.64 UR36, UPT, UPT, UR76, 0x17fe, URZ ;  /* 0x000017fe4c247897 */ /* 0x000fe4000fffe0ff */
[----:B------:R-:W-:Y:S02]  /*36da0*/  UIADD3.64 UR32, UPT, UPT, UR76, 0x1800, URZ ;  /* 0x000018004c207897 */ /* 0x000fe4000fffe0ff */
[----:B------:R-:W-:Y:S02]  /*36db0*/  UIADD3.64 UR26, UPT, UPT, UR76, 0x1802, URZ ;  /* 0x000018024c1a7897 */ /* 0x000fe4000fffe0ff */
[----:B------:R-:W-:-:S02]  /*36dc0*/  UIADD3.64 UR16, UPT, UPT, UR76, 0x1804, URZ ;  /* 0x000018044c107897 */ /* 0x000fc4000fffe0ff */
[----:B------:R-:W-:Y:S02]  /*36dd0*/  UIADD3.64 UR54, UPT, UPT, UR24, 0x402, URZ ;  /* 0x0000040218367897 */ /* 0x000fe4000fffe0ff */
[----:B------:R-:W-:Y:S02]  /*36de0*/  UIADD3.64 UR76, UPT, UPT, UR24, 0x404, URZ ;  /* 0x00000404184c7897 */ /* 0x000fe4000fffe0ff */
[----:B--2---:R-:W-:Y:S01]  /*36df0*/  UIADD3.64 UR46, UPT, UPT, UR24, 0x5fe, URZ ;  /* 0x000005fe182e7897 */ /* 0x004fe2000fffe0ff */
[----:B------:R-:W-:Y:S01]  /*36e00*/  UMOV UR66, 0x0 ;  /* 0x0000000000427882 */ /* 0x000fe20000000000 */
[----:B------:R-:W-:Y:S01]  /*36e10*/  UMOV UR67, 0x4400910 ;  /* 0x0440091000437882 */ /* 0x000fe20000000000 */
[----:B------:R-:W-:Y:S01]  /*36e20*/  UIADD3.64 UR40, UPT, UPT, UR24, 0x600, URZ ;  /* 0x0000060018287897 */ /* 0x000fe2000fffe0ff */
[----:B------:R1:W-:Y:S01]  /*36e30*/  UTCHMMA gdesc[UR70], gdesc[UR30], tmem[UR8], tmem[UR66], idesc[UR67], UPT ;  /* 0x00ff421e460075ea */ /* 0x0003e2000b800008 */
[----:B------:R-:W-:Y:S01]  /*36e40*/  UIADD3.64 UR64, UPT, UPT, UR24, 0x602, URZ ;  /* 0x0000060218407897 */ /* 0x000fe2000fffe0ff */
[----:B------:R-:W-:Y:S01]  /*36e50*/  UMOV UR50, 0x0 ;  /* 0x0000000000327882 */ /* 0x000fe20000000000 */
[----:B------:R-:W-:Y:S01]  /*36e60*/  UMOV UR51, 0x4400910 ;  /* 0x0440091000337882 */ /* 0x000fe20000000000 */
[----:B------:R-:W-:Y:S01]  /*36e70*/  UIADD3.64 UR24, UPT, UPT, UR24, 0x604, URZ ;  /* 0x0000060418187897 */ /* 0x000fe2000fffe0ff */
[----:B------:R1:W-:Y:S01]  /*36e80*/  UTCHMMA gdesc[UR74], gdesc[UR60], tmem[UR8], tmem[UR50], idesc[UR51], UPT ;  /* 0x00ff323c4a0075ea */ /* 0x0003e2000b800008 */
[----:B------:R-:W-:Y:S01]  /*36e90*/  UMOV UR62, 0x0 ;  /* 0x00000000003e7882 */ /* 0x000fe20000000000 */
[----:B------:R-:W-:Y:S01]  /*36ea0*/  UMOV UR63, 0x4400910 ;  /* 0x04400910003f7882 */ /* 0x000fe20000000000 */
[----:B------:R-:W-:Y:S01]  /*36eb0*/  UMOV UR68, 0x0 ;  /* 0x0000000000447882 */ /* 0x000fe20000000000 */
[----:B------:R-:W-:Y:S01]  /*36ec0*/  UMOV UR69, 0x4400910 ;  /* 0x0440091000457882 */ /* 0x000fe20000000000 */
[----:B------:R1:W-:Y:S01]  /*36ed0*/  UTCHMMA gdesc[UR72], gdesc[UR56], tmem[UR8], tmem[UR62], idesc[UR63], UPT ;  /* 0x00ff3e38480075ea */ /* 0x0003e2000b800008 */
        /* <DEDUP_REMOVED lines=15> */
[----:B------:R1:W-:Y:S01]  /*36fd0*/  UTCHMMA gdesc[UR64], gdesc[UR26], tmem[UR8], tmem[UR28], idesc[UR29], UPT ;  /* 0x00ff1c1a400075ea */ /* 0x0003e2000b800008 */
[----:B------:R1:W-:Y:S01]  /*36fe0*/  UTCHMMA gdesc[UR24], gdesc[UR16], tmem[UR8], tmem[UR22], idesc[UR23], UPT ;  /* 0x00ff1610180075ea */ /* 0x0003e2000b800008 */
[----:B------:R1:W-:Y:S01]  /*36ff0*/  UTCBAR [UR5], URZ ;  /* 0x000000ff050073e9 */ /* 0x0003e200080000ff */
[----:B------:R-:W-:Y:S01]  /*37000*/  NOP ;  /* 0x0000000000007918 */ /* 0x000fe20000000000 */
.L_x_6:
[----:B------:R-:W2:Y:S01]  /*37010*/  S2R R228, SR_TID.X ;  /* 0x0000000000e47919 */ /* 0x000ea20000002100 */
[----:B-----5:R-:W-:Y:S01]  /*37020*/  IADD3 R38, P6, PT, R38, UR10, RZ ;  /* 0x0000000a26267c10 */ /* 0x020fe2000ffde0ff */
[----:B------:R-:W3:Y:S03]  /*37030*/  S2R R226, SR_TID.X ;  /* 0x0000000000e27919 */ /* 0x000ee60000002100 */
[----:B------:R-:W-:Y:S02]  /*37040*/  IADD3.X R39, PT, PT, R39, UR11, RZ, P6, !PT ;  /* 0x0000000b27277c10 */ /* 0x000fe4000b7fe4ff */
[----:B------:R-:W-:Y:S01]  /*37050*/  IADD3 R40, P6, PT, R40, UR10, RZ ;  /* 0x0000000a28287c10 */ /* 0x000fe2000ffde0ff */
[----:B------:R-:W-:Y:S03]  /*37060*/  BAR.SYNC.DEFER_BLOCKING 0x0 ;  /* 0x0000000000007b1d */ /* 0x000fe60000010000 */
[----:B------:R-:W-:-:S03]  /*37070*/  IADD3.X R41, PT, PT, R41, UR11, RZ, P6, !PT ;  /* 0x0000000b29297c10 */ /* 0x000fc6000b7fe4ff */
[----:B------:R-:W4:Y:S01]  /*37080*/  S2R R229, SR_TID.X ;  /* 0x0000000000e57919 */ /* 0x000f220000002100 */
[----:B------:R-:W1:Y:S01]  /*37090*/  S2R R233, SR_TID.X ;  /* 0x0000000000e97919 */ /* 0x000e620000002100 */
[----:B------:R1:W-:Y:S04]  /*370a0*/  STL.64 [R1+0xb90], R224 ;  /* 0x000b90e001007387 */ /* 0x0003e80000100a00 */
[----:B------:R-:W-:Y:S01]  /*370b0*/  STL.64 [R1+0xb88], R222 ;  /* 0x000b88de01007387 */ /* 0x000fe20000100a00 */
[----:B--2---:R-:W-:-:S03]  /*370c0*/  SHF.R.U32.HI R227, RZ, 0x6, R228 ;  /* 0x00000006ffe37819 */ /* 0x004fc600000116e4 */
[----:B------:R-:W-:Y:S01]  /*370d0*/  @!PT LDS RZ, [RZ] ;  /* 0x00000000fffff984 */ /* 0x000fe20000000800 */
[----:B------:R-:W-:Y:S01]  /*370e0*/  @!PT LDS RZ, [RZ] ;  /* 0x00000000fffff984 */ /* 0x000fe20000000800 */
[----:B------:R-:W-:Y:S01]  /*370f0*/  @!PT LDS RZ, [RZ] ;  /* 0x00000000fffff984 */ /* 0x000fe20000000800 */
[----:B------:R-:W-:Y:S01]  /*37100*/  LDGSTS.E [R10+-0x18000], desc[UR20][R76.64], P5 ;  /* 0xe80000004c0a7fae */ /* 0x000fe2000a9a1014 */
[----:B------:R-:W-:Y:S02]  /*37110*/  SHF.R.U32.HI R228, RZ, 0x6, R228 ;  /* 0x00000006ffe47819 */ /* 0x000fe400000116e4 */
[----:B---3--:R-:W-:Y:S01]  /*37120*/  SHF.R.U32.HI R226, RZ, 0x6, R226 ;  /* 0x00000006ffe27819 */ /* 0x008fe200000116e2 */
[----:B------:R-:W-:Y:S01]  /*37130*/  LDGSTS.E [R10+-0x17ff8], desc[UR20][R72.64], P1 ;  /* 0xe8008000480a7fae */ /* 0x000fe200089a1014 */
[----:B------:R-:W-:Y:S02]  /*37140*/  SGXT.U32 R228, R228, 0x1 ;  /* 0x00000001e4e4781a */ /* 0x000fe40000000000 */
[----:B------:R-:W-:Y:S01]  /*37150*/  SGXT.U32 R226, R226, 0x1 ;  /* 0x00000001e2e2781a */ /* 0x000fe20000000000 */
[----:B------:R-:W-:Y:S01]  /*37160*/  STL.64 [R1+0xb80], R220 ;  /* 0x000b80dc01007387 */ /* 0x000fe20000100a00 */
[----:B------:R-:W-:Y:S02]  /*37170*/  LOP3.LUT R228, R228, 0x22, RZ, 0xfc, !PT ;  /* 0x00000022e4e47812 */ /* 0x000fe400078efcff */
[----:B------:R-:W-:Y:S01]  /*37180*/  LOP3.LUT R226, R226, 0x20, RZ, 0xfc, !PT ;  /* 0x00000020e2e27812 */ /* 0x000fe200078efcff */
[----:B------:R2:W-:Y:S01]  /*37190*/  STL.64 [R1+0xb78], R74 ;  /* 0x000b784a01007387 */ /* 0x0005e20000100a00 */
[----:B------:R-:W-:-:S02]  /*371a0*/  ISETP.GE.AND P4, PT, R228, UR4, PT ;  /* 0x00000004e4007c0c */ /* 0x000fc4000bf86270 */
[----:B------:R-:W-:Y:S01]  /*371b0*/  ISETP.GE.AND P1, PT, R226, UR4, PT ;  /* 0x00000004e2007c0c */ /* 0x000fe2000bf26270 */
[----:B------:R-:W3:Y:S01]  /*371c0*/  S2R R228, SR_TID.X ;  /* 0x0000000000e47919 */ /* 0x000ee20000002100 */
[----:B------:R-:W-:Y:S02]  /*371d0*/  SGXT.U32 R227, R227, 0x1 ;  /* 0x00000001e3e3781a */ /* 0x000fe40000000000 */
[----:B------:R-:W-:Y:S01]  /*371e0*/  SEL R226, RZ, 0x4, P1 ;  /* 0x00000004ffe27807 */ /* 0x000fe20000800000 */
[----:B------:R2:W-:Y:S01]  /*371f0*/  STL.64 [R1+0xb70], R2 ;  /* 0x000b700201007387 */ /* 0x0005e20000100a00 */
[----:B------:R-:W-:Y:S02]  /*37200*/  LOP3.LUT R227, R227, 0x40, RZ, 0xfc, !PT ;  /* 0x00000040e3e37812 */ /* 0x000fe400078efcff */
[----:B------:R-:W-:Y:S01]  /*37210*/  SEL R226, R226, RZ, P3 ;  /* 0x000000ffe2e27207 */ /* 0x000fe20001800000 */
[----:B-1----:R-:W1:Y:S01]  /*37220*/  S2R R225, SR_TID.X ;  /* 0x0000000000e17919 */ /* 0x002e620000002100 */
[----:B------:R-:W-:-:S02]  /*37230*/  ISETP.GE.AND P5, PT, R227, UR4, PT ;  /* 0x00000004e3007c0c */ /* 0x000fc4000bfa6270 */
[----:B------:R-:W-:Y:S02]  /*37240*/  ISETP.NE.U32.AND P1, PT, R226, RZ, PT ;  /* 0x000000ffe200720c */ /* 0x000fe40003f25070 */
[----:B------:R-:W-:Y:S02]  /*37250*/  SEL R227, RZ, 0x4, P4 ;  /* 0x00000004ffe37807 */ /* 0x000fe40002000000 */
[----:B------:R-:W-:Y:S02]  /*37260*/  SEL R226, RZ, 0x4, P5 ;  /* 0x00000004ffe27807 */ /* 0x000fe40002800000 */
[----:B------:R-:W-:Y:S02]  /*37270*/  SEL R227, R227, RZ, P3 ;  /* 0x000000ffe3e37207 */ /* 0x000fe40001800000 */
[----:B------:R-:W-:Y:S02]  /*37280*/  SEL R226, R226, RZ, P3 ;  /* 0x000000ffe2e27207 */ /* 0x000fe40001800000 */
[----:B------:R-:W-:-:S02]  /*37290*/  ISETP.NE.U32.AND P5, PT, R227, RZ, PT ;  /* 0x000000ffe300720c */ /* 0x000fc40003fa5070 */
[----:B------:R-:W-:Y:S01]  /*372a0*/  ISETP.NE.U32.AND P4, PT, R226, RZ, PT ;  /* 0x000000ffe200720c */ /* 0x000fe20003f85070 */
[----:B------:R-:W-:Y:S01]  /*372b0*/  LDGSTS.E [R10+-0x16000], desc[UR20][R38.64], P1 ;  /* 0xea000000260a7fae */ /* 0x000fe200089a1014 */
[----:B------:R-:W-:Y:S02]  /*372c0*/  IADD3 R226, P6, PT, R70, UR10, RZ ;  /* 0x0000000a46e27c10 */ /* 0x000fe4000ffde0ff */
[----:B------:R-:W-:Y:S02]  /*372d0*/  SHF.R.U32.HI R232, RZ, 0x6, R233 ;  /* 0x00000006ffe87819 */ /* 0x000fe400000116e9 */
[----:B------:R-:W-:Y:S02]  /*372e0*/  IADD3.X R227, PT, PT, R71, UR11, RZ, P6, !PT ;  /* 0x0000000b47e37c10 */ /* 0x000fe4000b7fe4ff */
[----:B------:R-:W-:Y:S02]  /*372f0*/  SGXT.U32 R232, R232, 0x1 ;  /* 0x00000001e8e8781a */ /* 0x000fe40000000000 */
[----:B---3--:R-:W-:Y:S01]  /*37300*/  SHF.R.U32.HI R228, RZ, 0x6, R228 ;  /* 0x00000006ffe47819 */ /* 0x008fe200000116e4 */
[----:B------:R-:W-:Y:S01]  /*37310*/  LDGSTS.E [R10+-0x15ff8], desc[UR20][R40.64], P5 ;  /* 0xea008000280a7fae */ /* 0x000fe2000a9a1014 */
[----:B------:R-:W-:-:S02]  /*37320*/  LOP3.LUT R232, R232, 0x6, RZ, 0xfc, !PT ;  /* 0x00000006e8e87812 */ /* 0x000fc400078efcff */
[----:B------:R-:W-:Y:S01]  /*37330*/  SGXT.U32 R228, R228, 0x1 ;  /* 0x00000001e4e4781a */ /* 0x000fe20000000000 */
[----:B------:R-:W-:Y:S01]  /*37340*/  LDGSTS.E [R10+-0x14000], desc[UR20][R226.64], P4 ;  /* 0xec000000e20a7fae */ /* 0x000fe2000a1a1014 */
[----:B------:R-:W-:Y:S02]  /*37350*/  SHF.R.U32.HI R233, RZ, 0x6, R233 ;  /* 0x00000006ffe97819 */ /* 0x000fe400000116e9 */
[----:B------:R-:W-:Y:S02]  /*37360*/  LOP3.LUT R228, R228, 0x42, RZ, 0xfc, !PT ;  /* 0x00000042e4e47812 */ /* 0x000fe400078efcff */
[----:B------:R-:W-:Y:S02]  /*37370*/  SGXT.U32 R233, R233, 0x1 ;  /* 0x00000001e9e9781a */ /* 0x000fe40000000000 */
[----:B------:R-:W-:Y:S02]  /*37380*/  ISETP.GE.AND P1, PT, R228, UR4, PT ;  /* 0x00000004e4007c0c */ /* 0x000fe4000bf26270 */
[----:B----4-:R-:W-:-:S02]  /*37390*/  SHF.R.U32.HI R228, RZ, 0x6, R229 ;  /* 0x00000006ffe47819 */ /* 0x010fc400000116e5 */
[----:B------:R-:W-:Y:S02]  /*373a0*/  SHF.R.U32.HI R229, RZ, 0x6, R229 ;  /* 0x00000006ffe57819 */ /* 0x000fe400000116e5 */
[----:B------:R-:W-:Y:S02]  /*373b0*/  SGXT.U32 R228, R228, 0x1 ;  /* 0x00000001e4e4781a */ /* 0x000fe40000000000 */
[----:B------:R-:W-:Y:S02]  /*373c0*/  SGXT.U32 R229, R229, 0x1 ;  /* 0x00000001e5e5781a */ /* 0x000fe40000000000 */
[----:B------:R-:W-:Y:S02]  /*373d0*/  SEL R70, RZ, 0x4, P1 ;  /* 0x00000004ff467807 */ /* 0x000fe40000800000 */
[----:B------:R-:W-:Y:S02]  /*373e0*/  LOP3.LUT R229, R229, 0x60, RZ, 0xfc, !PT ;  /* 0x00000060e5e57812 */ /* 0x000fe400078efcff */
[----:B------:R-:W-:-:S02]  /*373f0*/  LOP3.LUT R228, R228, 0x62, RZ, 0xfc, !PT ;  /* 0x00000062e4e47812 */ /* 0x000fc400078efcff */
[----:B------:R-:W-:Y:S02]  /*37400*/  SEL R70, R70, RZ, P3 ;  /* 0x000000ff46467207 */ /* 0x000fe40001800000 */
[----:B------:R-:W-:Y:S02]  /*37410*/  ISETP.GE.AND P4, PT, R229, UR4, PT ;  /* 0x00000004e5007c0c */ /* 0x000fe4000bf86270 */
[----:B------:R-:W-:Y:S02]  /*37420*/  ISETP.GE.AND P5, PT, R228, UR4, PT ;  /* 0x00000004e4007c0c */ /* 0x000fe4000bfa6270 */
[----:B------:R-:W-:Y:S02]  /*37430*/  ISETP.NE.U32.AND P1, PT, R70, RZ, PT ;  /* 0x000000ff4600720c */ /* 0x000fe40003f25070 */
[----:B------:R-:W-:Y:S02]  /*37440*/  SEL R71, RZ, 0x4, P4 ;  /* 0x00000004ff477807 */ /* 0x000fe40002000000 */
[----:B------:R-:W-:-:S02]  /*37450*/  SEL R70, RZ, 0x4, P5 ;  /* 0x00000004ff467807 */ /* 0x000fc40002800000 */
[----:B------:R-:W-:Y:S02]  /*37460*/  IADD3 R228, P6, PT, R212, UR10, RZ ;  /* 0x0000000ad4e47c10 */ /* 0x000fe4000ffde0ff */
[----:B------:R-:W-:Y:S02]  /*37470*/  SEL R71, R71, RZ, P3 ;  /* 0x000000ff47477207 */ /* 0x000fe40001800000 */
[----:B------:R-:W-:Y:S02]  /*37480*/  SEL R70, R70, RZ, P3 ;  /* 0x000000ff46467207 */ /* 0x000fe40001800000 */
[----:B------:R-:W-:Y:S02]  /*37490*/  IADD3.X R229, PT, PT, R213, UR11, RZ, P6, !PT ;  /* 0x0000000bd5e57c10 */ /* 0x000fe4000b7fe4ff */
[----:B------:R-:W-:Y:S02]  /*374a0*/  ISETP.NE.U32.AND P5, PT, R71, RZ, PT ;  /* 0x000000ff4700720c */ /* 0x000fe40003fa5070 */
[----:B--2---:R-:W-:Y:S01]  /*374b0*/  IADD3 R74, P6, PT, R214, UR10, RZ ;  /* 0x0000000ad64a7c10 */ /* 0x004fe2000ffde0ff */
[----:B------:R-:W-:Y:S01]  /*374c0*/  LDGSTS.E [R10+-0x13ff8], desc[UR20][R228.64], P1 ;  /* 0xec008000e40a7fae */ /* 0x000fe200089a1014 */
[----:B------:R-:W-:-:S02]  /*374d0*/  ISETP.NE.U32.AND P4, PT, R70, RZ, PT ;  /* 0x000000ff4600720c */ /* 0x000fc40003f85070 */
[----:B------:R-:W-:Y:S02]  /*374e0*/  IADD3.X R75, PT, PT, R215, UR11, RZ, P6, !PT ;  /* 0x0000000bd74b7c10 */ /* 0x000fe4000b7fe4ff */
[----:B------:R-:W-:Y:S02]  /*374f0*/  IADD3 R2, P6, PT, R216, UR10, RZ ;  /* 0x0000000ad8027c10 */ /* 0x000fe4000ffde0ff */
[----:B------:R-:W-:Y:S01]  /*37500*/  LOP3.LUT R233, R233, 0x4, RZ, 0xfc, !PT ;  /* 0x00000004e9e97812 */ /* 0x000fe200078efcff */
[----:B------:R2:W-:Y:S01]  /*37510*/  STL.64 [R1], R74 ;  /* 0x0000004a01007387 */ /* 0x0005e20000100a00 */
[----:B------:R-:W-:Y:S02]  /*37520*/  IADD3.X R3, PT, PT, R217, UR11, RZ, P6, !PT ;  /* 0x0000000bd9037c10 */ /* 0x000fe4000b7fe4ff */
[----:B------:R-:W-:Y:S01]  /*37530*/  ISETP.GE.AND P1, PT, R233, UR4, PT ;  /* 0x00000004e9007c0c */ /* 0x000fe2000bf26270 */
[----:B------:R-:W-:Y:S01]  /*37540*/  LDGSTS.E [R10+-0x12000], desc[UR20][R74.64], P5 ;  /* 0xee0000004a0a7fae */ /* 0x000fe2000a9a1014 */
[----:B------:R-:W-:-:S02]  /*37550*/  IADD3 R42, P6, PT, R42, UR10, RZ ;  /* 0x0000000a2a2a7c10 */ /* 0x000fc4000ffde0ff */
[----:B------:R-:W-:Y:S01]  /*37560*/  SEL R70, RZ, 0x4, P1 ;  /* 0x00000004ff467807 */ /* 0x000fe20000800000 */
[----:B------:R3:W-:Y:S01]  /*37570*/  LDGSTS.E [R10+-0x11ff8], desc[UR20][R2.64], P4 ;  /* 0xee008000020a7fae */ /* 0x0007e2000a1a1014 */
[----:B------:R-:W-:Y:S02]  /*37580*/  ISETP.GE.AND P4, PT, R232, UR4, PT ;  /* 0x00000004e8007c0c */ /* 0x000fe4000bf86270 */
[----:B------:R-:W-:Y:S01]  /*37590*/  SEL R70, R70, RZ, P3 ;  /* 0x000000ff46467207 */ /* 0x000fe20001800000 */
[----:B------:R-:W4:Y:S01]  /*375a0*/  S2R R232, SR_TID.X ;  /* 0x0000000000e87919 */ /* 0x000f220000002100 */
[----:B------:R-:W-:Y:S02]  /*375b0*/  IADD3.X R43, PT, PT, R43, UR11, RZ, P6, !PT ;  /* 0x0000000b2b2b7c10 */ /* 0x000fe4000b7fe4ff */
[----:B------:R-:W-:Y:S01]  /*375c0*/  ISETP.NE.U32.AND P1, PT, R70, RZ, PT ;  /* 0x000000ff4600720c */ /* 0x000fe20003f25070 */
[----:B------:R-:W4:Y:S01]  /*375d0*/  S2R R233, SR_TID.X ;  /* 0x0000000000e97919 */ /* 0x000f220000002100 */
[----:B------:R-:W-:-:S02]  /*375e0*/  IADD3 R70, P5, PT, R218, UR10, RZ ;  /* 0x0000000ada467c10 */ /* 0x000fc4000ffbe0ff */
[----:B------:R-:W-:Y:S01]  /*375f0*/  IADD3 R44, P6, PT, R44, UR10, RZ ;  /* 0x0000000a2c2c7c10 */ /* 0x000fe2000ffde0ff */
[----:B------:R1:W-:Y:S01]  /*37600*/  STL.64 [R1+0x8], R2 ;  /* 0x0000080201007387 */ /* 0x0003e20000100a00 */
[----:B------:R-:W-:Y:S02]  /*37610*/  IADD3.X R71, PT, PT, R219, UR11, RZ, P5, !PT ;  /* 0x0000000bdb477c10 */ /* 0x000fe4000affe4ff */
[----:B---3--:R-:W-:Y:S01]  /*37620*/  SEL R10, RZ, 0x4, P4 ;  /* 0x00000004ff0a7807 */ /* 0x008fe20002000000 */
[----:B--2---:R-:W2:Y:S01]  /*37630*/  LDL.LU.64 R74, [R1+0x310] ;  /* 0x00031000014a7983 */ /* 0x004ea20000300a00 */
[----:B------:R-:W-:Y:S02]  /*37640*/  IADD3 R12, P5, PT, R12, UR10, RZ ;  /* 0x0000000a0c0c7c10 */ /* 0x000fe4000ffbe0ff */
[----:B------:R-:W-:Y:S01]  /*37650*/  SEL R10, R10, RZ, P3 ;  /* 0x000000ff0a0a7207 */ /* 0x000fe20001800000 */
[----:B------:R-:W-:Y:S01]  /*37660*/  LDGSTS.E [R11+-0x18000], desc[UR20][R70.64], P1 ;  /* 0xe8000000460b7fae */ /* 0x000fe200089a1014 */
[----:B------:R-:W-:-:S02]  /*37670*/  IADD3.X R13, PT, PT, R13, UR11, RZ, P5, !PT ;  /* 0x0000000b0d0d7c10 */ /* 0x000fc4000affe4ff */
[----:B------:R-:W-:Y:S01]  /*37680*/  ISETP.NE.U32.AND P4, PT, R10, RZ, PT ;  /* 0x000000ff0a00720c */ /* 0x000fe20003f85070 */
[----:B------:R-:W3:Y:S01]  /*37690*/  LDL.LU.64 R222, [R1+0x308] ;  /* 0x0003080001de7983 */ /* 0x000ee20000300a00 */
[----:B------:R-:W-:Y:S02]  /*376a0*/  IADD3.X R45, PT, PT, R45, UR11, RZ, P6, !PT ;  /* 0x0000000b2d2d7c10 */ /* 0x000fe4000b7fe4ff */
[--C-:B-1----:R-:W-:Y:S02]  /*376b0*/  SHF.R.U32.HI R251, RZ, 0x6, R225.reuse ;  /* 0x00000006fffb7819 */ /* 0x102fe400000116e1 */
[----:B------:R-:W-:Y:S02]  /*376c0*/  SHF.R.U32.HI R225, RZ, 0x6, R225 ;  /* 0x00000006ffe17819 */ /* 0x000fe400000116e1 */
[----:B------:R-:W-:Y:S02]  /*376d0*/  SGXT.U32 R251, R251, 0x1 ;  /* 0x00000001fbfb781a */ /* 0x000fe40000000000 */
[----:B------:R-:W-:-:S02]  /*376e0*/  SGXT.U32 R225, R225, 0x1 ;  /* 0x00000001e1e1781a */ /* 0x000fc40000000000 */
[----:B------:R-:W-:Y:S01]  /*376f0*/  LOP3.LUT R251, R251, 0xa, RZ, 0xfc, !PT ;  /* 0x0000000afbfb7812 */ /* 0x000fe200078efcff */
[----:B------:R-:W-:Y:S01]  /*37700*/  LDGSTS.E [R11+-0x17ff8], desc[UR20][R12.64], P4 ;  /* 0xe80080000c0b7fae */ /* 0x000fe2000a1a1014 */
[----:B----4-:R-:W-:Y:S02]  /*37710*/  SHF.R.U32.HI R232, RZ, 0x6, R232 ;  /* 0x00000006ffe87819 */ /* 0x010fe400000116e8 */
[----:B------:R-:W-:Y:S02]  /*37720*/  LOP3.LUT R225, R225, 0x8, RZ, 0xfc, !PT ;  /* 0x00000008e1e17812 */ /* 0x000fe400078efcff */
[----:B------:R-:W-:-:S04]  /*37730*/  SGXT.U32 R232, R232, 0x1 ;  /* 0x00000001e8e8781a */ /* 0x000fc80000000000 */
[----:B------:R-:W-:-:S04]  /*37740*/  LOP3.LUT R232, R232, 0x24, RZ, 0xfc, !PT ;  /* 0x00000024e8e87812 */ /* 0x000fc800078efcff */
[----:B------:R-:W-:Y:S02]  /*37750*/  ISETP.GE.AND P1, PT, R232, UR4, PT ;  /* 0x00000004e8007c0c */ /* 0x000fe4000bf26270 */
[--C-:B------:R-:W-:Y:S02]  /*37760*/  SHF.R.U32.HI R232, RZ, 0x6, R233.reuse ;  /* 0x00000006ffe87819 */ /* 0x100fe400000116e9 */
[----:B------:R-:W-:Y:S02]  /*37770*/  SHF.R.U32.HI R233, RZ, 0x6, R233 ;  /* 0x00000006ffe97819 */ /* 0x000fe400000116e9 */
[----:B------:R-:W-:Y:S02]  /*37780*/  SGXT.U32 R232, R232, 0x1 ;  /* 0x00000001e8e8781a */ /* 0x000fe40000000000 */
[----:B------:R-:W-:Y:S02]  /*37790*/  SGXT.U32 R233, R233, 0x1 ;  /* 0x00000001e9e9781a */ /* 0x000fe40000000000 */
[----:B------:R-:W-:-:S02]  /*377a0*/  LOP3.LUT R232, R232, 0x44, RZ, 0xfc, !PT ;  /* 0x00000044e8e87812 */ /* 0x000fc400078efcff */
[----:B------:R-:W-:Y:S02]  /*377b0*/  LOP3.LUT R233, R233, 0x26, RZ, 0xfc, !PT ;  /* 0x00000026e9e97812 */ /* 0x000fe400078efcff */
[----:B------:R-:W-:Y:S02]  /*377c0*/  ISETP.GE.AND P5, PT, R232, UR4, PT ;  /* 0x00000004e8007c0c */ /* 0x000fe4000bfa6270 */
[----:B------:R-:W1:Y:S01]  /*377d0*/  S2R R232, SR_TID.X ;  /* 0x0000000000e87919 */ /* 0x000e620000002100 */
[----:B------:R-:W-:Y:S02]  /*377e0*/  ISETP.GE.AND P4, PT, R233, UR4, PT ;  /* 0x00000004e9007c0c */ /* 0x000fe4000bf86270 */
[----:B------:R-:W-:Y:S01]  /*377f0*/  SEL R10, RZ, 0x4, P1 ;  /* 0x00000004ff0a7807 */ /* 0x000fe20000800000 */
[----:B------:R-:W4:Y:S01]  /*37800*/  S2R R233, SR_TID.X ;  /* 0x0000000000e97919 */ /* 0x000f220000002100 */
[----:B------:R-:W-:Y:S02]  /*37810*/  SEL R212, RZ, 0x4, P4 ;  /* 0x00000004ffd47807 */ /* 0x000fe40002000000 */
[----:B------:R-:W-:-:S02]  /*37820*/  SEL R10, R10, RZ, P3 ;  /* 0x000000ff0a0a7207 */ /* 0x000fc40001800000 */
[----:B------:R-:W-:Y:S02]  /*37830*/  SEL R212, R212, RZ, P3 ;  /* 0x000000ffd4d47207 */ /* 0x000fe40001800000 */
[----:B------:R-:W-:Y:S02]  /*37840*/  ISETP.NE.U32.AND P1, PT, R10, RZ, PT ;  /* 0x000000ff0a00720c */ /* 0x000fe40003f25070 */
[----:B------:R-:W-:Y:S02]  /*37850*/  SEL R10, RZ, 0x4, P5 ;  /* 0x00000004ff0a7807 */ /* 0x000fe40002800000 */
[----:B------:R-:W-:Y:S02]  /*37860*/  ISETP.NE.U32.AND P5, PT, R212, RZ, PT ;  /* 0x000000ffd400720c */ /* 0x000fe40003fa5070 */
[----:B------:R-:W-:Y:S02]  /*37870*/  SEL R10, R10, RZ, P3 ;  /* 0x000000ff0a0a7207 */ /* 0x000fe40001800000 */
[----:B------:R-:W-:-:S02]  /*37880*/  IADD3 R212, P6, PT, R14, UR10, RZ ;  /* 0x0000000a0ed47c10 */ /* 0x000fc4000ffde0ff */
[----:B------:R-:W-:Y:S02]  /*37890*/  ISETP.NE.U32.AND P4, PT, R10, RZ, PT ;  /* 0x000000ff0a00720c */ /* 0x000fe40003f85070 */
[----:B------:R-:W-:Y:S01]  /*378a0*/  IADD3.X R213, PT, PT, R15, UR11, RZ, P6, !PT ;  /* 0x0000000b0fd57c10 */ /* 0x000fe2000b7fe4ff */
[----:B------:R-:W-:Y:S01]  /*378b0*/  LDGSTS.E [R11+-0x16000], desc[UR20][R42.64], P1 ;  /* 0xea0000002a0b7fae */ /* 0x000fe200089a1014 */
[----:B------:R-:W-:-:S03]  /*378c0*/  IADD3 R214, P6, PT, R204, UR10, RZ ;  /* 0x0000000accd67c10 */ /* 0x000fc6000ffde0ff */
[----:B------:R-:W-:Y:S01]  /*378d0*/  LDGSTS.E [R11+-0x15ff8], desc[UR20][R44.64], P5 ;  /* 0xea0080002c0b7fae */ /* 0x000fe2000a9a1014 */
[----:B------:R-:W-:Y:S02]  /*378e0*/  IADD3.X R215, PT, PT, R205, UR11, RZ, P6, !PT ;  /* 0x0000000bcdd77c10 */ /* 0x000fe4000b7fe4ff */
[----:B-1----:R-:W-:-:S03]  /*378f0*/  SHF.R.U32.HI R232, RZ, 0x6, R232 ;  /* 0x00000006ffe87819 */ /* 0x002fc600000116e8 */
[----:B------:R-:W-:Y:S01]  /*37900*/  LDGSTS.E [R11+-0x14000], desc[UR20][R212.64], P4 ;  /* 0xec000000d40b7fae */ /* 0x000fe2000a1a1014 */
[----:B------:R-:W-:-:S04]  /*37910*/  SGXT.U32 R232, R232, 0x1 ;  /* 0x00000001e8e8781a */ /* 0x000fc80000000000 */
[----:B------:R-:W-:-:S04]  /*37920*/  LOP3.LUT R232, R232, 0x46, RZ, 0xfc, !PT ;  /* 0x00000046e8e87812 */ /* 0x000fc800078efcff */
[----:B------:R-:W-:Y:S02]  /*37930*/  ISETP.GE.AND P1, PT, R232, UR4, PT ;  /* 0x00000004e8007c0c */ /* 0x000fe4000bf26270 */
[--C-:B----4-:R-:W-:Y:S02]  /*37940*/  SHF.R.U32.HI R232, RZ, 0x6, R233.reuse ;  /* 0x00000006ffe87819 */ /* 0x110fe400000116e9 */
[----:B------:R-:W-:Y:S02]  /*37950*/  SHF.R.U32.HI R233, RZ, 0x6, R233 ;  /* 0x00000006ffe97819 */ /* 0x000fe400000116e9 */
[----:B------:R-:W-:Y:S02]  /*37960*/  SGXT.U32 R232, R232, 0x1 ;  /* 0x00000001e8e8781a */ /* 0x000fe40000000000 */
[----:B------:R-:W-:Y:S02]  /*37970*/  SGXT.U32 R233, R233, 0x1 ;  /* 0x00000001e9e9781a */ /* 0x000fe40000000000 */
[----:B------:R-:W-:-:S02]  /*37980*/  SEL R10, RZ, 0x4, P1 ;  /* 0x00000004ff0a7807 */ /* 0x000fc40000800000 */
[----:B------:R-:W-:Y:S02]  /*37990*/  LOP3.LUT R233, R233, 0x64, RZ, 0xfc, !PT ;  /* 0x00000064e9e97812 */ /* 0x000fe400078efcff */
[----:B------:R-:W-:Y:S02]  /*379a0*/  LOP3.LUT R232, R232, 0x66, RZ, 0xfc, !PT ;  /* 0x00000066e8e87812 */ /* 0x000fe400078efcff */
[----:B------:R-:W-:Y:S02]  /*379b0*/  SEL R10, R10, RZ, P3 ;  /* 0x000000ff0a0a7207 */ /* 0x000fe40001800000 */
[----:B------:R-:W-:Y:S02]  /*379c0*/  ISETP.GE.AND P4, PT, R233, UR4, PT ;  /* 0x00000004e9007c0c */ /* 0x000fe4000bf86270 */
[----:B------:R-:W-:Y:S02]  /*379d0*/  ISETP.GE.AND P5, PT, R232, UR4, PT ;  /* 0x00000004e8007c0c */ /* 0x000fe4000bfa6270 */
[----:B------:R-:W-:-:S02]  /*379e0*/  ISETP.NE.U32.AND P1, PT, R10, RZ, PT ;  /* 0x000000ff0a00720c */ /* 0x000fc40003f25070 */
[----:B------:R-:W-:Y:S02]  /*379f0*/  SEL R14, RZ, 0x4, P4 ;  /* 0x00000004ff0e7807 */ /* 0x000fe40002000000 */
[----:B------:R-:W-:Y:S02]  /*37a00*/  SEL R10, RZ, 0x4, P5 ;  /* 0x00000004ff0a7807 */ /* 0x000fe40002800000 */
[----:B------:R-:W-:Y:S02]  /*37a10*/  SEL R14, R14, RZ, P3 ;  /* 0x000000ff0e0e7207 */ /* 0x000fe40001800000 */
[----:B------:R-:W-:Y:S02]  /*37a20*/  SEL R10, R10, RZ, P3 ;  /* 0x000000ff0a0a7207 */ /* 0x000fe40001800000 */
[----:B------:R-:W-:Y:S02]  /*37a30*/  ISETP.NE.U32.AND P5, PT, R14, RZ, PT ;  /* 0x000000ff0e00720c */ /* 0x000fe40003fa5070 */
[----:B------:R-:W-:Y:S01]  /*37a40*/  IADD3 R232, P6, PT, R206, UR10, RZ ;  /* 0x0000000acee87c10 */ /* 0x000fe2000ffde0ff */
[----:B------:R-:W-:Y:S01]  /*37a50*/  LDGSTS.E [R11+-0x13ff8], desc[UR20][R214.64], P1 ;  /* 0xec008000d60b7fae */ /* 0x000fe200089a1014 */
[----:B------:R-:W-:-:S02]  /*37a60*/  ISETP.NE.U32.AND P4, PT, R10, RZ, PT ;  /* 0x000000ff0a00720c */ /* 0x000fc40003f85070 */
[----:B------:R-:W-:Y:S02]  /*37a70*/  IADD3.X R233, PT, PT, R207, UR11, RZ, P6, !PT ;  /* 0x0000000bcfe97c10 */ /* 0x000fe4000b7fe4ff */
[----:B------:R-:W-:Y:S02]  /*37a80*/  IADD3 R236, P6, PT, R208, UR10, RZ ;  /* 0x0000000ad0ec7c10 */ /* 0x000fe4000ffde0ff */
[----:B------:R-:W-:Y:S02]  /*37a90*/  ISETP.GE.AND P1, PT, R225, UR4, PT ;  /* 0x00000004e1007c0c */ /* 0x000fe4000bf26270 */
[----:B------:R-:W-:Y:S01]  /*37aa0*/  IADD3.X R237, PT, PT, R209, UR11, RZ, P6, !PT ;  /* 0x0000000bd1ed7c10 */ /* 0x000fe2000b7fe4ff */
[----:B------:R-:W-:Y:S01]  /*37ab0*/  LDGSTS.E [R11+-0x12000], desc[UR20][R232.64], P5 ;  /* 0xee000000e80b7fae */ /* 0x000fe2000a9a1014 */
[----:B------:R-:W-:Y:S02]  /*37ac0*/  IADD3 R14, P5, PT, R210, UR10, RZ ;  /* 0x0000000ad20e7c10 */ /* 0x000fe4000ffbe0ff */
[----:B------:R-:W-:Y:S01]  /*37ad0*/  IADD3 R46, P6, PT, R46, UR10, RZ ;  /* 0x0000000a2e2e7c10 */ /* 0x000fe2000ffde0ff */
[----:B------:R1:W-:Y:S01]  /*37ae0*/  LDGSTS.E [R11+-0x11ff8], desc[UR20][R236.64], P4 ;  /* 0xee008000ec0b7fae */ /* 0x0003e2000a1a1014 */
[----:B------:R-:W-:-:S02]  /*37af0*/  ISETP.GE.AND P4, PT, R251, UR4, PT ;  /* 0x00000004fb007c0c */ /* 0x000fc4000bf86270 */
[----:B------:R-:W-:Y:S01]  /*37b00*/  IADD3.X R15, PT, PT, R211, UR11, RZ, P5, !PT ;  /* 0x0000000bd30f7c10 */ /* 0x000fe2000affe4ff */
[----:B------:R-:W4:Y:S01]  /*37b10*/  S2R R251, SR_TID.X ;  /* 0x0000000000fb7919 */ /* 0x000f220000002100 */
[----:B------:R-:W-:Y:S02]  /*37b20*/  IADD3 R16, P5, PT, R16, UR10, RZ ;  /* 0x0000000a10107c10 */ /* 0x000fe4000ffbe0ff */
[----:B------:R-:W-:Y:S01]  /*37b30*/  SEL R10, RZ, 0x4, P4 ;  /* 0x00000004ff0a7807 */ /* 0x000fe20002000000 */
[----:B------:R-:W4:Y:S01]  /*37b40*/  S2R R225, SR_TID.X ;  /* 0x0000000000e17919 */ /* 0x000f220000002100 */
[----:B------:R-:W-:Y:S02]  /*37b50*/  IADD3.X R17, PT, PT, R17, UR11, RZ, P5, !PT ;  /* 0x0000000b11117c10 */ /* 0x000fe4000affe4ff */
[----:B------:R-:W-:Y:S02]  /*37b60*/  SEL R10, R10, RZ, P3 ;  /* 0x000000ff0a0a7207 */ /* 0x000fe40001800000 */
[----:B-1----:R-:W-:-:S02]  /*37b70*/  SEL R11, RZ, 0x4, P1 ;  /* 0x00000004ff0b7807 */ /* 0x002fc40000800000 */
[----:B------:R-:W-:Y:S02]  /*37b80*/  ISETP.NE.U32.AND P4, PT, R10, RZ, PT ;  /* 0x000000ff0a00720c */ /* 0x000fe40003f85070 */
[----:B------:R-:W-:Y:S02]  /*37b90*/  SEL R11, R11, RZ, P3 ;  /* 0x000000ff0b0b7207 */ /* 0x000fe40001800000 */
[----:B------:R-:W-:Y:S02]  /*37ba0*/  IADD3.X R47, PT, PT, R47, UR11, RZ, P6, !PT ;  /* 0x0000000b2f2f7c10 */ /* 0x000fe4000b7fe4ff */
[----:B------:R-:W-:Y:S02]  /*37bb0*/  ISETP.NE.U32.AND P1, PT, R11, RZ, PT ;  /* 0x000000ff0b00720c */ /* 0x000fe40003f25070 */
[----:B------:R-:W-:-:S04]  /*37bc0*/  IADD3 R48, P6, PT, R48, UR10, RZ ;  /* 0x0000000a30307c10 */ /* 0x000fc8000ffde0ff */
[----:B------:R-:W-:Y:S02]  /*37bd0*/  IADD3.X R49, PT, PT, R49, UR11, RZ, P6, !PT ;  /* 0x0000000b31317c10 */ /* 0x000fe4000b7fe4ff */
[----:B------:R-:W-:-:S04]  /*37be0*/  IADD3 R204, P6, PT, R18, UR10, RZ ;  /* 0x0000000a12cc7c10 */ /* 0x000fc8000ffde0ff */
[----:B------:R-:W-:Y:S01]  /*37bf0*/  IADD3.X R205, PT, PT, R19, UR11, RZ, P6, !PT ;  /* 0x0000000b13cd7c10 */ /* 0x000fe2000b7fe4ff */
[----:B------:R-:W-:Y:S01]  /*37c00*/  LDGSTS.E [R242+-0x18000], desc[UR20][R14.64], P1 ;  /* 0xe80000000ef27fae */ /* 0x000fe200089a1014 */
[----:B------:R-:W-:Y:S02]  /*37c10*/  IADD3 R206, P6, PT, R196, UR10, RZ ;  /* 0x0000000ac4ce7c10 */ /* 0x000fe4000ffde0ff */
[----:B----4-:R-:W-:Y:S01]  /*37c20*/  SHF.R.U32.HI R251, RZ, 0x6, R251 ;  /* 0x00000006fffb7819 */ /* 0x010fe200000116fb */
[----:B------:R-:W-:Y:S01]  /*37c30*/  LDGSTS.E [R242+-0x17ff8], desc[UR20][R16.64], P4 ;  /* 0xe800800010f27fae */ /* 0x000fe2000a1a1014 */
[----:B------:R-:W-:Y:S02]  /*37c40*/  IADD3.X R207, PT, PT, R197, UR11, RZ, P6, !PT ;  /* 0x0000000bc5cf7c10 */ /* 0x000fe4000b7fe4ff */
[----:B------:R-:W-:Y:S02]  /*37c50*/  SGXT.U32 R251, R251, 0x1 ;  /* 0x00000001fbfb781a */ /* 0x000fe40000000000 */
[----:B------:R-:W-:-:S02]  /*37c60*/  IADD3 R216, P6, PT, R198, UR10, RZ ;  /* 0x0000000ac6d87c10 */ /* 0x000fc4000ffde0ff */
[----:B------:R-:W-:Y:S02]  /*37c70*/  LOP3.LUT R251, R251, 0x28, RZ, 0xfc, !PT ;  /* 0x00000028fbfb7812 */ /* 0x000fe400078efcff */
[----:B------:R-:W-:Y:S02]  /*37c80*/  IADD3.X R217, PT, PT, R199, UR11, RZ, P6, !PT ;  /* 0x0000000bc7d97c10 */ /* 0x000fe4000b7fe4ff */
[----:B------:R-:W-:Y:S01]  /*37c90*/  ISETP.GE.AND P1, PT, R251, UR4, PT ;  /* 0x00000004fb007c0c */ /* 0x000fe2000bf26270 */
[----:B------:R-:W4:Y:S01]  /*37ca0*/  LDL.LU.64 R198, [R1+0x38] ;  /* 0x0000380001c67983 */ /* 0x000f220000300a00 */
[--C-:B------:R-:W-:Y:S02]  /*37cb0*/  SHF.R.U32.HI R251, RZ, 0x6, R225.reuse ;  /* 0x00000006fffb7819 */ /* 0x100fe400000116e1 */
[----:B------:R-:W-:Y:S01]  /*37cc0*/  SHF.R.U32.HI R225, RZ, 0x6, R225 ;  /* 0x00000006ffe17819 */ /* 0x000fe200000116e1 */
[----:B------:R-:W2:Y:S01]  /*37cd0*/  LDL.LU.64 R220, [R1+0x280] ;  /* 0x0002800001dc7983 */ /* 0x000ea20000300a00 */
[----:B------:R-:W-:-:S02]  /*37ce0*/  SGXT.U32 R251, R251, 0x1 ;  /* 0x00000001fbfb781a */ /* 0x000fc40000000000 */
[----:B------:R-:W-:Y:S01]  /*37cf0*/  SGXT.U32 R225, R225, 0x1 ;  /* 0x00000001e1e1781a */ /* 0x000fe20000000000 */
[----:B------:R-:W2:Y:S01]  /*37d00*/  LDL.LU.64 R218, [R1+0x300] ;  /* 0x0003000001da7983 */ /* 0x000ea20000300a00 */
[----:B------:R-:W-:Y:S02]  /*37d10*/  LOP3.LUT R251, R251, 0x48, RZ, 0xfc, !PT ;  /* 0x00000048fbfb7812 */ /* 0x000fe400078efcff */
[----:B------:R-:W-:Y:S01]  /*37d20*/  SEL R10, RZ, 0x4, P1 ;  /* 0x00000004ff0a7807 */ /* 0x000fe20000800000 */
[----:B------:R-:W2:Y:S01]  /*37d30*/  LDL.LU.64 R2, [R1+0x2f0] ;  /* 0x0002f00001027983 */ /* 0x000ea20000300a00 */
[----:B------:R-:W-:Y:S02]  /*37d40*/  ISETP.GE.AND P5, PT, R251, UR4, PT ;  /* 0x00000004fb007c0c */ /* 0x000fe4000bfa6270 */
[----:B------:R-:W-:Y:S01]  /*37d50*/  LOP3.LUT R225, R225, 0x2a, RZ, 0xfc, !PT ;  /* 0x0000002ae1e17812 */ /* 0x000fe200078efcff */
[----:B------:R-:W1:Y:S01]  /*37d60*/  S2R R251, SR_TID.X ;  /* 0x0000000000fb7919 */ /* 0x000e620000002100 */
[----:B------:R-:W-:-:S02]  /*37d70*/  SEL R10, R10, RZ, P3 ;  /* 0x000000ff0a0a7207 */ /* 0x000fc40001800000 */
[----:B------:R-:W-:Y:S02]  /*37d80*/  ISETP.GE.AND P4, PT, R225, UR4, PT ;  /* 0x00000004e1007c0c */ /* 0x000fe4000bf86270 */
[----:B------:R-:W-:Y:S01]  /*37d90*/  ISETP.NE.U32.AND P1, PT, R10, RZ, PT ;  /* 0x000000ff0a00720c */ /* 0x000fe20003f25070 */
[----:B------:R-:W1:Y:S01]  /*37da0*/  S2R R225, SR_TID.X ;  /* 0x0000000000e17919 */ /* 0x000e620000002100 */
[----:B------:R-:W-:Y:S02]  /*37db0*/  SEL R11, RZ, 0x4, P4 ;  /* 0x00000004ff0b7807 */ /* 0x000fe40002000000 */
[----:B------:R-:W-:Y:S02]  /*37dc0*/  SEL R10, RZ, 0x4, P5 ;  /* 0x00000004ff0a7807 */ /* 0x000fe40002800000 */
[----:B------:R-:W-:Y:S02]  /*37dd0*/  SEL R11, R11, RZ, P3 ;  /* 0x000000ff0b0b7207 */ /* 0x000fe40001800000 */
[----:B------:R-:W-:-:S02]  /*37de0*/  SEL R10, R10, RZ, P3 ;  /* 0x000000ff0a0a7207 */ /* 0x000fc40001800000 */
[----:B------:R-:W-:Y:S02]  /*37df0*/  ISETP.NE.U32.AND P5, PT, R11, RZ, PT ;  /* 0x000000ff0b00720c */ /* 0x000fe40003fa5070 */
[----:B------:R-:W-:Y:S01]  /*37e00*/  ISETP.NE.U32.AND P4, PT, R10, RZ, PT ;  /* 0x000000ff0a00720c */ /* 0x000fe20003f85070 */
[----:B------:R-:W-:Y:S10]  /*37e10*/  LDGSTS.E [R242+-0x16000], desc[UR20][R46.64], P1 ;  /* 0xea0000002ef27fae */ /* 0x000ff400089a1014 */
[----:B------:R-:W-:Y:S01]  /*37e20*/  LDGSTS.E [R242+-0x15ff8], desc[UR20][R48.64], P5 ;  /* 0xea00800030f27fae */ /* 0x000fe2000a9a1014 */
[----:B------:R-:W-:-:S02]  /*37e30*/  ISETP.GE.AND P5, PT, R231, UR4, PT ;  /* 0x00000004e7007c0c */ /* 0x000fc4000bfa6270 */
[----:B-1----:R-:W-:Y:S01]  /*37e40*/  SHF.R.U32.HI R251, RZ, 0x6, R251 ;  /* 0x00000006fffb7819 */ /* 0x002fe200000116fb */
[----:B------:R-:W-:Y:S01]  /*37e50*/  LDGSTS.E [R242+-0x14000], desc[UR20][R204.64], P4 ;  /* 0xec000000ccf27fae */ /* 0x000fe2000a1a1014 */
[----:B------:R-:W-:Y:S02]  /*37e60*/  ISETP.GE.AND P4, PT, R230, UR4, PT ;  /* 0x00000004e6007c0c */ /* 0x000fe4000bf86270 */
[----:B------:R-:W-:Y:S02]  /*37e70*/  SGXT.U32 R251, R251, 0x1 ;  /* 0x00000001fbfb781a */ /* 0x000fe40000000000 */
[----:B------:R-:W-:Y:S02]  /*37e80*/  SEL R11, RZ, 0x4, P4 ;  /* 0x00000004ff0b7807 */ /* 0x000fe40002000000 */
[----:B------:R-:W-:Y:S02]  /*37e90*/  LOP3.LUT R251, R251, 0x4a, RZ, 0xfc, !PT ;  /* 0x0000004afbfb7812 */ /* 0x000fe400078efcff */
[----:B------:R-:W-:-:S02]  /*37ea0*/  SEL R11, R11, RZ, P3 ;  /* 0x000000ff0b0b7207 */ /* 0x000fc40001800000 */
[----:B------:R-:W-:Y:S02]  /*37eb0*/  ISETP.GE.AND P1, PT, R251, UR4, PT ;  /* 0x00000004fb007c0c */ /* 0x000fe4000bf26270 */
[----:B------:R-:W-:Y:S02]  /*37ec0*/  SHF.R.U32.HI R251, RZ, 0x6, R225 ;  /* 0x00000006fffb7819 */ /* 0x000fe400000116e1 */
[----:B------:R-:W-:Y:S02]  /*37ed0*/  SEL R10, RZ, 0x4, P1 ;  /* 0x00000004ff0a7807 */ /* 0x000fe40000800000 */
[----:B------:R-:W-:Y:S02]  /*37ee0*/  IADD3 R230, P6, PT, R200, UR10, RZ ;  /* 0x0000000ac8e67c10 */ /* 0x000fe4000ffde0ff */
[----:B------:R-:W-:Y:S02]  /*37ef0*/  SEL R10, R10, RZ, P3 ;  /* 0x000000ff0a0a7207 */ /* 0x000fe40001800000 */
[----:B------:R-:W-:-:S02]  /*37f00*/  SGXT.U32 R251, R251, 0x1 ;  /* 0x00000001fbfb781a */ /* 0x000fc40000000000 */
[----:B------:R-:W-:Y:S02]  /*37f10*/  ISETP.NE.U32.AND P1, PT, R10, RZ, PT ;  /* 0x000000ff0a00720c */ /* 0x000fe40003f25070 */
[----:B------:R-:W-:Y:S02]  /*37f20*/  SEL R10, RZ, 0x4, P5 ;  /* 0x00000004ff0a7807 */ /* 0x000fe40002800000 */
[----:B------:R-:W-:Y:S02]  /*37f30*/  ISETP.NE.U32.AND P5, PT, R11, RZ, PT ;  /* 0x000000ff0b00720c */ /* 0x000fe40003fa5070 */
[----:B------:R-:W-:Y:S02]  /*37f40*/  SEL R10, R10, RZ, P3 ;  /* 0x000000ff0a0a7207 */ /* 0x000fe40001800000 */
[----:B------:R-:W-:Y:S02]  /*37f50*/  IADD3.X R231, PT, PT, R201, UR11, RZ, P6, !PT ;  /* 0x0000000bc9e77c10 */ /* 0x000fe4000b7fe4ff */
[----:B------:R-:W-:-:S02]  /*37f60*/  ISETP.NE.U32.AND P4, PT, R10, RZ, PT ;  /* 0x000000ff0a00720c */ /* 0x000fc40003f85070 */
[----:B------:R-:W-:Y:S01]  /*37f70*/  LOP3.LUT R251, R251, 0xe, RZ, 0xfc, !PT ;  /* 0x0000000efbfb7812 */ /* 0x000fe200078efcff */
[----:B------:R-:W-:Y:S01]  /*37f80*/  LDGSTS.E [R242+-0x13ff8], desc[UR20][R206.64], P1 ;  /* 0xec008000cef27fae */ /* 0x000fe200089a1014 */
[----:B------:R-:W-:Y:S02]  /*37f90*/  SHF.R.U32.HI R225, RZ, 0x6, R225 ;  /* 0x00000006ffe17819 */ /* 0x000fe400000116e1 */
[----:B------:R-:W-:Y:S01]  /*37fa0*/  IADD3 R50, P6, PT, R50, UR10, RZ ;  /* 0x0000000a32327c10 */ /* 0x000fe2000ffde0ff */
[----:B------:R-:W-:Y:S01]  /*37fb0*/  LDGSTS.E [R242+-0x12000], desc[UR20][R216.64], P5 ;  /* 0xee000000d8f27fae */ /* 0x000fe2000a9a1014 */
[----:B------:R-:W-:Y:S02]  /*37fc0*/  SGXT.U32 R225, R225, 0x1 ;  /* 0x00000001e1e1781a */ /* 0x000fe40000000000 */
[----:B------:R-:W-:Y:S02]  /*37fd0*/  IADD3 R18, P5, PT, R202, UR10, RZ ;  /* 0x0000000aca127c10 */ /* 0x000fe4000ffbe0ff */
[----:B------:R-:W-:Y:S01]  /*37fe0*/  LOP3.LUT R225, R225, 0xc, RZ, 0xfc, !PT ;  /* 0x0000000ce1e17812 */ /* 0x000fe200078efcff */
[----:B------:R-:W-:Y:S01]  /*37ff0*/  LDGSTS.E [R242+-0x11ff8], desc[UR20][R230.64], P4 ;  /* 0xee008000e6f27fae */ /* 0x000fe2000a1a1014 */
[----:B------:R-:W-:-:S02]  /*38000*/  ISETP.GE.AND P4, PT, R251, UR4, PT ;  /* 0x00000004fb007c0c */ /* 0x000fc4000bf86270 */
[----:B------:R-:W-:Y:S01]  /*38010*/  ISETP.GE.AND P1, PT, R225, UR4, PT ;  /* 0x00000004e1007c0c */ /* 0x000fe2000bf26270 */
[----:B------:R-:W1:Y:S01]  /*38020*/  S2R R251, SR_TID.X ;  /* 0x0000000000fb7919 */ /* 0x000e620000002100 */
[----:B------:R-:W-:Y:S02]  /*38030*/  IADD3.X R19, PT, PT, R203, UR11, RZ, P5, !PT ;  /* 0x0000000bcb137c10 */ /* 0x000fe4000affe4ff */
[----:B------:R-:W-:Y:S01]  /*38040*/  SEL R11, RZ, 0x4, P1 ;  /* 0x00000004ff0b7807 */ /* 0x000fe20000800000 */
[----:B------:R-:W3:Y:S01]  /*38050*/  S2R R225, SR_TID.X ;  /* 0x0000000000e17919 */ /* 0x000ee20000002100 */
[----:B------:R-:W-:Y:S02]  /*38060*/  SEL R10, RZ, 0x4, P4 ;  /* 0x00000004ff0a7807 */ /* 0x000fe40002000000 */
[----:B------:R-:W-:Y:S02]  /*38070*/  SEL R11, R11, RZ, P3 ;  /* 0x000000ff0b0b7207 */ /* 0x000fe40001800000 */
[----:B------:R-:W-:-:S02]  /*38080*/  SEL R10, R10, RZ, P3 ;  /* 0x000000ff0a0a7207 */ /* 0x000fc40001800000 */
[----:B------:R-:W-:Y:S02]  /*38090*/  ISETP.NE.U32.AND P1, PT, R11, RZ, PT ;  /* 0x000000ff0b00720c */ /* 0x000fe40003f25070 */
[----:B------:R-:W-:Y:S02]  /*380a0*/  IADD3 R20, P5, PT, R20, UR10, RZ ;  /* 0x0000000a14147c10 */ /* 0x000fe4000ffbe0ff */
[----:B------:R-:W-:Y:S02]  /*380b0*/  ISETP.NE.U32.AND P4, PT, R10, RZ, PT ;  /* 0x000000ff0a00720c */ /* 0x000fe40003f85070 */
[----:B------:R-:W-:Y:S02]  /*380c0*/  IADD3.X R21, PT, PT, R21, UR11, RZ, P5, !PT ;  /* 0x0000000b15157c10 */ /* 0x000fe4000affe4ff */
[----:B------:R-:W-:Y:S02]  /*380d0*/  IADD3.X R51, PT, PT, R51, UR11, RZ, P6, !PT ;  /* 0x0000000b33337c10 */ /* 0x000fe4000b7fe4ff */
[----:B------:R-:W-:-:S03]  /*380e0*/  IADD3 R52, P6, PT, R52, UR10, RZ ;  /* 0x0000000a34347c10 */ /* 0x000fc6000ffde0ff */
[----:B------:R-:W-:Y:S01]  /*380f0*/  LDGSTS.E [R243+-0x18000], desc[UR20][R18.64], P1 ;  /* 0xe800000012f37fae */ /* 0x000fe200089a1014 */
[----:B------:R-:W-:Y:S02]  /*38100*/  IADD3.X R53, PT, PT, R53, UR11, RZ, P6, !PT ;  /* 0x0000000b35357c10 */ /* 0x000fe4000b7fe4ff */
[----:B------:R-:W-:Y:S01]  /*38110*/  IADD3 R82, P6, PT, R82, UR10, RZ ;  /* 0x0000000a52527c10 */ /* 0x000fe2000ffde0ff */
[----:B------:R-:W-:Y:S03]  /*38120*/  LDGSTS.E [R243+-0x17ff8], desc[UR20][R20.64], P4 ;  /* 0xe800800014f37fae */ /* 0x000fe6000a1a1014 */
[----:B------:R-:W-:Y:S02]  /*38130*/  IADD3.X R83, PT, PT, R83, UR11, RZ, P6, !PT ;  /* 0x0000000b53537c10 */ /* 0x000fe4000b7fe4ff */
[----:B-1----:R-:W-:Y:S02]  /*38140*/  SHF.R.U32.HI R251, RZ, 0x6, R251 ;  /* 0x00000006fffb7819 */ /* 0x002fe400000116fb */
[----:B------:R-:W-:-:S02]  /*38150*/  IADD3 R196, P6, PT, R22, UR10, RZ ;  /* 0x0000000a16c47c10 */ /* 0x000fc4000ffde0ff */
[----:B------:R-:W-:Y:S02]  /*38160*/  SGXT.U32 R251, R251, 0x1 ;  /* 0x00000001fbfb781a */ /* 0x000fe40000000000 */
[----:B------:R-:W-:Y:S02]  /*38170*/  IADD3.X R197, PT, PT, R23, UR11, RZ, P6, !PT ;  /* 0x0000000b17c57c10 */ /* 0x000fe4000b7fe4ff */
[----:B------:R-:W-:Y:S02]  /*38180*/  LOP3.LUT R251, R251, 0x2c, RZ, 0xfc, !PT ;  /* 0x0000002cfbfb7812 */ /* 0x000fe400078efcff */
[----:B------:R-:W-:Y:S02]  /*38190*/  IADD3 R202, P6, PT, R190, UR10, RZ ;  /* 0x0000000abeca7c10 */ /* 0x000fe4000ffde0ff */
[----:B------:R-:W-:Y:S02]  /*381a0*/  ISETP.GE.AND P1, PT, R251, UR4, PT ;  /* 0x00000004fb007c0c */ /* 0x000fe4000bf26270 */
[----:B---3--:R-:W-:-:S02]  /*381b0*/  SHF.R.U32.HI R251, RZ, 0x6, R225 ;  /* 0x00000006fffb7819 */ /* 0x008fc400000116e1 */
[----:B------:R-:W-:Y:S02]  /*381c0*/  SHF.R.U32.HI R225, RZ, 0x6, R225 ;  /* 0x00000006ffe17819 */ /* 0x000fe400000116e1 */
[----:B------:R-:W-:Y:S02]  /*381d0*/  SGXT.U32 R251, R251, 0x1 ;  /* 0x00000001fbfb781a */ /* 0x000fe40000000000 */
[----:B------:R-:W-:Y:S02]  /*381e0*/  SGXT.U32 R225, R225, 0x1 ;  /* 0x00000001e1e1781a */ /* 0x000fe40000000000 */
[----:B------:R-:W-:Y:S02]  /*381f0*/  LOP3.LUT R251, R251, 0x4c, RZ, 0xfc, !PT ;  /* 0x0000004cfbfb7812 */ /* 0x000fe400078efcff */
[----:B------:R-:W-:Y:S02]  /*38200*/  LOP3.LUT R225, R225, 0x2e, RZ, 0xfc, !PT ;  /* 0x0000002ee1e17812 */ /* 0x000fe400078efcff */
[----:B------:R-:W-:-:S02]  /*38210*/  ISETP.GE.AND P5, PT, R251, UR4, PT ;  /* 0x00000004fb007c0c */ /* 0x000fc4000bfa6270 */
[----:B------:R-:W1:Y:S01]  /*38220*/  S2R R251, SR_TID.X ;  /* 0x0000000000fb7919 */ /* 0x000e620000002100 */
[----:B------:R-:W-:Y:S02]  /*38230*/  ISETP.GE.AND P4, PT, R225, UR4, PT ;  /* 0x00000004e1007c0c */ /* 0x000fe4000bf86270 */
[----:B------:R-:W-:Y:S01]  /*38240*/  SEL R10, RZ, 0x4, P1 ;  /* 0x00000004ff0a7807 */ /* 0x000fe20000800000 */
[----:B------:R-:W3:Y:S01]  /*38250*/  S2R R225, SR_TID.X ;  /* 0x0000000000e17919 */ /* 0x000ee20000002100 */
[----:B------:R-:W-:Y:S02]  /*38260*/  SEL R11, RZ, 0x4, P4 ;  /* 0x00000004ff0b7807 */ /* 0x000fe40002000000 */
[----:B------:R-:W-:Y:S02]  /*38270*/  SEL R10, R10, RZ, P3 ;  /* 0x000000ff0a0a7207 */ /* 0x000fe40001800000 */
[----:B------:R-:W-:Y:S02]  /*38280*/  SEL R11, R11, RZ, P3 ;  /* 0x000000ff0b0b7207 */ /* 0x000fe40001800000 */
[----:B------:R-:W-:-:S02]  /*38290*/  ISETP.NE.U32.AND P1, PT, R10, RZ, PT ;  /* 0x000000ff0a00720c */ /* 0x000fc40003f25070 */
[----:B------:R-:W-:Y:S02]  /*382a0*/  SEL R10, RZ, 0x4, P5 ;  /* 0x00000004ff0a7807 */ /* 0x000fe40002800000 */
[----:B------:R-:W-:Y:S02]  /*382b0*/  ISETP.NE.U32.AND P5, PT, R11, RZ, PT ;  /* 0x000000ff0b00720c */ /* 0x000fe40003fa5070 */
[----:B------:R-:W-:Y:S02]  /*382c0*/  SEL R10, R10, RZ, P3 ;  /* 0x000000ff0a0a7207 */ /* 0x000fe40001800000 */
[----:B------:R-:W-:Y:S02]  /*382d0*/  IADD3.X R203, PT, PT, R191, UR11, RZ, P6, !PT ;  /* 0x0000000bbfcb7c10 */ /* 0x000fe4000b7fe4ff */
[----:B------:R-:W-:Y:S02]  /*382e0*/  ISETP.NE.U32.AND P4, PT, R10, RZ, PT ;  /* 0x000000ff0a00720c */ /* 0x000fe40003f85070 */
[----:B------:R-:W-:Y:S01]  /*382f0*/  IADD3 R208, P6, PT, R192, UR10, RZ ;  /* 0x0000000ac0d07c10 */ /* 0x000fe2000ffde0ff */
[----:B------:R-:W-:Y:S03]  /*38300*/  LDGSTS.E [R243+-0x16000], desc[UR20][R50.64], P1 ;  /* 0xea00000032f37fae */ /* 0x000fe600089a1014 */
[----:B------:R-:W-:Y:S01]  /*38310*/  IADD3.X R209, PT, PT, R193, UR11, RZ, P6, !PT ;  /* 0x0000000bc1d17c10 */ /* 0x000fe2000b7fe4ff */
[----:B------:R-:W-:Y:S01]  /*38320*/  LDGSTS.E [R243+-0x15ff8], desc[UR20][R52.64], P5 ;  /* 0xea00800034f37fae */ /* 0x000fe2000a9a1014 */
[----:B------:R-:W-:-:S02]  /*38330*/  IADD3 R54, P6, PT, R54, UR10, RZ ;  /* 0x0000000a36367c10 */ /* 0x000fc4000ffde0ff */
[----:B-1----:R-:W-:-:S03]  /*38340*/  SHF.R.U32.HI R251, RZ, 0x6, R251 ;  /* 0x00000006fffb7819 */ /* 0x002fc600000116fb */
[----:B------:R-:W-:Y:S01]  /*38350*/  LDGSTS.E [R243+-0x14000], desc[UR20][R82.64], P4 ;  /* 0xec00000052f37fae */ /* 0x000fe2000a1a1014 */
[----:B------:R-:W-:Y:S02]  /*38360*/  IADD3.X R55, PT, PT, R55, UR11, RZ, P6, !PT ;  /* 0x0000000b37377c10 */ /* 0x000fe4000b7fe4ff */
[----:B------:R-:W-:Y:S02]  /*38370*/  SGXT.U32 R251, R251, 0x1 ;  /* 0x00000001fbfb781a */ /* 0x000fe40000000000 */
[----:B------:R-:W-:Y:S02]  /*38380*/  IADD3 R56, P6, PT, R56, UR10, RZ ;  /* 0x0000000a38387c10 */ /* 0x000fe4000ffde0ff */
[----:B------:R-:W-:Y:S02]  /*38390*/  LOP3.LUT R251, R251, 0x4e, RZ, 0xfc, !PT ;  /* 0x0000004efbfb7812 */ /* 0x000fe400078efcff */
[----:B------:R-:W-:Y:S02]  /*383a0*/  IADD3.X R57, PT, PT, R57, UR11, RZ, P6, !PT ;  /* 0x0000000b39397c10 */ /* 0x000fe4000b7fe4ff */
[----:B------:R-:W-:-:S02]  /*383b0*/  ISETP.GE.AND P1, PT, R251, UR4, PT ;  /* 0x00000004fb007c0c */ /* 0x000fc4000bf26270 */
[--C-:B---3--:R-:W-:Y:S02]  /*383c0*/  SHF.R.U32.HI R251, RZ, 0x6, R225.reuse ;  /* 0x00000006fffb7819 */ /* 0x108fe400000116e1 */
[----:B------:R-:W-:Y:S02]  /*383d0*/  SHF.R.U32.HI R225, RZ, 0x6, R225 ;  /* 0x00000006ffe17819 */ /* 0x000fe400000116e1 */
[----:B------:R-:W-:Y:S02]  /*383e0*/  SGXT.U32 R251, R251, 0x1 ;  /* 0x00000001fbfb781a */ /* 0x000fe40000000000 */
[----:B------:R-:W-:Y:S02]  /*383f0*/  SGXT.U32 R225, R225, 0x1 ;  /* 0x00000001e1e1781a */ /* 0x000fe40000000000 */
[----:B------:R-:W-:Y:S02]  /*38400*/  SEL R10, RZ, 0x4, P1 ;  /* 0x00000004ff0a7807 */ /* 0x000fe40000800000 */
[----:B------:R-:W-:-:S02]  /*38410*/  LOP3.LUT R225, R225, 0x6c, RZ, 0xfc, !PT ;  /* 0x0000006ce1e17812 */ /* 0x000fc400078efcff */
[----:B------:R-:W-:Y:S02]  /*38420*/  LOP3.LUT R251, R251, 0x6e, RZ, 0xfc, !PT ;  /* 0x0000006efbfb7812 */ /* 0x000fe400078efcff */
[----:B------:R-:W-:Y:S02]  /*38430*/  ISETP.GE.AND P4, PT, R225, UR4, PT ;  /* 0x00000004e1007c0c */ /* 0x000fe4000bf86270 */
[----:B------:R-:W1:Y:S01]  /*38440*/  S2R R225, SR_TID.X ;  /* 0x0000000000e17919 */ /* 0x000e620000002100 */
[----:B------:R-:W-:Y:S02]  /*38450*/  SEL R10, R10, RZ, P3 ;  /* 0x000000ff0a0a7207 */ /* 0x000fe40001800000 */
[----:B------:R-:W-:Y:S02]  /*38460*/  ISETP.GE.AND P5, PT, R251, UR4, PT ;  /* 0x00000004fb007c0c */ /* 0x000fe4000bfa6270 */
[----:B------:R-:W-:Y:S02]  /*38470*/  ISETP.NE.U32.AND P1, PT, R10, RZ, PT ;  /* 0x000000ff0a00720c */ /* 0x000fe40003f25070 */
[----:B------:R-:W-:-:S02]  /*38480*/  SEL R11, RZ, 0x4, P4 ;  /* 0x00000004ff0b7807 */ /* 0x000fc40002000000 */
[----:B------:R-:W-:Y:S02]  /*38490*/  SEL R10, RZ, 0x4, P5 ;  /* 0x00000004ff0a7807 */ /* 0x000fe40002800000 */
[----:B------:R-:W-:Y:S02]  /*384a0*/  SEL R11, R11, RZ, P3 ;  /* 0x000000ff0b0b7207 */ /* 0x000fe40001800000 */
[----:B------:R-:W-:Y:S02]  /*384b0*/  SEL R10, R10, RZ, P3 ;  /* 0x000000ff0a0a7207 */ /* 0x000fe40001800000 */
[----:B------:R-:W-:Y:S02]  /*384c0*/  ISETP.NE.U32.AND P5, PT, R11, RZ, PT ;  /* 0x000000ff0b00720c */ /* 0x000fe40003fa5070 */
[----:B------:R-:W-:Y:S01]  /*384d0*/  ISETP.NE.U32.AND P4, PT, R10, RZ, PT ;  /* 0x000000ff0a00720c */ /* 0x000fe20003f85070 */
[----:B------:R-:W-:Y:S01]  /*384e0*/  LDGSTS.E [R243+-0x13ff8], desc[UR20][R196.64], P1 ;  /* 0xec008000c4f37fae */ /* 0x000fe200089a1014 */
[----:B------:R-:W-:-:S04]  /*384f0*/  IADD3 R86, P6, PT, R86, UR10, RZ ;  /* 0x0000000a56567c10 */ /* 0x000fc8000ffde0ff */
[----:B------:R-:W-:Y:S02]  /*38500*/  IADD3.X R87, PT, PT, R87, UR11, RZ, P6, !PT ;  /* 0x0000000b57577c10 */ /* 0x000fe4000b7fe4ff */
[----:B------:R-:W-:-:S03]  /*38510*/  IADD3 R88, P6, PT, R88, UR10, RZ ;  /* 0x0000000a58587c10 */ /* 0x000fc6000ffde0ff */
[----:B------:R-:W-:Y:S01]  /*38520*/  LDGSTS.E [R243+-0x12000], desc[UR20][R202.64], P5 ;  /* 0xee000000caf37fae */ /* 0x000fe2000a9a1014 */
[----:B------:R-:W-:Y:S02]  /*38530*/  IADD3 R22, P5, PT, R194, UR10, RZ ;  /* 0x0000000ac2167c10 */ /* 0x000fe4000ffbe0ff */
[----:B------:R-:W-:Y:S01]  /*38540*/  IADD3.X R89, PT, PT, R89, UR11, RZ, P6, !PT ;  /* 0x0000000b59597c10 */ /* 0x000fe2000b7fe4ff */
[----:B------:R-:W-:Y:S01]  /*38550*/  LDGSTS.E [R243+-0x11ff8], desc[UR20][R208.64], P4 ;  /* 0xee008000d0f37fae */ /* 0x000fe2000a1a1014 */
[--C-:B-1----:R-:W-:Y:S02]  /*38560*/  SHF.R.U32.HI R251, RZ, 0x6, R225.reuse ;  /* 0x00000006fffb7819 */ /* 0x102fe400000116e1 */
[----:B------:R-:W-:Y:S02]  /*38570*/  SHF.R.U32.HI R225, RZ, 0x6, R225 ;  /* 0x00000006ffe17819 */ /* 0x000fe400000116e1 */
[----:B------:R-:W-:Y:S02]  /*38580*/  SGXT.U32 R251, R251, 0x1 ;  /* 0x00000001fbfb781a */ /* 0x000fe40000000000 */
[----:B------:R-:W-:-:S02]  /*38590*/  SGXT.U32 R225, R225, 0x1 ;  /* 0x00000001e1e1781a */ /* 0x000fc40000000000 */
[----:B------:R-:W-:Y:S02]  /*385a0*/  LOP3.LUT R251, R251, 0x12, RZ, 0xfc, !PT ;  /* 0x00000012fbfb7812 */ /* 0x000fe400078efcff */
[----:B------:R-:W-:Y:S02]  /*385b0*/  LOP3.LUT R225, R225, 0x10, RZ, 0xfc, !PT ;  /* 0x00000010e1e17812 */ /* 0x000fe400078efcff */
[----:B------:R-:W-:Y:S02]  /*385c0*/  ISETP.GE.AND P4, PT, R251, UR4, PT ;  /* 0x00000004fb007c0c */ /* 0x000fe4000bf86270 */
[----:B------:R-:W1:Y:S01]  /*385d0*/  S2R R251, SR_TID.X ;  /* 0x0000000000fb7919 */ /* 0x000e620000002100 */
[----:B------:R-:W-:Y:S02]  /*385e0*/  ISETP.GE.AND P1, PT, R225, UR4, PT ;  /* 0x00000004e1007c0c */ /* 0x000fe4000bf26270 */
[----:B------:R-:W-:Y:S01]  /*385f0*/  IADD3.X R23, PT, PT, R195, UR11, RZ, P5, !PT ;  /* 0x0000000bc3177c10 */ /* 0x000fe2000affe4ff */
[----:B------:R-:W3:Y:S01]  /*38600*/  S2R R225, SR_TID.X ;  /* 0x0000000000e17919 */ /* 0x000ee20000002100 */
[----:B------:R-:W-:-:S02]  /*38610*/  SEL R11, RZ, 0x4, P1 ;  /* 0x00000004ff0b7807 */ /* 0x000fc40000800000 */
[----:B------:R-:W-:Y:S02]  /*38620*/  SEL R10, RZ, 0x4, P4 ;  /* 0x00000004ff0a7807 */ /* 0x000fe40002000000 */
[----:B------:R-:W-:Y:S02]  /*38630*/  SEL R11, R11, RZ, P3 ;  /* 0x000000ff0b0b7207 */ /* 0x000fe40001800000 */
[----:B------:R-:W-:Y:S02]  /*38640*/  SEL R10, R10, RZ, P3 ;  /* 0x000000ff0a0a7207 */ /* 0x000fe40001800000 */
[----:B------:R-:W-:Y:S02]  /*38650*/  ISETP.NE.U32.AND P1, PT, R11, RZ, PT ;  /* 0x000000ff0b00720c */ /* 0x000fe40003f25070 */
[----:B------:R-:W-:Y:S02]  /*38660*/  IADD3 R24, P5, PT, R24, UR10, RZ ;  /* 0x0000000a18187c10 */ /* 0x000fe4000ffbe0ff */
[----:B------:R-:W-:-:S02]  /*38670*/  ISETP.NE.U32.AND P4, PT, R10, RZ, PT ;  /* 0x000000ff0a00720c */ /* 0x000fc40003f85070 */
[----:B------:R-:W-:Y:S02]  /*38680*/  IADD3.X R25, PT, PT, R25, UR11, RZ, P5, !PT ;  /* 0x0000000b19197c10 */ /* 0x000fe4000affe4ff */
[----:B------:R-:W-:-:S04]  /*38690*/  IADD3 R190, P6, PT, R26, UR10, RZ ;  /* 0x0000000a1abe7c10 */ /* 0x000fc8000ffde0ff */
[----:B------:R-:W-:Y:S01]  /*386a0*/  IADD3.X R191, PT, PT, R27, UR11, RZ, P6, !PT ;  /* 0x0000000b1bbf7c10 */ /* 0x000fe2000b7fe4ff */
[----:B------:R-:W-:Y:S01]  /*386b0*/  LDGSTS.E [R244+-0x18000], desc[UR20][R22.64], P1 ;  /* 0xe800000016f47fae */ /* 0x000fe200089a1014 */
[----:B------:R-:W-:-:S03]  /*386c0*/  IADD3 R192, P6, PT, R186, UR10, RZ ;  /* 0x0000000abac07c10 */ /* 0x000fc6000ffde0ff */
[----:B------:R-:W-:Y:S01]  /*386d0*/  LDGSTS.E [R244+-0x17ff8], desc[UR20][R24.64], P4 ;  /* 0xe800800018f47fae */ /* 0x000fe2000a1a1014 */
[----:B------:R-:W-:Y:S02]  /*386e0*/  IADD3.X R193, PT, PT, R187, UR11, RZ, P6, !PT ;  /* 0x0000000bbbc17c10 */ /* 0x000fe4000b7fe4ff */
[----:B-1----:R-:W-:Y:S02]  /*386f0*/  SHF.R.U32.HI R251, RZ, 0x6, R251 ;  /* 0x00000006fffb7819 */ /* 0x002fe400000116fb */
[----:B------:R-:W-:Y:S02]  /*38700*/  IADD3 R58, P6, PT, R58, UR10, RZ ;  /* 0x0000000a3a3a7c10 */ /* 0x000fe4000ffde0ff */
[----:B------:R-:W-:Y:S02]  /*38710*/  SGXT.U32 R251, R251, 0x1 ;  /* 0x00000001fbfb781a */ /* 0x000fe40000000000 */
[----:B------:R-:W-:Y:S02]  /*38720*/  IADD3.X R59, PT, PT, R59, UR11, RZ, P6, !PT ;  /* 0x0000000b3b3b7c10 */ /* 0x000fe4000b7fe4ff */
[----:B------:R-:W-:-:S02]  /*38730*/  LOP3.LUT R251, R251, 0x30, RZ, 0xfc, !PT ;  /* 0x00000030fbfb7812 */ /* 0x000fc400078efcff */
[----:B------:R-:W-:Y:S02]  /*38740*/  IADD3 R60, P6, PT, R60, UR10, RZ ;  /* 0x0000000a3c3c7c10 */ /* 0x000fe4000ffde0ff */
[----:B------:R-:W-:Y:S02]  /*38750*/  ISETP.GE.AND P1, PT, R251, UR4, PT ;  /* 0x00000004fb007c0c */ /* 0x000fe4000bf26270 */
[--C-:B---3--:R-:W-:Y:S02]  /*38760*/  SHF.R.U32.HI R251, RZ, 0x6, R225.reuse ;  /* 0x00000006fffb7819 */ /* 0x108fe400000116e1 */
        /* <DEDUP_REMOVED lines=8> */
[----:B------:R-:W-:Y:S01]  /*387f0*/  SEL R10, RZ, 0x4, P1 ;  /* 0x00000004ff0a7807 */ /* 0x000fe20000800000 */
[----:B------:R-:W3:Y:S01]  /*38800*/  S2R R225, SR_TID.X ;  /* 0x0000000000e17919 */ /* 0x000ee20000002100 */
[----:B------:R-:W-:-:S02]  /*38810*/  SEL R11, RZ, 0x4, P4 ;  /* 0x00000004ff0b7807 */ /* 0x000fc40002000000 */
[----:B------:R-:W-:Y:S02]  /*38820*/  SEL R10, R10, RZ, P3 ;  /* 0x000000ff0a0a7207 */ /* 0x000fe40001800000 */
[----:B------:R-:W-:Y:S02]  /*38830*/  SEL R11, R11, RZ, P3 ;  /* 0x000000ff0b0b7207 */ /* 0x000fe40001800000 */
[----:B------:R-:W-:Y:S02]  /*38840*/  ISETP.NE.U32.AND P1, PT, R10, RZ, PT ;  /* 0x000000ff0a00720c */ /* 0x000fe40003f25070 */
[----:B------:R-:W-:Y:S02]  /*38850*/  SEL R10, RZ, 0x4, P5 ;  /* 0x00000004ff0a7807 */ /* 0x000fe40002800000 */
[----:B------:R-:W-:Y:S02]  /*38860*/  ISETP.NE.U32.AND P5, PT, R11, RZ, PT ;  /* 0x000000ff0b00720c */ /* 0x000fe40003fa5070 */
[----:B------:R-:W-:-:S02]  /*38870*/  SEL R10, R10, RZ, P3 ;  /* 0x000000ff0a0a7207 */ /* 0x000fc40001800000 */
        /* <DEDUP_REMOVED lines=33> */
[----:B------:R-:W-:Y:S10]  /*38a90*/  LDGSTS.E [R244+-0x13ff8], desc[UR20][R88.64], P1 ;  /* 0xec00800058f47fae */ /* 0x000ff400089a1014 */
[----:B------:R-:W-:Y:S01]  /*38aa0*/  LDGSTS.E [R244+-0x12000], desc[UR20][R190.64], P5 ;  /* 0xee000000bef47fae */ /* 0x000fe2000a9a1014 */
[----:B------:R-:W-:-:S02]  /*38ab0*/  IADD3 R26, P5, PT, R188, UR10, RZ ;  /* 0x0000000abc1a7c10 */ /* 0x000fc4000ffbe0ff */
[----:B------:R-:W-:Y:S01]  /*38ac0*/  IADD3 R188, P6, PT, R182, UR10, RZ ;  /* 0x0000000ab6bc7c10 */ /* 0x000fe2000ffde0ff */
[----:B------:R-:W-:Y:S01]  /*38ad0*/  LDGSTS.E [R244+-0x11ff8], desc[UR20][R192.64], P4 ;  /* 0xee008000c0f47fae */ /* 0x000fe2000a1a1014 */
[--C-:B-1----:R-:W-:Y:S02]  /*38ae0*/  SHF.R.U32.HI R251, RZ, 0x6, R225.reuse ;  /* 0x00000006fffb7819 */ /* 0x102fe400000116e1 */
        /* <DEDUP_REMOVED lines=8> */
[----:B------:R-:W-:Y:S01]  /*38b70*/  IADD3.X R27, PT, PT, R189, UR11, RZ, P5, !PT ;  /* 0x0000000bbd1b7c10 */ /* 0x000fe2000affe4ff */
[----:B------:R-:W3:Y:S01]  /*38b80*/  S2R R225, SR_TID.X ;  /* 0x0000000000e17919 */ /* 0x000ee20000002100 */
[----:B------:R-:W-:Y:S02]  /*38b90*/  SEL R11, RZ, 0x4, P1 ;  /* 0x00000004ff0b7807 */ /* 0x000fe40000800000 */
[----:B------:R-:W-:-:S02]  /*38ba0*/  SEL R10, RZ, 0x4, P4 ;  /* 0x00000004ff0a7807 */ /* 0x000fc40002000000 */
[----:B------:R-:W-:Y:S02]  /*38bb0*/  SEL R11, R11, RZ, P3 ;  /* 0x000000ff0b0b7207 */ /* 0x000fe40001800000 */
[----:B------:R-:W-:Y:S02]  /*38bc0*/  SEL R10, R10, RZ, P3 ;  /* 0x000000ff0a0a7207 */ /* 0x000fe40001800000 */
[----:B------:R-:W-:Y:S02]  /*38bd0*/  ISETP.NE.U32.AND P1, PT, R11, RZ, PT ;  /* 0x000000ff0b00720c */ /* 0x000fe40003f25070 */
[----:B------:R-:W-:Y:S02]  /*38be0*/  IADD3 R28, P5, PT, R28, UR10, RZ ;  /* 0x0000000a1c1c7c10 */ /* 0x000fe4000ffbe0ff */
[----:B------:R-:W-:Y:S02]  /*38bf0*/  ISETP.NE.U32.AND P4, PT, R10, RZ, PT ;  /* 0x000000ff0a00720c */ /* 0x000fe40003f85070 */
[----:B------:R-:W-:-:S02]  /*38c00*/  IADD3.X R29, PT, PT, R29, UR11, RZ, P5, !PT ;  /* 0x0000000b1d1d7c10 */ /* 0x000fc4000affe4ff */
[----:B------:R-:W-:Y:S02]  /*38c10*/  IADD3.X R189, PT, PT, R183, UR11, RZ, P6, !PT ;  /* 0x0000000bb7bd7c10 */ /* 0x000fe4000b7fe4ff */
[----:B------:R-:W-:-:S03]  /*38c20*/  IADD3 R62, P6, PT, R62, UR10, RZ ;  /* 0x0000000a3e3e7c10 */ /* 0x000fc6000ffde0ff */
[----:B------:R-:W-:Y:S01]  /*38c30*/  LDGSTS.E [R245+-0x18000], desc[UR20][R26.64], P1 ;  /* 0xe80000001af57fae */ /* 0x000fe200089a1014 */
[----:B------:R-:W-:Y:S02]  /*38c40*/  IADD3.X R63, PT, PT, R63, UR11, RZ, P6, !PT ;  /* 0x0000000b3f3f7c10 */ /* 0x000fe4000b7fe4ff */
[----:B------:R-:W-:Y:S01]  /*38c50*/  IADD3 R64, P6, PT, R64, UR10, RZ ;  /* 0x0000000a40407c10 */ /* 0x000fe2000ffde0ff */
[----:B------:R-:W-:Y:S01]  /*38c60*/  LDGSTS.E [R245+-0x17ff8], desc[UR20][R28.64], P4 ;  /* 0xe80080001cf57fae */ /* 0x000fe2000a1a1014 */
[----:B-1----:R-:W-:Y:S02]  /*38c70*/  SHF.R.U32.HI R251, RZ, 0x6, R251 ;  /* 0x00000006fffb7819 */ /* 0x002fe400000116fb */
[----:B------:R-:W-:Y:S02]  /*38c80*/  IADD3.X R65, PT, PT, R65, UR11, RZ, P6, !PT ;  /* 0x0000000b41417c10 */ /* 0x000fe4000b7fe4ff */
[----:B------:R-:W-:Y:S02]  /*38c90*/  SGXT.U32 R251, R251, 0x1 ;  /* 0x00000001fbfb781a */ /* 0x000fe40000000000 */
[----:B------:R-:W-:-:S02]  /*38ca0*/  IADD3 R94, P6, PT, R94, UR10, RZ ;  /* 0x0000000a5e5e7c10 */ /* 0x000fc4000ffde0ff */
[----:B------:R-:W-:Y:S02]  /*38cb0*/  LOP3.LUT R251, R251, 0x34, RZ, 0xfc, !PT ;  /* 0x00000034fbfb7812 */ /* 0x000fe400078efcff */
[----:B------:R-:W-:Y:S02]  /*38cc0*/  IADD3.X R95, PT, PT, R95, UR11, RZ, P6, !PT ;  /* 0x0000000b5f5f7c10 */ /* 0x000fe4000b7fe4ff */
[----:B------:R-:W-:Y:S02]  /*38cd0*/  ISETP.GE.AND P1, PT, R251, UR4, PT ;  /* 0x00000004fb007c0c */ /* 0x000fe4000bf26270 */
[--C-:B---3--:R-:W-:Y:S02]  /*38ce0*/  SHF.R.U32.HI R251, RZ, 0x6, R225.reuse ;  /* 0x00000006fffb7819 */ /* 0x108fe400000116e1 */
[----:B------:R-:W-:Y:S02]  /*38cf0*/  SHF.R.U32.HI R225, RZ, 0x6, R225 ;  /* 0x00000006ffe17819 */ /* 0x000fe400000116e1 */
[----:B------:R-:W-:-:S02]  /*38d00*/  SGXT.U32 R251, R251, 0x1 ;  /* 0x00000001fbfb781a */ /* 0x000fc40000000000 */
[----:B------:R-:W-:Y:S02]  /*38d10*/  SGXT.U32 R225, R225, 0x1 ;  /* 0x00000001e1e1781a */ /* 0x000fe40000000000 */
        /* <DEDUP_REMOVED lines=14> */
[----:B------:R-:W-:Y:S02]  /*38e00*/  IADD3 R96, P6, PT, R96, UR10, RZ ;  /* 0x0000000a60607c10 */ /* 0x000fe4000ffde0ff */
        /* <DEDUP_REMOVED lines=11> */
[--C-:B---3--:R-:W-:Y:S02]  /*38ec0*/  SHF.R.U32.HI R251, RZ, 0x6, R225.reuse ;  /* 0x00000006fffb7819 */ /* 0x108fe400000116e1 */
[----:B------:R-:W-:Y:S02]  /*38ed0*/  SHF.R.U32.HI R225, RZ, 0x6, R225 ;  /* 0x00000006ffe17819 */ /* 0x000fe400000116e1 */
[----:B------:R-:W-:Y:S02]  /*38ee0*/  SGXT.U32 R251, R251, 0x1 ;  /* 0x00000001fbfb781a */ /* 0x000fe40000000000 */
[----:B------:R-:W-:Y:S02]  /*38ef0*/  SGXT.U32 R225, R225, 0x1 ;  /* 0x00000001e1e1781a */ /* 0x000fe40000000000 */
[----:B------:R-:W-:-:S02]  /*38f00*/  SEL R10, RZ, 0x4, P1 ;  /* 0x00000004ff0a7807 */ /* 0x000fc40000800000 */
[----:B------:R-:W-:Y:S02]  /*38f10*/  LOP3.LUT R225, R225, 0x74, RZ, 0xfc, !PT ;  /* 0x00000074e1e17812 */ /* 0x000fe400078efcff */
[----:B------:R-:W-:Y:S02]  /*38f20*/  LOP3.LUT R251, R251, 0x76, RZ, 0xfc, !PT ;  /* 0x00000076fbfb7812 */ /* 0x000fe400078efcff */
[----:B------:R-:W-:Y:S02]  /*38f30*/  ISETP.GE.AND P4, PT, R225, UR4, PT ;  /* 0x00000004e1007c0c */ /* 0x000fe4000bf86270 */
[----:B------:R-:W1:Y:S01]  /*38f40*/  S2R R225, SR_TID.X ;  /* 0x0000000000e17919 */ /* 0x000e620000002100 */
[----:B------:R-:W-:Y:S02]  /*38f50*/  SEL R10, R10, RZ, P3 ;  /* 0x000000ff0a0a7207 */ /* 0x000fe40001800000 */
[----:B------:R-:W-:Y:S02]  /*38f60*/  ISETP.GE.AND P5, PT, R251, UR4, PT ;  /* 0x00000004fb007c0c */ /* 0x000fe4000bfa6270 */
[----:B------:R-:W-:-:S02]  /*38f70*/  ISETP.NE.U32.AND P1, PT, R10, RZ, PT ;  /* 0x000000ff0a00720c */ /* 0x000fc40003f25070 */
[----:B------:R-:W-:Y:S02]  /*38f80*/  SEL R11, RZ, 0x4, P4 ;  /* 0x00000004ff0b7807 */ /* 0x000fe40002000000 */
        /* <DEDUP_REMOVED lines=59> */
[----:B------:R-:W-:-:S04]  /*39340*/  SEL R10, R10, RZ, P3 ;  /* 0x000000ff0a0a7207 */ /* 0x000fc80001800000 */
[----:B------:R-:W-:-:S03]  /*39350*/  ISETP.NE.U32.AND P4, PT, R10, RZ, PT ;  /* 0x000000ff0a00720c */ /* 0x000fc60003f85070 */
[----:B------:R-:W-:Y:S04]  /*39360*/  LDGSTS.E [R246+-0x16000], desc[UR20][R62.64], P1 ;  /* 0xea0000003ef67fae */ /* 0x000fe800089a1014 */
[----:B------:R-:W-:Y:S01]  /*39370*/  LDGSTS.E [R246+-0x15ff8], desc[UR20][R64.64], P5 ;  /* 0xea00800040f67fae */ /* 0x000fe2000a9a1014 */
[----:B-1----:R-:W-:-:S05]  /*39380*/  SHF.R.U32.HI R251, RZ, 0x6, R251 ;  /* 0x00000006fffb7819 */ /* 0x002fca00000116fb */
        /* <DEDUP_REMOVED lines=25> */
[--C-:B-1----:R-:W-:Y:S01]  /*39520*/  SHF.R.U32.HI R251, RZ, 0x6, R225.reuse ;  /* 0x00000006fffb7819 */ /* 0x102fe200000116e1 */
[----:B------:R-:W-:Y:S01]  /*39530*/  LDGSTS.E [R246+-0x11ff8], desc[UR20][R184.64], P4 ;  /* 0xee008000b8f67fae */ /* 0x000fe2000a1a1014 */
[----:B------:R-:W-:Y:S02]  /*39540*/  SHF.R.U32.HI R225, RZ, 0x6, R225 ;  /* 0x00000006ffe17819 */ /* 0x000fe400000116e1 */
[----:B------:R-:W-:Y:S02]  /*39550*/  SGXT.U32 R251, R251, 0x1 ;  /* 0x00000001fbfb781a */ /* 0x000fe40000000000 */
[----:B------:R-:W-:Y:S02]  /*39560*/  SGXT.U32 R225, R225, 0x1 ;  /* 0x00000001e1e1781a */ /* 0x000fe40000000000 */
[----:B------:R-:W-:Y:S02]  /*39570*/  LOP3.LUT R251, R251, 0x1e, RZ, 0xfc, !PT ;  /* 0x0000001efbfb7812 */ /* 0x000fe400078efcff */
[----:B------:R-:W-:-:S02]  /*39580*/  LOP3.LUT R225, R225, 0x1c, RZ, 0xfc, !PT ;  /* 0x0000001ce1e17812 */ /* 0x000fc400078efcff */
[----:B------:R-:W-:Y:S02]  /*39590*/  ISETP.GE.AND P4, PT, R251, UR4, PT ;  /* 0x00000004fb007c0c */ /* 0x000fe4000bf86270 */
[----:B------:R-:W1:Y:S01]  /*395a0*/  S2R R251, SR_TID.X ;  /* 0x0000000000fb7919 */ /* 0x000e620000002100 */
[----:B------:R-:W-:Y:S02]  /*395b0*/  ISETP.GE.AND P1, PT, R225, UR4, PT ;  /* 0x00000004e1007c0c */ /* 0x000fe4000bf26270 */
[----:B------:R-:W-:Y:S01]  /*395c0*/  IADD3.X R35, PT, PT, R181, UR11, RZ, P5, !PT ;  /* 0x0000000bb5237c10 */ /* 0x000fe2000affe4ff */
[----:B------:R-:W3:Y:S01]  /*395d0*/  S2R R225, SR_TID.X ;  /* 0x0000000000e17919 */ /* 0x000ee20000002100 */
[----:B------:R-:W-:Y:S02]  /*395e0*/  SEL R11, RZ, 0x4, P1 ;  /* 0x00000004ff0b7807 */ /* 0x000fe40000800000 */
[----:B------:R-:W-:Y:S02]  /*395f0*/  SEL R10, RZ, 0x4, P4 ;  /* 0x00000004ff0a7807 */ /* 0x000fe40002000000 */
[----:B------:R-:W-:-:S02]  /*39600*/  SEL R11, R11, RZ, P3 ;  /* 0x000000ff0b0b7207 */ /* 0x000fc40001800000 */
[----:B------:R-:W-:Y:S02]  /*39610*/  SEL R10, R10, RZ, P3 ;  /* 0x000000ff0a0a7207 */ /* 0x000fe40001800000 */
[----:B------:R-:W-:Y:S02]  /*39620*/  ISETP.NE.U32.AND P1, PT, R11, RZ, PT ;  /* 0x000000ff0b00720c */ /* 0x000fe40003f25070 */
[----:B------:R-:W-:Y:S02]  /*39630*/  IADD3 R36, P5, PT, R36, UR10, RZ ;  /* 0x0000000a24247c10 */ /* 0x000fe4000ffbe0ff */
[----:B------:R-:W-:Y:S02]  /*39640*/  ISETP.NE.U32.AND P4, PT, R10, RZ, PT ;  /* 0x000000ff0a00720c */ /* 0x000fe40003f85070 */
[----:B------:R-:W-:-:S07]  /*39650*/  IADD3.X R37, PT, PT, R37, UR11, RZ, P5, !PT ;  /* 0x0000000b25257c10 */ /* 0x000fce000affe4ff */
[----:B------:R-:W-:Y:S04]  /*39660*/  LDGSTS.E [R247+-0x18000], desc[UR20][R34.64], P1 ;  /* 0xe800000022f77fae */ /* 0x000fe800089a1014 */
[----:B------:R-:W-:Y:S01]  /*39670*/  LDGSTS.E [R247+-0x17ff8], desc[UR20][R36.64], P4 ;  /* 0xe800800024f77fae */ /* 0x000fe2000a1a1014 */
[----:B-1----:R-:W-:-:S04]  /*39680*/  SHF.R.U32.HI R251, RZ, 0x6, R251 ;  /* 0x00000006fffb7819 */ /* 0x002fc800000116fb */
[----:B------:R-:W-:-:S04]  /*39690*/  SGXT.U32 R251, R251, 0x1 ;  /* 0x00000001fbfb781a */ /* 0x000fc80000000000 */
[----:B------:R-:W-:-:S04]  /*396a0*/  LOP3.LUT R251, R251, 0x3c, RZ, 0xfc, !PT ;  /* 0x0000003cfbfb7812 */ /* 0x000fc800078efcff */
[----:B------:R-:W-:Y:S02]  /*396b0*/  ISETP.GE.AND P1, PT, R251, UR4, PT ;  /* 0x00000004fb007c0c */ /* 0x000fe4000bf26270 */
[--C-:B---3--:R-:W-:Y:S02]  /*396c0*/  SHF.R.U32.HI R251, RZ, 0x6, R225.reuse ;  /* 0x00000006fffb7819 */ /* 0x108fe400000116e1 */
        /* <DEDUP_REMOVED lines=9> */
[----:B------:R-:W3:Y:S01]  /*39760*/  S2R R225, SR_TID.X ;  /* 0x0000000000e17919 */ /* 0x000ee20000002100 */
[----:B------:R-:W-:Y:S02]  /*39770*/  SEL R11, RZ, 0x4, P4 ;  /* 0x00000004ff0b7807 */ /* 0x000fe40002000000 */
[----:B------:R-:W-:-:S02]  /*39780*/  SEL R10, R10, RZ, P3 ;  /* 0x000000ff0a0a7207 */ /* 0x000fc40001800000 */
        /* <DEDUP_REMOVED lines=8> */
[----:B-1----:R-:W-:Y:S02]  /*39810*/  SHF.R.U32.HI R251, RZ, 0x6, R251 ;  /* 0x00000006fffb7819 */ /* 0x002fe400000116fb */
[----:B------:R-:W-:-:S03]  /*39820*/  IADD3 R100, P6, PT, R100, UR10, RZ ;  /* 0x0000000a64647c10 */ /* 0x000fc6000ffde0ff */
[----:B------:R-:W-:Y:S01]  /*39830*/  LDGSTS.E [R247+-0x14000], desc[UR20][R98.64], P4 ;  /* 0xec00000062f77fae */ /* 0x000fe2000a1a1014 */
[----:B------:R-:W-:-:S04]  /*39840*/  SGXT.U32 R251, R251, 0x1 ;  /* 0x00000001fbfb781a */ /* 0x000fc80000000000 */
[----:B------:R-:W-:-:S04]  /*39850*/  LOP3.LUT R251, R251, 0x5e, RZ, 0xfc, !PT ;  /* 0x0000005efbfb7812 */ /* 0x000fc800078efcff */
[----:B------:R-:W-:Y:S02]  /*39860*/  ISETP.GE.AND P1, PT, R251, UR4, PT ;  /* 0x00000004fb007c0c */ /* 0x000fe4000bf26270 */
[----:B---3--:R-:W-:-:S04]  /*39870*/  SHF.R.U32.HI R251, RZ, 0x6, R225 ;  /* 0x00000006fffb7819 */ /* 0x008fc800000116e1 */
[----:B------:R-:W-:-:S04]  /*39880*/  SGXT.U32 R251, R251, 0x1 ;  /* 0x00000001fbfb781a */ /* 0x000fc80000000000 */
[----:B------:R-:W-:-:S04]  /*39890*/  LOP3.LUT R251, R251, 0x7e, RZ, 0xfc, !PT ;  /* 0x0000007efbfb7812 */ /* 0x000fc800078efcff */
[----:B------:R-:W-:Y:S02]  /*398a0*/  ISETP.GE.AND P5, PT, R251, UR4, PT ;  /* 0x00000004fb007c0c */ /* 0x000fe4000bfa6270 */
[----:B------:R-:W1:Y:S01]  /*398b0*/  S2R R251, SR_TID.X ;  /* 0x0000000000fb7919 */ /* 0x000e620000002100 */
[----:B------:R-:W-:-:S04]  /*398c0*/  SEL R10, RZ, 0x4, P1 ;  /* 0x00000004ff0a7807 */ /* 0x000fc80000800000 */
[----:B------:R-:W-:Y:S02]  /*398d0*/  SEL R10, R10, RZ, P3 ;  /* 0x000000ff0a0a7207 */ /* 0x000fe40001800000 */
[----:B------:R-:W-:Y:S02]  /*398e0*/  SHF.R.U32.HI R225, RZ, 0x6, R225 ;  /* 0x00000006ffe17819 */ /* 0x000fe400000116e1 */
[----:B------:R-:W-:Y:S02]  /*398f0*/  ISETP.NE.U32.AND P1, PT, R10, RZ, PT ;  /* 0x000000ff0a00720c */ /* 0x000fe40003f25070 */
[----:B------:R-:W-:Y:S02]  /*39900*/  SGXT.U32 R225, R225, 0x1 ;  /* 0x00000001e1e1781a */ /* 0x000fe40000000000 */
[----:B------:R-:W-:Y:S02]  /*39910*/  IADD3.X R101, PT, PT, R101, UR11, RZ, P6, !PT ;  /* 0x0000000b65657c10 */ /* 0x000fe4000b7fe4ff */
[----:B------:R-:W-:-:S02]  /*39920*/  LOP3.LUT R225, R225, 0x7c, RZ, 0xfc, !PT ;  /* 0x0000007ce1e17812 */ /* 0x000fc400078efcff */
[----:B------:R-:W-:Y:S02]  /*39930*/  SEL R10, RZ, 0x4, P5 ;  /* 0x00000004ff0a7807 */ /* 0x000fe40002800000 */
[----:B------:R-:W-:Y:S02]  /*39940*/  ISETP.GE.AND P4, PT, R225, UR4, PT ;  /* 0x00000004e1007c0c */ /* 0x000fe4000bf86270 */
[----:B------:R-:W-:Y:S01]  /*39950*/  SEL R10, R10, RZ, P3 ;  /* 0x000000ff0a0a7207 */ /* 0x000fe20001800000 */
[----:B------:R-:W-:Y:S01]  /*39960*/  LDGSTS.E [R247+-0x13ff8], desc[UR20][R100.64], P1 ;  /* 0xec00800064f77fae */ /* 0x000fe200089a1014 */
[----:B------:R-:W-:Y:S01]  /*39970*/  SEL R11, RZ, 0x4, P4 ;  /* 0x00000004ff0b7807 */ /* 0x000fe20002000000 */
[----:B------:R-:W-:Y:S01]  /*39980*/  USHF.L.U32 UR12, UR13, 0x2, URZ ;  /* 0x000000020d0c7899 */ /* 0x000fe200080006ff */
[----:B------:R-:W-:Y:S01]  /*39990*/  ISETP.NE.U32.AND P4, PT, R10, RZ, PT ;  /* 0x000000ff0a00720c */ /* 0x000fe20003f85070 */
[----:B------:R-:W3:Y:S01]  /*399a0*/  LDL.LU.64 R224, [R1+0x2d8] ;  /* 0x0002d80001e07983 */ /* 0x000ee20000300a00 */
[----:B-1----:R-:W-:-:S03]  /*399b0*/  LOP3.LUT R251, R251, 0x7f, RZ, 0xc0, !PT ;  /* 0x0000007ffbfb7812 */ /* 0x002fc600078ec0ff */
[----:B------:R-:W3:Y:S01]  /*399c0*/  LDL.LU.64 R210, [R1+0x2c0] ;  /* 0x0002c00001d27983 */ /* 0x000ee20000300a00 */
[----:B------:R-:W-:Y:S01]  /*399d0*/  ISETP.GE.AND P1, PT, R251, UR4, PT ;  /* 0x00000004fb007c0c */ /* 0x000fe2000bf26270 */
[----:B------:R-:W-:-:S03]  /*399e0*/  USHF.R.S32.HI UR4, URZ, 0x1f, UR13 ;  /* 0x0000001fff047899 */ /* 0x000fc6000801140d */
[----:B------:R-:W-:Y:S01]  /*399f0*/  SEL R10, RZ, 0x4, P1 ;  /* 0x00000004ff0a7807 */ /* 0x000fe20000800000 */
[----:B------:R-:W-:Y:S01]  /*39a00*/  USHF.L.U64.HI UR13, UR13, 0x2, UR4 ;  /* 0x000000020d0d7899 */ /* 0x000fe20008010204 */
[----:B------:R-:W-:Y:S02]  /*39a10*/  SEL R11, R11, RZ, P3 ;  /* 0x000000ff0b0b7207 */ /* 0x000fe40001800000 */
[----:B------:R-:W-:Y:S02]  /*39a20*/  SEL R10, R10, RZ, P3 ;  /* 0x000000ff0a0a7207 */ /* 0x000fe40001800000 */
[----:B--2---:R-:W-:-:S04]  /*39a30*/  IADD3 R180, P3, PT, R74, UR12, RZ ;  /* 0x0000000c4ab47c10 */ /* 0x004fc8000ff7e0ff */
[----:B------:R-:W-:Y:S02]  /*39a40*/  IADD3.X R181, PT, PT, R75, UR13, RZ, P3, !PT ;  /* 0x0000000d4bb57c10 */ /* 0x000fe40009ffe4ff */
[----:B------:R-:W2:Y:S01]  /*39a50*/  LDL.LU.64 R74, [R1+0x2b0] ;  /* 0x0002b000014a7983 */ /* 0x000ea20000300a00 */
[----:B------:R-:W-:-:S04]  /*39a60*/  IADD3 R200, P3, PT, R222, UR12, RZ ;  /* 0x0000000cdec87c10 */ /* 0x000fc8000ff7e0ff */
[----:B------:R-:W-:Y:S02]  /*39a70*/  IADD3.X R201, PT, PT, R223, UR13, RZ, P3, !PT ;  /* 0x0000000ddfc97c10 */ /* 0x000fe40009ffe4ff */
[----:B------:R-:W2:Y:S01]  /*39a80*/  LDL.LU.64 R222, [R1+0x2a8] ;  /* 0x0002a80001de7983 */ /* 0x000ea20000300a00 */
[----:B------:R-:W-:Y:S02]  /*39a90*/  IADD3 R240, P3, PT, R240, UR12, RZ ;  /* 0x0000000cf0f07c10 */ /* 0x000fe4000ff7e0ff */
[----:B------:R-:W-:Y:S01]  /*39aa0*/  ISETP.NE.U32.AND P5, PT, R11, RZ, PT ;  /* 0x000000ff0b00720c */ /* 0x000fe20003fa5070 */
[----:B------:R-:W2:Y:S01]  /*39ab0*/  LDL.LU.64 R242, [R1+0x298] ;  /* 0x0002980001f27983 */ /* 0x000ea20000300a00 */
[----:B------:R-:W-:Y:S02]  /*39ac0*/  IADD3.X R241, PT, PT, R241, UR13, RZ, P3, !PT ;  /* 0x0000000df1f17c10 */ /* 0x000fe40009ffe4ff */
[----:B------:R-:W-:Y:S02]  /*39ad0*/  IADD3 R174, P6, PT, R174, UR10, RZ ;  /* 0x0000000aaeae7c10 */ /* 0x000fe4000ffde0ff */
[----:B----4-:R-:W-:-:S02]  /*39ae0*/  IADD3 R178, P3, PT, R198, UR12, RZ ;  /* 0x0000000cc6b27c10 */ /* 0x010fc4000ff7e0ff */
[----:B------:R-:W-:Y:S02]  /*39af0*/  ISETP.NE.U32.AND P1, PT, R10, RZ, PT ;  /* 0x000000ff0a00720c */ /* 0x000fe40003f25070 */
[----:B------:R-:W-:Y:S02]  /*39b00*/  IADD3.X R175, PT, PT, R175, UR11, RZ, P6, !PT ;  /* 0x0000000bafaf7c10 */ /* 0x000fe4000b7fe4ff */
[----:B------:R-:W-:Y:S02]  /*39b10*/  IADD3.X R179, PT, PT, R199, UR13, RZ, P3, !PT ;  /* 0x0000000dc7b37c10 */ /* 0x000fe40009ffe4ff */
[----:B------:R-:W-:Y:S01]  /*39b20*/  IADD3 R176, P6, PT, R176, UR10, RZ ;  /* 0x0000000ab0b07c10 */ /* 0x000fe2000ffde0ff */
[----:B------:R-:W-:Y:S01]  /*39b30*/  VIADD R248, R248, 0x100000 ;  /* 0x00100000f8f87836 */ /* 0x000fe20000000000 */
[----:B------:R-:W-:Y:S01]  /*39b40*/  IADD3 R10, P3, PT, R220, UR12, RZ ;  /* 0x0000000cdc0a7c10 */ /* 0x000fe2000ff7e0ff */
[----:B------:R1:W-:Y:S01]  /*39b50*/  STL.64 [R1+0x38], R178 ;  /* 0x000038b201007387 */ /* 0x0003e20000100a00 */
[----:B------:R-:W-:-:S02]  /*39b60*/  IADD3.X R177, PT, PT, R177, UR11, RZ, P6, !PT ;  /* 0x0000000bb1b17c10 */ /* 0x000fc4000b7fe4ff */
[----:B------:R-:W-:Y:S01]  /*39b70*/  IADD3.X R11, PT, PT, R221, UR13, RZ, P3, !PT ;  /* 0x0000000ddd0b7c10 */ /* 0x000fe20009ffe4ff */
[----:B------:R-:W-:Y:S04]  /*39b80*/  LDGSTS.E [R247+-0x12000], desc[UR20][R174.64], P5 ;  /* 0xee000000aef77fae */ /* 0x000fe8000a9a1014 */
[----:B------:R-:W4:Y:S01]  /*39b90*/  LDL.LU.64 R220, [R1+0x270] ;  /* 0x0002700001dc7983 */ /* 0x000f220000300a00 */
[----:B------:R-:W-:-:S03]  /*39ba0*/  IADD3 R194, P3, PT, R218, UR12, RZ ;  /* 0x0000000cdac27c10 */ /* 0x000fc6000ff7e0ff */
[----:B------:R-:W-:Y:S04]  /*39bb0*/  LDGSTS.E [R247+-0x11ff8], desc[UR20][R176.64], P4 ;  /* 0xee008000b0f77fae */ /* 0x000fe8000a1a1014 */
[----:B------:R3:W-:Y:S04]  /*39bc0*/  STL.64 [R1+0x280], R10 ;  /* 0x0002800a01007387 */ /* 0x0007e80000100a00 */
[----:B------:R-:W0:Y:S04]  /*39bd0*/  LDGDEPBAR ;  /* 0x00000000000079af */ /* 0x000e280000000000 */
[----:B------:R-:W4:Y:S01]  /*39be0*/  LDL.LU.64 R198, [R1+0x260] ;  /* 0x0002600001c67983 */ /* 0x000f220000300a00 */
[----:B------:R-:W-:-:S03]  /*39bf0*/  IADD3.X R195, PT, PT, R219, UR13, RZ, P3, !PT ;  /* 0x0000000ddbc37c10 */ /* 0x000fc60009ffe4ff */
[----:B------:R-:W-:Y:S04]  /*39c00*/  LDGSTS.E [R248+-0x60000], desc[UR20][R180.64], P1 ;  /* 0xa0000000b4f87fae */ /* 0x000fe800089a1014 */
[----:B------:R-:W-:Y:S04]  /*39c10*/  LDGSTS.E [R248+-0x5fc00], desc[UR20][R200.64], P1 ;  /* 0xa0400000c8f87fae */ /* 0x000fe800089a1014 */
[----:B------:R-:W-:Y:S04]  /*39c20*/  LDGSTS.E [R248+-0x5f800], desc[UR20][R240.64], P1 ;  /* 0xa0800000f0f87fae */ /* 0x000fe800089a1014 */
[----:B------:R1:W-:Y:S04]  /*39c30*/  LDGSTS.E [R248+-0x5f400], desc[UR20][R178.64], P1 ;  /* 0xa0c00000b2f87fae */ /* 0x0003e800089a1014 */
[----:B------:R3:W-:Y:S04]  /*39c40*/  LDGSTS.E [R248+-0x5f000], desc[UR20][R10.64], P1 ;  /* 0xa10000000af87fae */ /* 0x0007e800089a1014 */
[----:B------:R3:W-:Y:S01]  /*39c50*/  LDGSTS.E [R248+-0x5ec00], desc[UR20][R194.64], P1 ;  /* 0xa1400000c2f87fae */ /* 0x0007e200089a1014 */
[----:B-1----:R-:W-:-:S04]  /*39c60*/  IADD3 R178, P3, PT, R2, UR12, RZ ;  /* 0x0000000c02b27c10 */ /* 0x002fc8000ff7e0ff */
[----:B------:R-:W-:Y:S02]  /*39c70*/  IADD3.X R179, PT, PT, R3, UR13, RZ, P3, !PT ;  /* 0x0000000d03b37c10 */ /* 0x000fe40009ffe4ff */
[----:B------:R-:W4:Y:S04]  /*39c80*/  LDL.LU.64 R2, [R1+0x250] ;  /* 0x0002500001027983 */ /* 0x000f280000300a00 */
[----:B------:R1:W-:Y:S04]  /*39c90*/  STL.64 [R1+0x300], R194 ;  /* 0x000300c201007387 */ /* 0x0003e80000100a00 */
[----:B------:R2:W-:Y:S04]  /*39ca0*/  STL.64 [R1+0x2f0], R178 ;  /* 0x0002f0b201007387 */ /* 0x0005e80000100a00 */
[----:B------:R2:W-:Y:S01]  /*39cb0*/  LDGSTS.E [R248+-0x5e800], desc[UR20][R178.64], P1 ;  /* 0xa1800000b2f87fae */ /* 0x0005e200089a1014 */
[----:B---3--:R-:W-:-:S04]  /*39cc0*/  IADD3 R10, P3, PT, R224, UR12, RZ ;  /* 0x0000000ce00a7c10 */ /* 0x008fc8000ff7e0ff */
[----:B------:R-:W-:Y:S02]  /*39cd0*/  IADD3.X R11, PT, PT, R225, UR13, RZ, P3, !PT ;  /* 0x0000000de10b7c10 */ /* 0x000fe40009ffe4ff */
[----:B------:R-:W3:Y:S01]  /*39ce0*/  LDL.LU.64 R224, [R1+0x238] ;  /* 0x0002380001e07983 */ /* 0x000ee20000300a00 */
[----:B-1----:R-:W-:-:S03]  /*39cf0*/  IADD3 R194, P3, PT, R210, UR12, RZ ;  /* 0x0000000cd2c27c10 */ /* 0x002fc6000ff7e0ff */
[----:B------:R1:W-:Y:S01]  /*39d00*/  STL.64 [R1+0x2d8], R10 ;  /* 0x0002d80a01007387 */ /* 0x0003e20000100a00 */
[----:B------:R-:W-:-:S03]  /*39d10*/  IADD3.X R195, PT, PT, R211, UR13, RZ, P3, !PT ;  /* 0x0000000dd3c37c10 */ /* 0x000fc60009ffe4ff */
[----:B------:R-:W3:Y:S04]  /*39d20*/  LDL.LU.64 R218, [R1+0x230] ;  /* 0x0002300001da7983 */ /* 0x000ee80000300a00 */
[----:B------:R1:W-:Y:S04]  /*39d30*/  LDGSTS.E [R248+-0x5e400], desc[UR20][R10.64], P1 ;  /* 0xa1c000000af87fae */ /* 0x0003e800089a1014 */
[----:B------:R2:W-:Y:S02]  /*39d40*/  LDGSTS.E [R248+-0x5e000], desc[UR20][R194.64], P1 ;  /* 0xa2000000c2f87fae */ /* 0x0005e400089a1014 */
[----:B--2---:R-:W-:-:S04]  /*39d50*/  IADD3 R178, P3, PT, R74, UR12, RZ ;  /* 0x0000000c4ab27c10 */ /* 0x004fc8000ff7e0ff */
[----:B------:R-:W-:Y:S02]  /*39d60*/  IADD3.X R179, PT, PT, R75, UR13, RZ, P3, !PT ;  /* 0x0000000d4bb37c10 */ /* 0x000fe40009ffe4ff */
[----:B------:R-:W2:Y:S01]  /*39d70*/  LDL.LU.64 R74, [R1+0x228] ;  /* 0x00022800014a7983 */ /* 0x000ea20000300a00 */
[----:B-1----:R-:W-:-:S03]  /*39d80*/  IADD3 R10, P3, PT, R222, UR12, RZ ;  /* 0x0000000cde0a7c10 */ /* 0x002fc6000ff7e0ff */
[----:B------:R1:W-:Y:S01]  /*39d90*/  STL.64 [R1+0x2c0], R194 ;  /* 0x0002c0c201007387 */ /* 0x0003e20000100a00 */
[----:B------:R-:W-:-:S03]  /*39da0*/  IADD3.X R11, PT, PT, R223, UR13, RZ, P3, !PT ;  /* 0x0000000ddf0b7c10 */ /* 0x000fc60009ffe4ff */
[----:B------:R4:W-:Y:S04]  /*39db0*/  STL.64 [R1+0x4a8], R178 ;  /* 0x0004a8b201007387 */ /* 0x0009e80000100a00 */
[----:B------:R-:W2:Y:S04]  /*39dc0*/  LDL.LU.64 R222, [R1+0x1c0] ;  /* 0x0001c00001de7983 */ /* 0x000ea80000300a00 */
[----:B------:R4:W-:Y:S04]  /*39dd0*/  STL.64 [R1+0x4f0], R10 ;  /* 0x0004f00a01007387 */ /* 0x0009e80000100a00 */
[----:B------:R-:W2:Y:S01]  /*39de0*/  LDL.LU.64 R210, [R1+0x190] ;  /* 0x0001900001d27983 */ /* 0x000ea20000300a00 */
[----:B-1----:R-:W-:-:S03]  /*39df0*/  IADD3 R194, P3, PT, R242, UR12, RZ ;  /* 0x0000000cf2c27c10 */ /* 0x002fc6000ff7e0ff */
[----:B------:R4:W-:Y:S01]  /*39e00*/  LDGSTS.E [R248+-0x5dc00], desc[UR20][R178.64], P1 ;  /* 0xa2400000b2f87fae */ /* 0x0009e200089a1014 */
[----:B------:R-:W-:-:S03]  /*39e10*/  IADD3.X R195, PT, PT, R243, UR13, RZ, P3, !PT ;  /* 0x0000000df3c37c10 */ /* 0x000fc60009ffe4ff */
[----:B------:R1:W-:Y:S04]  /*39e20*/  LDGSTS.E [R248+-0x5d800], desc[UR20][R10.64], P1 ;  /* 0xa28000000af87fae */ /* 0x0003e800089a1014 */
[----:B------:R1:W-:Y:S01]  /*39e30*/  LDGSTS.E [R248+-0x5d400], desc[UR20][R194.64], P1 ;  /* 0xa2c00000c2f87fae */ /* 0x0003e200089a1014 */
[----:B----4-:R-:W-:-:S04]  /*39e40*/  IADD3 R178, P3, PT, R220, UR12, RZ ;  /* 0x0000000cdcb27c10 */ /* 0x010fc8000ff7e0ff */
[----:B------:R-:W-:Y:S02]  /*39e50*/  IADD3.X R179, PT, PT, R221, UR13, RZ, P3, !PT ;  /* 0x0000000dddb37c10 */ /* 0x000fe40009ffe4ff */
[----:B------:R-:W4:Y:S01]  /*39e60*/  LDL.LU.64 R220, [R1+0x180] ;  /* 0x0001800001dc7983 */ /* 0x000f220000300a00 */
[----:B-1----:R-:W-:-:S03]  /*39e70*/  IADD3 R10, P3, PT, R198, UR12, RZ ;  /* 0x0000000cc60a7c10 */ /* 0x002fc6000ff7e0ff */
[----:B------:R1:W-:Y:S01]  /*39e80*/  STL.64 [R1+0x530], R194 ;  /* 0x000530c201007387 */ /* 0x0003e20000100a00 */
[----:B------:R-:W-:-:S03]  /*39e90*/  IADD3.X R11, PT, PT, R199, UR13, RZ, P3, !PT ;  /* 0x0000000dc70b7c10 */ /* 0x000fc60009ffe4ff */
[----:B------:R3:W-:Y:S04]  /*39ea0*/  STL.64 [R1+0x590], R178 ;  /* 0x000590b201007387 */ /* 0x0007e80000100a00 */
[----:B------:R-:W4:Y:S04]  /*39eb0*/  LDL.LU.64 R242, [R1+0x168] ;  /* 0x0001680001f27983 */ /* 0x000f280000300a00 */
[----:B------:R1:W-:Y:S04]  /*39ec0*/  STL.64 [R1+0x630], R10 ;  /* 0x0006300a01007387 */ /* 0x0003e80000100a00 */
[----:B------:R-:W4:Y:S04]  /*39ed0*/  LDL.LU.64 R198, [R1+0x148] ;  /* 0x0001480001c67983 */ /* 0x000f280000300a00 */
[----:B------:R3:W-:Y:S04]  /*39ee0*/  LDGSTS.E [R248+-0x5d000], desc[UR20][R178.64], P1 ;  /* 0xa3000000b2f87fae */ /* 0x0007e800089a1014 */
[----:B------:R3:W-:Y:S01]  /*39ef0*/  LDGSTS.E [R248+-0x5cc00], desc[UR20][R10.64], P1 ;  /* 0xa34000000af87fae */ /* 0x0007e200089a1014 */
[----:B-1----:R-:W-:-:S04]  /*39f00*/  IADD3 R194, P3, PT, R2, UR12, RZ ;  /* 0x0000000c02c27c10 */ /* 0x002fc8000ff7e0ff */
[----:B------:R-:W-:Y:S02]  /*39f10*/  IADD3.X R195, PT, PT, R3, UR13, RZ, P3, !PT ;  /* 0x0000000d03c37c10 */ /* 0x000fe40009ffe4ff */
[----:B------:R-:W4:Y:S04]  /*39f20*/  LDL.64 R2, [R1+0x138] ;  /* 0x0001380001027983 */ /* 0x000f280000100a00 */
[----:B------:R2:W-:Y:S04]  /*39f30*/  STL.64 [R1+0x650], R194 ;  /* 0x000650c201007387 */ /* 0x0005e80000100a00 */
[----:B------:R2:W-:Y:S01]  /*39f40*/  LDGSTS.E [R248+-0x5c800], desc[UR20][R194.64], P1 ;  /* 0xa3800000c2f87fae */ /* 0x0005e200089a1014 */
[----:B---3--:R-:W-:-:S04]  /*39f50*/  IADD3 R178, P3, PT, R224, UR12, RZ ;  /* 0x0000000ce0b27c10 */ /* 0x008fc8000ff7e0ff */
[----:B------:R-:W-:Y:S02]  /*39f60*/  IADD3.X R179, PT, PT, R225, UR13, RZ, P3, !PT ;  /* 0x0000000de1b37c10 */ /* 0x000fe40009ffe4ff */
[----:B------:R-:W3:Y:S01]  /*39f70*/  LDL.LU.64 R224, [R1+0x130] ;  /* 0x0001300001e07983 */ /* 0x000ee20000300a00 */
[----:B------:R-:W-:-:S03]  /*39f80*/  IADD3 R10, P3, PT, R218, UR12, RZ ;  /* 0x0000000cda0a7c10 */ /* 0x000fc6000ff7e0ff */
[----:B------:R1:W-:Y:S01]  /*39f90*/  STL.64 [R1+0x688], R178 ;  /* 0x000688b201007387 */ /* 0x0003e20000100a00 */
[----:B------:R-:W-:-:S03]  /*39fa0*/  IADD3.X R11, PT, PT, R219, UR13, RZ, P3, !PT ;  /* 0x0000000ddb0b7c10 */ /* 0x000fc60009ffe4ff */
[----:B------:R-:W3:Y:S04]  /*39fb0*/  LDL.LU.64 R218, [R1+0x78] ;  /* 0x0000780001da7983 */ /* 0x000ee80000300a00 */
[----:B------:R1:W-:Y:S04]  /*39fc0*/  STL.64 [R1+0x6d0], R10 ;  /* 0x0006d00a01007387 */ /* 0x0003e80000100a00 */
[----:B------:R1:W-:Y:S01]  /*39fd0*/  LDGSTS.E [R248+-0x5c400], desc[UR20][R178.64], P1 ;  /* 0xa3c00000b2f87fae */ /* 0x0003e200089a1014 */
[----:B--2---:R-:W-:-:S03]  /*39fe0*/  IADD3 R194, P3, PT, R74, UR12, RZ ;  /* 0x0000000c4ac27c10 */ /* 0x004fc6000ff7e0ff */
[----:B------:R2:W-:Y:S01]  /*39ff0*/  LDGSTS.E [R248+-0x5c000], desc[UR20][R10.64], P1 ;  /* 0xa40000000af87fae */ /* 0x0005e200089a1014 */
[----:B------:R-:W-:-:S03]  /*3a000*/  IADD3.X R195, PT, PT, R75, UR13, RZ, P3, !PT ;  /* 0x0000000d4bc37c10 */ /* 0x000fc60009ffe4ff */
[----:B------:R-:W3:Y:S01]  /*3a010*/  LDL.LU.64 R74, [R1+0x68] ;  /* 0x00006800014a7983 */ /* 0x000ee20000300a00 */
[----:B-1----:R-:W-:-:S03]  /*3a020*/  IADD3 R178, P3, PT, R222, UR12, RZ ;  /* 0x0000000cdeb27c10 */ /* 0x002fc6000ff7e0ff */
[----:B------:R4:W-:Y:S01]  /*3a030*/  STL.64 [R1+0x710], R194 ;  /* 0x000710c201007387 */ /* 0x0009e20000100a00 */
[----:B------:R-:W-:-:S03]  /*3a040*/  IADD3.X R179, PT, PT, R223, UR13, RZ, P3, !PT ;  /* 0x0000000ddfb37c10 */ /* 0x000fc60009ffe4ff */
[----:B------:R4:W-:Y:S01]  /*3a050*/  LDGSTS.E [R248+-0x5bc00], desc[UR20][R194.64], P1 ;  /* 0xa4400000c2f87fae */ /* 0x0009e200089a1014 */
[----:B--2---:R-:W-:-:S03]  /*3a060*/  IADD3 R10, P3, PT, R210, UR12, RZ ;  /* 0x0000000cd20a7c10 */ /* 0x004fc6000ff7e0ff */
[----:B------:R-:W2:Y:S01]  /*3a070*/  LDL.LU.64 R222, [R1+0x50] ;  /* 0x0000500001de7983 */ /* 0x000ea20000300a00 */
[----:B------:R-:W-:-:S03]  /*3a080*/  IADD3.X R11, PT, PT, R211, UR13, RZ, P3, !PT ;  /* 0x0000000dd30b7c10 */ /* 0x000fc60009ffe4ff */
[----:B------:R1:W-:Y:S04]  /*3a090*/  STL.64 [R1+0x748], R178 ;  /* 0x000748b201007387 */ /* 0x0003e80000100a00 */
[----:B------:R-:W2:Y:S04]  /*3a0a0*/  LDL.LU.64 R210, [R1+0x48] ;  /* 0x0000480001d27983 */ /* 0x000ea80000300a00 */
[----:B------:R1:W-:Y:S01]  /*3a0b0*/  LDGSTS.E [R248+-0x5b800], desc[UR20][R178.64], P1 ;  /* 0xa4800000b2f87fae */ /* 0x0003e200089a1014 */
[----:B----4-:R-:W-:-:S03]  /*3a0c0*/  IADD3 R194, P3, PT, R220, UR12, RZ ;  /* 0x0000000cdcc27c10 */ /* 0x010fc6000ff7e0ff */
[----:B------:R4:W-:Y:S01]  /*3a0d0*/  STL.64 [R1+0x788], R10 ;  /* 0x0007880a01007387 */ /* 0x0009e20000100a00 */
[----:B------:R-:W-:-:S03]  /*3a0e0*/  IADD3.X R195, PT, PT, R221, UR13, RZ, P3, !PT ;  /* 0x0000000dddc37c10 */ /* 0x000fc60009ffe4ff */
[----:B------:R4:W-:Y:S04]  /*3a0f0*/  LDGSTS.E [R248+-0x5b400], desc[UR20][R10.64], P1 ;  /* 0xa4c000000af87fae */ /* 0x0009e800089a1014 */
[----:B------:R-:W2:Y:S01]  /*3a100*/  LDL.LU.64 R220, [R1+0x30] ;  /* 0x0000300001dc7983 */ /* 0x000ea20000300a00 */
[----:B-1----:R-:W-:-:S03]  /*3a110*/  IADD3 R178, P3, PT, R242, UR12, RZ ;  /* 0x0000000cf2b27c10 */ /* 0x002fc6000ff7e0ff */
[----:B------:R-:W-:Y:S01]  /*3a120*/  LDGSTS.E [R248+-0x5b000], desc[UR20][R194.64], P1 ;  /* 0xa5000000c2f87fae */ /* 0x000fe200089a1014 */
[----:B------:R-:W-:-:S03]  /*3a130*/  IADD3.X R179, PT, PT, R243, UR13, RZ, P3, !PT ;  /* 0x0000000df3b37c10 */ /* 0x000fc60009ffe4ff */
[----:B------:R-:W-:Y:S01]  /*3a140*/  STL.64 [R1+0x7d0], R194 ;  /* 0x0007d0c201007387 */ /* 0x000fe20000100a00 */
[----:B----4-:R-:W-:-:S03]  /*3a150*/  IADD3 R10, P3, PT, R198, UR12, RZ ;  /* 0x0000000cc60a7c10 */ /* 0x010fc6000ff7e0ff */
[----:B------:R1:W-:Y:S01]  /*3a160*/  STL.64 [R1+0x808], R178 ;  /* 0x000808b201007387 */ /* 0x0003e20000100a00 */
[----:B------:R-:W-:-:S03]  /*3a170*/  IADD3.X R11, PT, PT, R199, UR13, RZ, P3, !PT ;  /* 0x0000000dc70b7c10 */ /* 0x000fc60009ffe4ff */
[----:B------:R1:W-:Y:S04]  /*3a180*/  LDGSTS.E [R248+-0x5ac00], desc[UR20][R178.64], P1 ;  /* 0xa5400000b2f87fae */ /* 0x0003e800089a1014 */
[----:B------:R3:W-:Y:S04]  /*3a190*/  STL.64 [R1+0x840], R10 ;  /* 0x0008400a01007387 */ /* 0x0007e80000100a00 */
[----:B------:R3:W-:Y:S01]  /*3a1a0*/  LDGSTS.E [R248+-0x5a800], desc[UR20][R10.64], P1 ;  /* 0xa58000000af87fae */ /* 0x0007e200089a1014 */
[----:B-1----:R-:W-:-:S04]  /*3a1b0*/  IADD3 R178, P3, PT, R2, UR12, RZ ;  /* 0x0000000c02b27c10 */ /* 0x002fc8000ff7e0ff */
[----:B------:R-:W-:-:S05]  /*3a1c0*/  IADD3.X R179, PT, PT, R3, UR13, RZ, P3, !PT ;  /* 0x0000000d03b37c10 */ /* 0x000fca0009ffe4ff */
[----:B------:R1:W-:Y:S01]  /*3a1d0*/  LDGSTS.E [R248+-0x5a400], desc[UR20][R178.64], P1 ;  /* 0xa5c00000b2f87fae */ /* 0x0003e200089a1014 */
[----:B---3--:R-:W-:-:S04]  /*3a1e0*/  IADD3 R10, P3, PT, R224, UR12, RZ ;  /* 0x0000000ce00a7c10 */ /* 0x008fc8000ff7e0ff */
[----:B------:R-:W-:Y:S02]  /*3a1f0*/  IADD3.X R11, PT, PT, R225, UR13, RZ, P3, !PT ;  /* 0x0000000de10b7c10 */ /* 0x000fe40009ffe4ff */
[----:B------:R-:W3:Y:S01]  /*3a200*/  LDL.64 R224, [R1+0x58] ;  /* 0x0000580001e07983 */ /* 0x000ee20000100a00 */
[----:B------:R-:W-:-:S03]  /*3a210*/  IADD3 R2, P3, PT, R218, UR12, RZ ;  /* 0x0000000cda027c10 */ /* 0x000fc6000ff7e0ff */
[----:B------:R1:W-:Y:S01]  /*3a220*/  STL.64 [R1+0x870], R178 ;  /* 0x000870b201007387 */ /* 0x0003e20000100a00 */
[----:B------:R-:W-:-:S03]  /*3a230*/  IADD3.X R3, PT, PT, R219, UR13, RZ, P3, !PT ;  /* 0x0000000ddb037c10 */ /* 0x000fc60009ffe4ff */
[----:B------:R2:W-:Y:S04]  /*3a240*/  STL.64 [R1+0x898], R10 ;  /* 0x0008980a01007387 */ /* 0x0005e80000100a00 */
[----:B------:R-:W4:Y:S04]  /*3a250*/  LDL.LU.64 R218, [R1+0x60] ;  /* 0x0000600001da7983 */ /* 0x000f280000300a00 */
[----:B------:R2:W-:Y:S01]  /*3a260*/  STL.64 [R1+0x8b8], R2 ;  /* 0x0008b80201007387 */ /* 0x0005e20000100a00 */
[----:B-1----:R-:W-:-:S03]  /*3a270*/  IADD3 R178, P3, PT, R74, UR12, RZ ;  /* 0x0000000c4ab27c10 */ /* 0x002fc6000ff7e0ff */
[----:B------:R2:W-:Y:S01]  /*3a280*/  LDGSTS.E [R248+-0x5a000], desc[UR20][R10.64], P1 ;  /* 0xa60000000af87fae */ /* 0x0005e200089a1014 */
[----:B------:R-:W-:-:S03]  /*3a290*/  IADD3.X R179, PT, PT, R75, UR13, RZ, P3, !PT ;  /* 0x0000000d4bb37c10 */ /* 0x000fc60009ffe4ff */
[----:B------:R1:W-:Y:S04]  /*3a2a0*/  LDGSTS.E [R248+-0x59c00], desc[UR20][R2.64], P1 ;  /* 0xa640000002f87fae */ /* 0x0003e800089a1014 */
[----:B------:R-:W4:Y:S04]  /*3a2b0*/  LDL.LU.64 R74, [R1+0x70] ;  /* 0x00007000014a7983 */ /* 0x000f280000300a00 */
[----:B------:R2:W-:Y:S02]  /*3a2c0*/  STL.64 [R1+0x8d0], R178 ;  /* 0x0008d0b201007387 */ /* 0x0005e40000100a00 */
[----:B--2---:R-:W-:-:S02]  /*3a2d0*/  IADD3 R10, P3, PT, R222, UR12, RZ ;  /* 0x0000000cde0a7c10 */ /* 0x004fc4000ff7e0ff */
[----:B------:R-:W2:Y:S02]  /*3a2e0*/  LDL.LU.64 R242, [R1+0x88] ;  /* 0x0000880001f27983 */ /* 0x000ea40000300a00 */
[----:B------:R-:W-:Y:S02]  /*3a2f0*/  IADD3.X R11, PT, PT, R223, UR13, RZ, P3, !PT ;  /* 0x0000000ddf0b7c10 */ /* 0x000fe40009ffe4ff */
[----:B------:R-:W2:Y:S01]  /*3a300*/  LDL.LU.64 R222, [R1+0x118] ;  /* 0x0001180001de7983 */ /* 0x000ea20000300a00 */
[----:B-1----:R-:W-:-:S03]  /*3a310*/  IADD3 R2, P3, PT, R210, UR12, RZ ;  /* 0x0000000cd2027c10 */ /* 0x002fc6000ff7e0ff */
[----:B------:R1:W-:Y:S01]  /*3a320*/  LDGSTS.E [R248+-0x59800], desc[UR20][R178.64], P1 ;  /* 0xa6800000b2f87fae */ /* 0x0003e200089a1014 */
[----:B------:R-:W-:-:S03]  /*3a330*/  IADD3.X R3, PT, PT, R211, UR13, RZ, P3, !PT ;  /* 0x0000000dd3037c10 */ /* 0x000fc60009ffe4ff */
[----:B------:R-:W-:Y:S04]  /*3a340*/  STL.64 [R1+0x8f0], R10 ;  /* 0x0008f00a01007387 */ /* 0x000fe80000100a00 */
[----:B------:R1:W-:Y:S04]  /*3a350*/  STL.64 [R1+0x900], R2 ;  /* 0x0009000201007387 */ /* 0x0003e80000100a00 */
[----:B------:R-:W2:Y:S04]  /*3a360*/  LDL.LU.64 R210, [R1+0x110] ;  /* 0x0001100001d27983 */ /* 0x000ea80000300a00 */
[----:B------:R1:W-:Y:S04]  /*3a370*/  LDGSTS.E [R248+-0x59400], desc[UR20][R10.64], P1 ;  /* 0xa6c000000af87fae */ /* 0x0003e800089a1014 */
[----:B------:R-:W-:Y:S01]  /*3a380*/  LDGSTS.E [R248+-0x59000], desc[UR20][R2.64], P1 ;  /* 0xa700000002f87fae */ /* 0x000fe200089a1014 */
[----:B------:R-:W-:-:S04]  /*3a390*/  IADD3 R194, P3, PT, R220, UR12, RZ ;  /* 0x0000000cdcc27c10 */ /* 0x000fc8000ff7e0ff */
[----:B------:R-:W-:Y:S02]  /*3a3a0*/  IADD3.X R195, PT, PT, R221, UR13, RZ, P3, !PT ;  /* 0x0000000dddc37c10 */ /* 0x000fe40009ffe4ff */
[----:B-1----:R-:W-:-:S03]  /*3a3b0*/  IADD3 R178, P3, PT, R238, UR12, RZ ;  /* 0x0000000ceeb27c10 */ /* 0x002fc6000ff7e0ff */
[----:B------:R-:W-:Y:S04]  /*3a3c0*/  LDGSTS.E [R248+-0x58c00], desc[UR20][R194.64], P1 ;  /* 0xa7400000c2f87fae */ /* 0x000fe800089a1014 */
[----:B------:R-:W2:Y:S04]  /*3a3d0*/  LDL.LU.64 R2, [R1+0x108] ;  /* 0x0001080001027983 */ /* 0x000ea80000300a00 */
[----:B------:R-:W2:Y:S01]  /*3a3e0*/  LDL.LU.64 R220, [R1+0x100] ;  /* 0x0001000001dc7983 */ /* 0x000ea20000300a00 */
[----:B------:R-:W-:Y:S02]  /*3a3f0*/  IADD3.X R179, PT, PT, R239, UR13, RZ, P3, !PT ;  /* 0x0000000defb37c10 */ /* 0x000fe40009ffe4ff */
[----:B------:R-:W-:Y:S01]  /*3a400*/  IADD3 R10, P3, PT, R148, UR12, RZ ;  /* 0x0000000c940a7c10 */ /* 0x000fe2000ff7e0ff */
[----:B------:R-:W-:Y:S03]  /*3a410*/  STL.64 [R1+0x910], R194 ;  /* 0x000910c201007387 */ /* 0x000fe60000100a00 */
[----:B------:R-:W-:Y:S01]  /*3a420*/  IADD3.X R11, PT, PT, R149, UR13, RZ, P3, !PT ;  /* 0x0000000d950b7c10 */ /* 0x000fe20009ffe4ff */
[----:B------:R3:W-:Y:S04]  /*3a430*/  STL.64 [R1+0x918], R178 ;  /* 0x000918b201007387 */ /* 0x0007e80000100a00 */
[----:B------:R3:W-:Y:S04]  /*3a440*/  LDGSTS.E [R248+-0x58800], desc[UR20][R178.64], P1 ;  /* 0xa7800000b2f87fae */ /* 0x0007e800089a1014 */
[----:B------:R1:W-:Y:S01]  /*3a450*/  STL.64 [R1+0x920], R10 ;  /* 0x0009200a01007387 */ /* 0x0003e20000100a00 */
[----:B------:R-:W-:-:S03]  /*3a460*/  VIADD R249, R249, 0x100000 ;  /* 0x00100000f9f97836 */ /* 0x000fc60000000000 */
[----:B------:R1:W-:Y:S01]  /*3a470*/  LDGSTS.E [R248+-0x58400], desc[UR20][R10.64], P1 ;  /* 0xa7c000000af87fae */ /* 0x0003e200089a1014 */
[----:B---3--:R-:W-:-:S04]  /*3a480*/  IADD3 R178, P3, PT, R224, UR12, RZ ;  /* 0x0000000ce0b27c10 */ /* 0x008fc8000ff7e0ff */
[----:B------:R-:W-:Y:S02]  /*3a490*/  IADD3.X R179, PT, PT, R225, UR13, RZ, P3, !PT ;  /* 0x0000000de1b37c10 */ /* 0x000fe40009ffe4ff */
[----:B------:R-:W3:Y:S04]  /*3a4a0*/  LDL.LU.64 R224, [R1+0xf8] ;  /* 0x0000f80001e07983 */ /* 0x000ee80000300a00 */
[----:B------:R-:W-:Y:S01]  /*3a4b0*/  LDGSTS.E [R249+-0x5ff80], desc[UR20][R178.64], P1 ;  /* 0xa0080000b2f97fae */ /* 0x000fe200089a1014 */
[----:B----4-:R-:W-:-:S04]  /*3a4c0*/  IADD3 R198, P3, PT, R218, UR12, RZ ;  /* 0x0000000cdac67c10 */ /* 0x010fc8000ff7e0ff */
[----:B------:R-:W-:Y:S02]  /*3a4d0*/  IADD3.X R199, PT, PT, R219, UR13, RZ, P3, !PT ;  /* 0x0000000ddbc77c10 */ /* 0x000fe40009ffe4ff */
[----:B------:R-:W4:Y:S04]  /*3a4e0*/  LDL.LU.64 R218, [R1+0xf0] ;  /* 0x0000f00001da7983 */ /* 0x000f280000300a00 */
[----:B------:R-:W4:Y:S04]  /*3a4f0*/  LDL.LU.64 R244, [R1+0xe8] ;  /* 0x0000e80001f47983 */ /* 0x000f280000300a00 */
[----:B------:R-:W-:Y:S01]  /*3a500*/  LDGSTS.E [R249+-0x5fb80], desc[UR20][R198.64], P1 ;  /* 0xa0480000c6f97fae */ /* 0x000fe200089a1014 */
[----:B------:R-:W-:-:S04]  /*3a510*/  IADD3 R238, P3, PT, R74, UR12, RZ ;  /* 0x0000000c4aee7c10 */ /* 0x000fc8000ff7e0ff */
[----:B------:R-:W-:Y:S02]  /*3a520*/  IADD3.X R239, PT, PT, R75, UR13, RZ, P3, !PT ;  /* 0x0000000d4bef7c10 */ /* 0x000fe40009ffe4ff */
[----:B--2---:R-:W-:-:S03]  /*3a530*/  IADD3 R74, P3, PT, R242, UR12, RZ ;  /* 0x0000000cf24a7c10 */ /* 0x004fc6000ff7e0ff */
[----:B------:R-:W-:Y:S01]  /*3a540*/  LDGSTS.E [R249+-0x5f780], desc[UR20][R238.64], P1 ;  /* 0xa0880000eef97fae */ /* 0x000fe200089a1014 */
[----:B------:R-:W-:Y:S02]  /*3a550*/  IADD3.X R75, PT, PT, R243, UR13, RZ, P3, !PT ;  /* 0x0000000df34b7c10 */ /* 0x000fe40009ffe4ff */
[----:B-1----:R-:W-:-:S03]  /*3a560*/  IADD3 R10, P3, PT, R222, UR12, RZ ;  /* 0x0000000cde0a7c10 */ /* 0x002fc6000ff7e0ff */
[----:B------:R-:W-:Y:S01]  /*3a570*/  LDGSTS.E [R249+-0x5f380], desc[UR20][R74.64], P1 ;  /* 0xa0c800004af97fae */ /* 0x000fe200089a1014 */
[----:B------:R-:W-:-:S03]  /*3a580*/  IADD3.X R11, PT, PT, R223, UR13, RZ, P3, !PT ;  /* 0x0000000ddf0b7c10 */ /* 0x000fc60009ffe4ff */
[----:B------:R-:W2:Y:S04]  /*3a590*/  LDL.64 R222, [R1+0xe0] ;  /* 0x0000e00001de7983 */ /* 0x000ea80000100a00 */
[----:B------:R1:W-:Y:S01]  /*3a5a0*/  STL.64 [R1+0x30], R74 ;  /* 0x0000304a01007387 */ /* 0x0003e20000100a00 */
[----:B------:R-:W-:-:S03]  /*3a5b0*/  IADD3 R194, P3, PT, R210, UR12, RZ ;  /* 0x0000000cd2c27c10 */ /* 0x000fc6000ff7e0ff */
[----:B------:R1:W-:Y:S01]  /*3a5c0*/  STL.64 [R1+0x118], R10 ;  /* 0x0001180a01007387 */ /* 0x0003e20000100a00 */
[----:B------:R-:W-:-:S03]  /*3a5d0*/  IADD3.X R195, PT, PT, R211, UR13, RZ, P3, !PT ;  /* 0x0000000dd3c37c10 */ /* 0x000fc60009ffe4ff */
[----:B------:R1:W-:Y:S04]  /*3a5e0*/  LDGSTS.E [R249+-0x5ef80], desc[UR20][R10.64], P1 ;  /* 0xa10800000af97fae */ /* 0x0003e800089a1014 */
[----:B-1----:R-:W2:Y:S04]  /*3a5f0*/  LDL.LU.64 R74, [R1+0xd8] ;  /* 0x0000d800014a7983 */ /* 0x002ea80000300a00 */
[----:B------:R-:W2:Y:S04]  /*3a600*/  LDL.LU.64 R210, [R1+0xd0] ;  /* 0x0000d00001d27983 */ /* 0x000ea80000300a00 */
[----:B------:R1:W-:Y:S04]  /*3a610*/  STL.64 [R1+0x110], R194 ;  /* 0x000110c201007387 */ /* 0x0003e80000100a00 */
[----:B------:R-:W-:Y:S01]  /*3a620*/  LDGSTS.E [R249+-0x5eb80], desc[UR20][R194.64], P1 ;  /* 0xa1480000c2f97fae */ /* 0x000fe200089a1014 */
[----:B------:R-:W-:-:S04]  /*3a630*/  IADD3 R148, P3, PT, R2, UR12, RZ ;  /* 0x0000000c02947c10 */ /* 0x000fc8000ff7e0ff */
[----:B------:R-:W-:Y:S02]  /*3a640*/  IADD3.X R149, PT, PT, R3, UR13, RZ, P3, !PT ;  /* 0x0000000d03957c10 */ /* 0x000fe40009ffe4ff */
[----:B------:R-:W-:Y:S01]  /*3a650*/  IADD3 R10, P3, PT, R220, UR12, RZ ;  /* 0x0000000cdc0a7c10 */ /* 0x000fe2000ff7e0ff */
[----:B------:R-:W2:Y:S03]  /*3a660*/  LDL.LU.64 R2, [R1+0xc8] ;  /* 0x0000c80001027983 */ /* 0x000ea60000300a00 */
[----:B------:R-:W-:Y:S01]  /*3a670*/  IADD3.X R11, PT, PT, R221, UR13, RZ, P3, !PT ;  /* 0x0000000ddd0b7c10 */ /* 0x000fe20009ffe4ff */
[----:B------:R1:W-:Y:S04]  /*3a680*/  STL.64 [R1+0x168], R148 ;  /* 0x0001689401007387 */ /* 0x0003e80000100a00 */
[----:B-1----:R-:W2:Y:S04]  /*3a690*/  LDL.LU.64 R194, [R1+0xc0] ;  /* 0x0000c00001c27983 */ /* 0x002ea80000300a00 */
[----:B------:R1:W-:Y:S04]  /*3a6a0*/  STL.64 [R1+0x1c0], R10 ;  /* 0x0001c00a01007387 */ /* 0x0003e80000100a00 */
[----:B------:R-:W2:Y:S04]  /*3a6b0*/  LDL.LU.64 R220, [R1+0xb8] ;  /* 0x0000b80001dc7983 */ /* 0x000ea80000300a00 */
[----:B------:R-:W-:Y:S04]  /*3a6c0*/  LDGSTS.E [R249+-0x5e780], desc[UR20][R148.64], P1 ;  /* 0xa188000094f97fae */ /* 0x000fe800089a1014 */
[----:B------:R-:W-:Y:S04]  /*3a6d0*/  LDGSTS.E [R249+-0x5e380], desc[UR20][R10.64], P1 ;  /* 0xa1c800000af97fae */ /* 0x000fe800089a1014 */
[----:B------:R-:W2:Y:S01]  /*3a6e0*/  LDL.64 R148, [R1+0xb0] ;  /* 0x0000b00001947983 */ /* 0x000ea20000100a00 */
[----:B---3--:R-:W-:-:S04]  /*3a6f0*/  IADD3 R242, P3, PT, R224, UR12, RZ ;  /* 0x0000000ce0f27c10 */ /* 0x008fc8000ff7e0ff */
[----:B------:R-:W-:Y:S02]  /*3a700*/  IADD3.X R243, PT, PT, R225, UR13, RZ, P3, !PT ;  /* 0x0000000de1f37c10 */ /* 0x000fe40009ffe4ff */
[----:B----4-:R-:W-:-:S03]  /*3a710*/  IADD3 R224, P3, PT, R218, UR12, RZ ;  /* 0x0000000cdae07c10 */ /* 0x010fc6000ff7e0ff */
[----:B------:R-:W-:Y:S01]  /*3a720*/  STL.64 [R1+0x228], R242 ;  /* 0x000228f201007387 */ /* 0x000fe20000100a00 */
[----:B------:R-:W-:-:S03]  /*3a730*/  IADD3.X R225, PT, PT, R219, UR13, RZ, P3, !PT ;  /* 0x0000000ddbe17c10 */ /* 0x000fc60009ffe4ff */
[----:B-1----:R-:W3:Y:S01]  /*3a740*/  LDL.LU.64 R10, [R1+0xa8] ;  /* 0x0000a800010a7983 */ /* 0x002ee20000300a00 */
[----:B------:R-:W-:-:S03]  /*3a750*/  IADD3 R218, P3, PT, R244, UR12, RZ ;  /* 0x0000000cf4da7c10 */ /* 0x000fc6000ff7e0ff */
[----:B------:R-:W4:Y:S01]  /*3a760*/  LDL.LU.64 R246, [R1+0xa0] ;  /* 0x0000a00001f67983 */ /* 0x000f220000300a00 */
[----:B------:R-:W-:-:S03]  /*3a770*/  IADD3.X R219, PT, PT, R245, UR13, RZ, P3, !PT ;  /* 0x0000000df5db7c10 */ /* 0x000fc60009ffe4ff */
[----:B------:R2:W-:Y:S04]  /*3a780*/  STL.64 [R1+0x250], R224 ;  /* 0x000250e001007387 */ /* 0x0005e80000100a00 */
[----:B------:R-:W-:Y:S04]  /*3a790*/  LDGSTS.E [R249+-0x5df80], desc[UR20][R242.64], P1 ;  /* 0xa2080000f2f97fae */ /* 0x000fe800089a1014 */
[----:B------:R2:W-:Y:S04]  /*3a7a0*/  LDGSTS.E [R249+-0x5db80], desc[UR20][R224.64], P1 ;  /* 0xa2480000e0f97fae */ /* 0x0005e800089a1014 */
[----:B------:R1:W-:Y:S04]  /*3a7b0*/  STL.64 [R1+0x2a8], R218 ;  /* 0x0002a8da01007387 */ /* 0x0003e80000100a00 */
[----:B------:R-:W4:Y:S01]  /*3a7c0*/  LDL.64 R244, [R1+0x98] ;  /* 0x0000980001f47983 */ /* 0x000f220000100a00 */
[----:B--2---:R-:W-:-:S03]  /*3a7d0*/  IADD3 R224, P3, PT, R222, UR12, RZ ;  /* 0x0000000cdee07c10 */ /* 0x004fc6000ff7e0ff */
[----:B------:R-:W2:Y:S01]  /*3a7e0*/  LDL.LU.64 R242, [R1+0x90] ;  /* 0x0000900001f27983 */ /* 0x000ea20000300a00 */
[----:B------:R-:W-:-:S03]  /*3a7f0*/  IADD3.X R225, PT, PT, R223, UR13, RZ, P3, !PT ;  /* 0x0000000ddfe17c10 */ /* 0x000fc60009ffe4ff */
[----:B------:R-:W-:Y:S04]  /*3a800*/  LDGSTS.E [R249+-0x5d780], desc[UR20][R218.64], P1 ;  /* 0xa2880000daf97fae */ /* 0x000fe800089a1014 */
[----:B------:R-:W-:Y:S01]  /*3a810*/  LDGSTS.E [R249+-0x5d380], desc[UR20][R224.64], P1 ;  /* 0xa2c80000e0f97fae */ /* 0x000fe200089a1014 */
[----:B------:R-:W-:-:S03]  /*3a820*/  IADD3 R222, P3, PT, R74, UR12, RZ ;  /* 0x0000000c4ade7c10 */ /* 0x000fc6000ff7e0ff */
[----:B-1----:R-:W2:Y:S01]  /*3a830*/  LDL.LU.64 R218, [R1+0x80] ;  /* 0x0000800001da7983 */ /* 0x002ea20000300a00 */
[----:B------:R-:W-:Y:S02]  /*3a840*/  IADD3.X R223, PT, PT, R75, UR13, RZ, P3, !PT ;  /* 0x0000000d4bdf7c10 */ /* 0x000fe40009ffe4ff */
[----:B------:R-:W-:Y:S01]  /*3a850*/  IADD3 R74, P3, PT, R210, UR12, RZ ;  /* 0x0000000cd24a7c10 */ /* 0x000fe2000ff7e0ff */
[----:B------:R1:W-:Y:S03]  /*3a860*/  STL.64 [R1+0x310], R224 ;  /* 0x000310e001007387 */ /* 0x0003e60000100a00 */
[----:B------:R-:W-:Y:S01]  /*3a870*/  IADD3.X R75, PT, PT, R211, UR13, RZ, P3, !PT ;  /* 0x0000000dd34b7c10 */ /* 0x000fe20009ffe4ff */
[----:B------:R-:W-:Y:S04]  /*3a880*/  LDGSTS.E [R249+-0x5cf80], desc[UR20][R222.64], P1 ;  /* 0xa3080000def97fae */ /* 0x000fe800089a1014 */
[----:B------:R-:W2:Y:S04]  /*3a890*/  LDL.LU.64 R210, [R1+0x28] ;  /* 0x0000280001d27983 */ /* 0x000ea80000300a00 */
[----:B------:R1:W-:Y:S04]  /*3a8a0*/  STL.64 [R1+0x4e8], R222 ;  /* 0x0004e8de01007387 */ /* 0x0003e80000100a00 */
[----:B-1----:R-:W2:Y:S04]  /*3a8b0*/  LDL.LU.64 R224, [R1+0xb90] ;  /* 0x000b900001e07983 */ /* 0x002ea80000300a00 */
[----:B------:R1:W-:Y:S04]  /*3a8c0*/  LDGSTS.E [R249+-0x5cb80], desc[UR20][R74.64], P1 ;  /* 0xa34800004af97fae */ /* 0x0003e800089a1014 */
[----:B------:R-:W2:Y:S04]  /*3a8d0*/  LDL.LU.64 R222, [R1+0xb88] ;  /* 0x000b880001de7983 */ /* 0x000ea80000300a00 */
[----:B------:R1:W-:Y:S02]  /*3a8e0*/  STL.64 [R1+0x528], R74 ;  /* 0x0005284a01007387 */ /* 0x0003e40000100a00 */
[----:B-1----:R-:W-:-:S04]  /*3a8f0*/  IADD3 R74, P3, PT, R2, UR12, RZ ;  /* 0x0000000c024a7c10 */ /* 0x002fc8000ff7e0ff */
[----:B------:R-:W-:Y:S02]  /*3a900*/  IADD3.X R75, PT, PT, R3, UR13, RZ, P3, !PT ;  /* 0x0000000d034b7c10 */ /* 0x000fe40009ffe4ff */
[----:B------:R-:W-:-:S03]  /*3a910*/  IADD3 R2, P3, PT, R194, UR12, RZ ;  /* 0x0000000cc2027c10 */ /* 0x000fc6000ff7e0ff */
[----:B------:R-:W-:Y:S01]  /*3a920*/  LDGSTS.E [R249+-0x5c780], desc[UR20][R74.64], P1 ;  /* 0xa38800004af97fae */ /* 0x000fe200089a1014 */
[----:B------:R-:W-:Y:S02]  /*3a930*/  IADD3.X R3, PT, PT, R195, UR13, RZ, P3, !PT ;  /* 0x0000000dc3037c10 */ /* 0x000fe40009ffe4ff */
[----:B------:R-:W-:Y:S01]  /*3a940*/  IADD3 R194, P3, PT, R220, UR12, RZ ;  /* 0x0000000cdcc27c10 */ /* 0x000fe2000ff7e0ff */
[----:B------:R1:W-:Y:S03]  /*3a950*/  STL.64 [R1+0x588], R74 ;  /* 0x0005884a01007387 */ /* 0x0003e60000100a00 */
[----:B------:R-:W-:Y:S01]  /*3a960*/  IADD3.X R195, PT, PT, R221, UR13, RZ, P3, !PT ;  /* 0x0000000dddc37c10 */ /* 0x000fe20009ffe4ff */
[----:B------:R-:W-:Y:S04]  /*3a970*/  LDGSTS.E [R249+-0x5c380], desc[UR20][R2.64], P1 ;  /* 0xa3c8000002f97fae */ /* 0x000fe800089a1014 */
[----:B------:R-:W2:Y:S04]  /*3a980*/  LDL.LU.64 R220, [R1+0xb80] ;  /* 0x000b800001dc7983 */ /* 0x000ea80000300a00 */
[----:B-1----:R-:W2:Y:S04]  /*3a990*/  LDL.LU.64 R74, [R1+0xb78] ;  /* 0x000b7800014a7983 */ /* 0x002ea80000300a00 */
[----:B------:R1:W-:Y:S04]  /*3a9a0*/  STL.64 [R1+0x5e0], R2 ;  /* 0x0005e00201007387 */ /* 0x0003e80000100a00 */
[----:B------:R1:W-:Y:S04]  /*3a9b0*/  LDGSTS.E [R249+-0x5bf80], desc[UR20][R194.64], P1 ;  /* 0xa4080000c2f97fae */ /* 0x0003e800089a1014 */
[----:B-1----:R-:W5:Y:S04]  /*3a9c0*/  LDL.LU.64 R2, [R1+0xb70] ;  /* 0x000b700001027983 */ /* 0x002f680000300a00 */
[----:B------:R1:W-:Y:S02]  /*3a9d0*/  STL.64 [R1+0x648], R194 ;  /* 0x000648c201007387 */ /* 0x0003e40000100a00 */
[----:B-1----:R-:W-:-:S04]  /*3a9e0*/  IADD3 R194, P3, PT, R148, UR12, RZ ;  /* 0x0000000c94c27c10 */ /* 0x002fc8000ff7e0ff */
[----:B------:R-:W-:-:S05]  /*3a9f0*/  IADD3.X R195, PT, PT, R149, UR13, RZ, P3, !PT ;  /* 0x0000000d95c37c10 */ /* 0x000fca0009ffe4ff */
[----:B------:R1:W-:Y:S04]  /*3aa00*/  STL.64 [R1+0x680], R194 ;  /* 0x000680c201007387 */ /* 0x0003e80000100a00 */
[----:B------:R1:W-:Y:S01]  /*3aa10*/  LDGSTS.E [R249+-0x5bb80], desc[UR20][R194.64], P1 ;  /* 0xa4480000c2f97fae */ /* 0x0003e200089a1014 */
[----:B---3--:R-:W-:-:S04]  /*3aa20*/  IADD3 R148, P3, PT, R10, UR12, RZ ;  /* 0x0000000c0a947c10 */ /* 0x008fc8000ff7e0ff */
[----:B------:R-:W-:Y:S02]  /*3aa30*/  IADD3.X R149, PT, PT, R11, UR13, RZ, P3, !PT ;  /* 0x0000000d0b957c10 */ /* 0x000fe40009ffe4ff */
[----:B----4-:R-:W-:-:S03]  /*3aa40*/  IADD3 R10, P3, PT, R246, UR12, RZ ;  /* 0x0000000cf60a7c10 */ /* 0x010fc6000ff7e0ff */
[----:B------:R2:W-:Y:S01]  /*3aa50*/  LDGSTS.E [R249+-0x5b780], desc[UR20][R148.64], P1 ;  /* 0xa488000094f97fae */ /* 0x0005e200089a1014 */
[----:B------:R-:W-:-:S03]  /*3aa60*/  IADD3.X R11, PT, PT, R247, UR13, RZ, P3, !PT ;  /* 0x0000000df70b7c10 */ /* 0x000fc60009ffe4ff */
[----:B------:R2:W-:Y:S01]  /*3aa70*/  STL.64 [R1+0x6c0], R148 ;  /* 0x0006c09401007387 */ /* 0x0005e20000100a00 */
[----:B-1----:R-:W-:-:S03]  /*3aa80*/  IADD3 R194, P3, PT, R244, UR12, RZ ;  /* 0x0000000cf4c27c10 */ /* 0x002fc6000ff7e0ff */
[----:B------:R1:W-:Y:S01]  /*3aa90*/  LDGSTS.E [R249+-0x5b380], desc[UR20][R10.64], P1 ;  /* 0xa4c800000af97fae */ /* 0x0003e200089a1014 */
[----:B------:R-:W-:Y:S02]  /*3aaa0*/  IADD3.X R195, PT, PT, R245, UR13, RZ, P3, !PT ;  /* 0x0000000df5c37c10 */ /* 0x000fe40009ffe4ff */
[----:B--2---:R-:W-:Y:S01]  /*3aab0*/  IADD3 R148, P3, PT, R242, UR12, RZ ;  /* 0x0000000cf2947c10 */ /* 0x004fe2000ff7e0ff */
[----:B------:R1:W-:Y:S03]  /*3aac0*/  STL.64 [R1+0x700], R10 ;  /* 0x0007000a01007387 */ /* 0x0003e60000100a00 */
[----:B------:R-:W-:Y:S01]  /*3aad0*/  IADD3.X R149, PT, PT, R243, UR13, RZ, P3, !PT ;  /* 0x0000000df3957c10 */ /* 0x000fe20009ffe4ff */
[----:B------:R-:W-:Y:S04]  /*3aae0*/  STL.64 [R1+0x738], R194 ;  /* 0x000738c201007387 */ /* 0x000fe80000100a00 */
[----:B------:R-:W-:Y:S01]  /*3aaf0*/  LDGSTS.E [R249+-0x5af80], desc[UR20][R194.64], P1 ;  /* 0xa5080000c2f97fae */ /* 0x000fe200089a1014 */
[----:B-1----:R-:W-:-:S03]  /*3ab00*/  IADD3 R10, P3, PT, R218, UR12, RZ ;  /* 0x0000000cda0a7c10 */ /* 0x002fc6000ff7e0ff */
[----:B------:R1:W-:Y:S01]  /*3ab10*/  STL.64 [R1+0x780], R148 ;  /* 0x0007809401007387 */ /* 0x0003e20000100a00 */
[----:B------:R-:W-:-:S03]  /*3ab20*/  IADD3.X R11, PT, PT, R219, UR13, RZ, P3, !PT ;  /* 0x0000000ddb0b7c10 */ /* 0x000fc60009ffe4ff */
[----:B------:R1:W-:Y:S01]  /*3ab30*/  LDGSTS.E [R249+-0x5ab80], desc[UR20][R148.64], P1 ;  /* 0xa548000094f97fae */ /* 0x0003e200089a1014 */
[----:B------:R-:W-:-:S03]  /*3ab40*/  IADD3 R218, P3, PT, R210, UR12, RZ ;  /* 0x0000000cd2da7c10 */ /* 0x000fc6000ff7e0ff */
[----:B------:R2:W-:Y:S01]  /*3ab50*/  STL.64 [R1+0x7c8], R10 ;  /* 0x0007c80a01007387 */ /* 0x0005e20000100a00 */
[----:B------:R-:W-:-:S03]  /*3ab60*/  IADD3.X R219, PT, PT, R211, UR13, RZ, P3, !PT ;  /* 0x0000000dd3db7c10 */ /* 0x000fc60009ffe4ff */
[----:B------:R2:W-:Y:S01]  /*3ab70*/  LDGSTS.E [R249+-0x5a780], desc[UR20][R10.64], P1 ;  /* 0xa58800000af97fae */ /* 0x0005e200089a1014 */
[----:B-1----:R-:W-:-:S03]  /*3ab80*/  IADD3 R148, P3, PT, R234, UR12, RZ ;  /* 0x0000000cea947c10 */ /* 0x002fc6000ff7e0ff */
[----:B------:R-:W3:Y:S01]  /*3ab90*/  LDL.64 R210, [R1+0x120] ;  /* 0x0001200001d27983 */ /* 0x000ee20000100a00 */
[----:B------:R-:W-:-:S03]  /*3aba0*/  IADD3.X R149, PT, PT, R235, UR13, RZ, P3, !PT ;  /* 0x0000000deb957c10 */ /* 0x000fc60009ffe4ff */
[----:B------:R-:W4:Y:S01]  /*3abb0*/  LDL.LU.64 R194, [R1+0x128] ;  /* 0x0001280001c27983 */ /* 0x000f220000300a00 */
[----:B--2---:R-:W-:-:S03]  /*3abc0*/  IADD3 R10, P3, PT, R172, UR12, RZ ;  /* 0x0000000cac0a7c10 */ /* 0x004fc6000ff7e0ff */
[----:B------:R-:W-:Y:S01]  /*3abd0*/  STL.64 [R1+0x800], R218 ;  /* 0x000800da01007387 */ /* 0x000fe20000100a00 */
[----:B------:R-:W-:-:S03]  /*3abe0*/  IADD3.X R11, PT, PT, R173, UR13, RZ, P3, !PT ;  /* 0x0000000dad0b7c10 */ /* 0x000fc60009ffe4ff */
[----:B------:R1:W-:Y:S04]  /*3abf0*/  STL.64 [R1+0x830], R148 ;  /* 0x0008309401007387 */ /* 0x0003e80000100a00 */
[----:B------:R2:W-:Y:S04]  /*3ac00*/  STL.64 [R1+0x868], R10 ;  /* 0x0008680a01007387 */ /* 0x0005e80000100a00 */
[----:B------:R-:W4:Y:S04]  /*3ac10*/  LDL.LU.64 R234, [R1+0x140] ;  /* 0x0001400001ea7983 */ /* 0x000f280000300a00 */
[----:B------:R-:W-:Y:S04]  /*3ac20*/  LDGSTS.E [R249+-0x5a380], desc[UR20][R218.64], P1 ;  /* 0xa5c80000daf97fae */ /* 0x000fe800089a1014 */
[----:B------:R-:W-:Y:S01]  /*3ac30*/  LDGSTS.E [R249+-0x59f80], desc[UR20][R148.64], P1 ;  /* 0xa608000094f97fae */ /* 0x000fe200089a1014 */
[----:B------:R-:W-:-:S03]  /*3ac40*/  IADD3 R242, P3, PT, R168, UR12, RZ ;  /* 0x0000000ca8f27c10 */ /* 0x000fc6000ff7e0ff */
[----:B------:R2:W-:Y:S04]  /*3ac50*/  LDGSTS.E [R249+-0x59b80], desc[UR20][R10.64], P1 ;  /* 0xa64800000af97fae */ /* 0x0005e800089a1014 */
[----:B-1----:R-:W4:Y:S04]  /*3ac60*/  LDL.LU.64 R148, [R1+0x150] ;  /* 0x0001500001947983 */ /* 0x002f280000300a00 */
[----:B------:R-:W4:Y:S01]  /*3ac70*/  LDL.LU.64 R218, [R1+0x170] ;  /* 0x0001700001da7983 */ /* 0x000f220000300a00 */
[----:B------:R-:W-:Y:S02]  /*3ac80*/  IADD3.X R243, PT, PT, R169, UR13, RZ, P3, !PT ;  /* 0x0000000da9f37c10 */ /* 0x000fe40009ffe4ff */
[----:B------:R-:W-:-:S03]  /*3ac90*/  IADD3 R172, P3, PT, R164, UR12, RZ ;  /* 0x0000000ca4ac7c10 */ /* 0x000fc6000ff7e0ff */
[----:B------:R-:W-:Y:S01]  /*3aca0*/  LDGSTS.E [R249+-0x59780], desc[UR20][R242.64], P1 ;  /* 0xa6880000f2f97fae */ /* 0x000fe200089a1014 */
[----:B------:R-:W-:Y:S02]  /*3acb0*/  IADD3.X R173, PT, PT, R165, UR13, RZ, P3, !PT ;  /* 0x0000000da5ad7c10 */ /* 0x000fe40009ffe4ff */
[----:B--2---:R-:W-:Y:S01]  /*3acc0*/  IADD3 R10, P3, PT, R160, UR12, RZ ;  /* 0x0000000ca00a7c10 */ /* 0x004fe2000ff7e0ff */
[----:B------:R-:W-:Y:S03]  /*3acd0*/  STL.64 [R1+0x890], R242 ;  /* 0x000890f201007387 */ /* 0x000fe60000100a00 */
[----:B------:R-:W-:Y:S01]  /*3ace0*/  IADD3.X R11, PT, PT, R161, UR13, RZ, P3, !PT ;  /* 0x0000000da10b7c10 */ /* 0x000fe20009ffe4ff */
[----:B------:R-:W-:Y:S04]  /*3acf0*/  STL.64 [R1+0x8b0], R172 ;  /* 0x0008b0ac01007387 */ /* 0x000fe80000100a00 */
[----:B------:R-:W-:Y:S04]  /*3ad00*/  LDGSTS.E [R249+-0x59380], desc[UR20][R172.64], P1 ;  /* 0xa6c80000acf97fae */ /* 0x000fe800089a1014 */
[----:B------:R1:W-:Y:S04]  /*3ad10*/  STL.64 [R1+0x8c8], R10 ;  /* 0x0008c80a01007387 */ /* 0x0003e80000100a00 */
[----:B------:R-:W-:Y:S01]  /*3ad20*/  LDGSTS.E [R249+-0x58f80], desc[UR20][R10.64], P1 ;  /* 0xa70800000af97fae */ /* 0x000fe200089a1014 */
[----:B------:R-:W-:-:S03]  /*3ad30*/  IADD3 R168, P3, PT, R156, UR12, RZ ;  /* 0x0000000c9ca87c10 */ /* 0x000fc6000ff7e0ff */
[----:B-1----:R-:W2:Y:S04]  /*3ad40*/  LDL.LU.64 R10, [R1+0x188] ;  /* 0x00018800010a7983 */ /* 0x002ea80000300a00 */
[----:B------:R-:W2:Y:S01]  /*3ad50*/  LDL.LU.64 R246, [R1+0x198] ;  /* 0x0001980001f67983 */ /* 0x000ea20000300a00 */
[----:B------:R-:W-:Y:S02]  /*3ad60*/  IADD3.X R169, PT, PT, R157, UR13, RZ, P3, !PT ;  /* 0x0000000d9da97c10 */ /* 0x000fe40009ffe4ff */
[----:B------:R-:W-:Y:S01]  /*3ad70*/  IADD3 R164, P3, PT, R152, UR12, RZ ;  /* 0x0000000c98a47c10 */ /* 0x000fe2000ff7e0ff */
[----:B------:R-:W2:Y:S03]  /*3ad80*/  LDL.LU.64 R242, [R1+0x218] ;  /* 0x0002180001f27983 */ /* 0x000ea60000300a00 */
[----:B------:R-:W-:Y:S01]  /*3ad90*/  IADD3.X R165, PT, PT, R153, UR13, RZ, P3, !PT ;  /* 0x0000000d99a57c10 */ /* 0x000fe20009ffe4ff */
[----:B------:R1:W-:Y:S01]  /*3ada0*/  LDGSTS.E [R249+-0x58b80], desc[UR20][R168.64], P1 ;  /* 0xa7480000a8f97fae */ /* 0x0003e200089a1014 */
[----:B------:R-:W-:-:S03]  /*3adb0*/  IADD3 R160, P3, PT, R146, UR12, RZ ;  /* 0x0000000c92a07c10 */ /* 0x000fc6000ff7e0ff */
[----:B------:R1:W-:Y:S01]  /*3adc0*/  STL.64 [R1+0x8e8], R168 ;  /* 0x0008e8a801007387 */ /* 0x0003e20000100a00 */
[----:B------:R-:W-:-:S03]  /*3add0*/  IADD3.X R161, PT, PT, R147, UR13, RZ, P3, !PT ;  /* 0x0000000d93a17c10 */ /* 0x000fc60009ffe4ff */
[----:B------:R-:W-:Y:S04]  /*3ade0*/  STL.64 [R1+0x8f8], R164 ;  /* 0x0008f8a401007387 */ /* 0x000fe80000100a00 */
[----:B------:R1:W-:Y:S04]  /*3adf0*/  STL.64 [R1+0x908], R160 ;  /* 0x000908a001007387 */ /* 0x0003e80000100a00 */
[----:B------:R-:W-:Y:S04]  /*3ae00*/  LDGSTS.E [R249+-0x58780], desc[UR20][R164.64], P1 ;  /* 0xa7880000a4f97fae */ /* 0x000fe800089a1014 */
[----:B------:R-:W-:Y:S01]  /*3ae10*/  LDGSTS.E [R249+-0x58380], desc[UR20][R160.64], P1 ;  /* 0xa7c80000a0f97fae */ /* 0x000fe200089a1014 */
[----:B---3--:R-:W-:-:S04]  /*3ae20*/  IADD3 R152, P3, PT, R210, UR12, RZ ;  /* 0x0000000cd2987c10 */ /* 0x008fc8000ff7e0ff */
[----:B------:R-:W-:Y:S02]  /*3ae30*/  IADD3.X R153, PT, PT, R211, UR13, RZ, P3, !PT ;  /* 0x0000000dd3997c10 */ /* 0x000fe40009ffe4ff */
[----:B------:R-:W3:Y:S01]  /*3ae40*/  LDL.LU.64 R210, [R1+0x210] ;  /* 0x0002100001d27983 */ /* 0x000ee20000300a00 */
[----:B----4-:R-:W-:-:S04]  /*3ae50*/  IADD3 R156, P3, PT, R194, UR12, RZ ;  /* 0x0000000cc29c7c10 */ /* 0x010fc8000ff7e0ff */
[----:B------:R-:W-:Y:S02]  /*3ae60*/  IADD3.X R157, PT, PT, R195, UR13, RZ, P3, !PT ;  /* 0x0000000dc39d7c10 */ /* 0x000fe40009ffe4ff */
[----:B------:R-:W4:Y:S04]  /*3ae70*/  LDL.LU.64 R194, [R1+0x208] ;  /* 0x0002080001c27983 */ /* 0x000f280000300a00 */
[----:B------:R-:W4:Y:S01]  /*3ae80*/  LDL.LU.64 R244, [R1+0x200] ;  /* 0x0002000001f47983 */ /* 0x000f220000300a00 */
[----:B-1----:R-:W-:-:S04]  /*3ae90*/  IADD3 R168, P3, PT, R234, UR12, RZ ;  /* 0x0000000ceaa87c10 */ /* 0x002fc8000ff7e0ff */
[----:B------:R-:W-:Y:S02]  /*3aea0*/  IADD3.X R169, PT, PT, R235, UR13, RZ, P3, !PT ;  /* 0x0000000deba97c10 */ /* 0x000fe40009ffe4ff */
[----:B------:R-:W-:-:S04]  /*3aeb0*/  IADD3 R172, P3, PT, R148, UR12, RZ ;  /* 0x0000000c94ac7c10 */ /* 0x000fc8000ff7e0ff */
[----:B------:R-:W-:Y:S02]  /*3aec0*/  IADD3.X R173, PT, PT, R149, UR13, RZ, P3, !PT ;  /* 0x0000000d95ad7c10 */ /* 0x000fe40009ffe4ff */
[----:B------:R-:W-:-:S04]  /*3aed0*/  IADD3 R146, P3, PT, R218, UR12, RZ ;  /* 0x0000000cda927c10 */ /* 0x000fc8000ff7e0ff */
[----:B------:R-:W-:Y:S02]  /*3aee0*/  IADD3.X R147, PT, PT, R219, UR13, RZ, P3, !PT ;  /* 0x0000000ddb937c10 */ /* 0x000fe40009ffe4ff */
[----:B------:R-:W4:Y:S04]  /*3aef0*/  LDL.LU.64 R218, [R1+0x1f8] ;  /* 0x0001f80001da7983 */ /* 0x000f280000300a00 */
[----:B------:R1:W-:Y:S04]  /*3af00*/  STL.64 [R1+0x48], R146 ;  /* 0x0000489201007387 */ /* 0x0003e80000100a00 */
[----:B------:R-:W4:Y:S04]  /*3af10*/  LDL.LU.64 R160, [R1+0x1f0] ;  /* 0x0001f00001a07983 */ /* 0x000f280000300a00 */
[----:B------:R-:W4:Y:S01]  /*3af20*/  LDL.LU.64 R248, [R1+0x1e8] ;  /* 0x0001e80001f87983 */ /* 0x000f220000300a00 */
[----:B------:R-:W-:-:S05]  /*3af30*/  VIADD R250, R250, 0x100000 ;  /* 0x00100000fafa7836 */ /* 0x000fca0000000000 */
[----:B------:R-:W-:Y:S04]  /*3af40*/  LDGSTS.E [R250+-0x5ff00], desc[UR20][R152.64], P1 ;  /* 0xa010000098fa7fae */ /* 0x000fe800089a1014 */
[----:B------:R-:W-:Y:S04]  /*3af50*/  LDGSTS.E [R250+-0x5fb00], desc[UR20][R156.64], P1 ;  /* 0xa05000009cfa7fae */ /* 0x000fe800089a1014 */
[----:B------:R-:W-:Y:S01]  /*3af60*/  LDGSTS.E [R250+-0x5f700], desc[UR20][R168.64], P1 ;  /* 0xa0900000a8fa7fae */ /* 0x000fe200089a1014 */
[----:B--2---:R-:W-:-:S03]  /*3af70*/  IADD3 R148, P3, PT, R10, UR12, RZ ;  /* 0x0000000c0a947c10 */ /* 0x004fc6000ff7e0ff */
[----:B------:R-:W-:Y:S01]  /*3af80*/  LDGSTS.E [R250+-0x5f300], desc[UR20][R172.64], P1 ;  /* 0xa0d00000acfa7fae */ /* 0x000fe200089a1014 */
[----:B------:R-:W-:-:S03]  /*3af90*/  IADD3.X R149, PT, PT, R11, UR13, RZ, P3, !PT ;  /* 0x0000000d0b957c10 */ /* 0x000fc60009ffe4ff */
[----:B------:R1:W-:Y:S04]  /*3afa0*/  LDGSTS.E [R250+-0x5ef00], desc[UR20][R146.64], P1 ;  /* 0xa110000092fa7fae */ /* 0x0003e800089a1014 */
[----:B------:R2:W-:Y:S04]  /*3afb0*/  STL.64 [R1+0x70], R148 ;  /* 0x0000709401007387 */ /* 0x0005e80000100a00 */
[----:B------:R-:W-:Y:S01]  /*3afc0*/  LDGSTS.E [R250+-0x5eb00], desc[UR20][R148.64], P1 ;  /* 0xa150000094fa7fae */ /* 0x000fe200089a1014 */
[----:B-1----:R-:W-:-:S04]  /*3afd0*/  IADD3 R146, P3, PT, R246, UR12, RZ ;  /* 0x0000000cf6927c10 */ /* 0x002fc8000ff7e0ff */
[----:B------:R-:W-:Y:S02]  /*3afe0*/  IADD3.X R147, PT, PT, R247, UR13, RZ, P3, !PT ;  /* 0x0000000df7937c10 */ /* 0x000fe40009ffe4ff */
[----:B------:R-:W-:-:S03]  /*3aff0*/  IADD3 R10, P3, PT, R242, UR12, RZ ;  /* 0x0000000cf20a7c10 */ /* 0x000fc6000ff7e0ff */
[----:B------:R1:W-:Y:S01]  /*3b000*/  STL.64 [R1+0xa0], R146 ;  /* 0x0000a09201007387 */ /* 0x0003e20000100a00 */
[----:B------:R-:W-:-:S03]  /*3b010*/  IADD3.X R11, PT, PT, R243, UR13, RZ, P3, !PT ;  /* 0x0000000df30b7c10 */ /* 0x000fc60009ffe4ff */
[----:B--2---:R-:W2:Y:S04]  /*3b020*/  LDL.LU.64 R148, [R1+0x1e0] ;  /* 0x0001e00001947983 */ /* 0x004ea80000300a00 */
[----:B------:R-:W-:Y:S04]  /*3b030*/  LDGSTS.E [R250+-0x5e700], desc[UR20][R146.64], P1 ;  /* 0xa190000092fa7fae */ /* 0x000fe800089a1014 */
[----:B------:R3:W-:Y:S04]  /*3b040*/  STL.64 [R1+0x100], R10 ;  /* 0x0001000a01007387 */ /* 0x0007e80000100a00 */
[----:B------:R-:W-:Y:S04]  /*3b050*/  LDGSTS.E [R250+-0x5e300], desc[UR20][R10.64], P1 ;  /* 0xa1d000000afa7fae */ /* 0x000fe800089a1014 */
[----:B-1----:R-:W2:Y:S04]  /*3b060*/  LDL.LU.64 R146, [R1+0x1d8] ;  /* 0x0001d80001927983 */ /* 0x002ea80000300a00 */
[----:B------:R-:W2:Y:S04]  /*3b070*/  LDL.LU.64 R164, [R1+0x1d0] ;  /* 0x0001d00001a47983 */ /* 0x000ea80000300a00 */
[----:B------:R-:W2:Y:S01]  /*3b080*/  LDL.LU.64 R234, [R1+0x1c8] ;  /* 0x0001c80001ea7983 */ /* 0x000ea20000300a00 */
[----:B---3--:R-:W-:-:S04]  /*3b090*/  IADD3 R242, P3, PT, R210, UR12, RZ ;  /* 0x0000000cd2f27c10 */ /* 0x008fc8000ff7e0ff */
[----:B------:R-:W-:Y:S02]  /*3b0a0*/  IADD3.X R243, PT, PT, R211, UR13, RZ, P3, !PT ;  /* 0x0000000dd3f37c10 */ /* 0x000fe40009ffe4ff */
[----:B----4-:R-:W-:-:S03]  /*3b0b0*/  IADD3 R210, P3, PT, R194, UR12, RZ ;  /* 0x0000000cc2d27c10 */ /* 0x010fc6000ff7e0ff */
[----:B------:R-:W-:Y:S01]  /*3b0c0*/  STL.64 [R1+0x150], R242 ;  /* 0x000150f201007387 */ /* 0x000fe20000100a00 */
[----:B------:R-:W-:-:S03]  /*3b0d0*/  IADD3.X R211, PT, PT, R195, UR13, RZ, P3, !PT ;  /* 0x0000000dc3d37c10 */ /* 0x000fc60009ffe4ff */
[----:B------:R-:W3:Y:S01]  /*3b0e0*/  LDL.LU.64 R10, [R1+0x1b8] ;  /* 0x0001b800010a7983 */ /* 0x000ee20000300a00 */
[----:B------:R-:W-:-:S03]  /*3b0f0*/  IADD3 R194, P3, PT, R244, UR12, RZ ;  /* 0x0000000cf4c27c10 */ /* 0x000fc6000ff7e0ff */
[----:B------:R1:W-:Y:S01]  /*3b100*/  STL.64 [R1+0x190], R210 ;  /* 0x000190d201007387 */ /* 0x0003e20000100a00 */
[----:B------:R-:W-:-:S03]  /*3b110*/  IADD3.X R195, PT, PT, R245, UR13, RZ, P3, !PT ;  /* 0x0000000df5c37c10 */ /* 0x000fc60009ffe4ff */
[----:B------:R-:W4:Y:S04]  /*3b120*/  LDL.LU.64 R246, [R1+0x1b0] ;  /* 0x0001b00001f67983 */ /* 0x000f280000300a00 */
[----:B------:R-:W-:Y:S04]  /*3b130*/  LDGSTS.E [R250+-0x5df00], desc[UR20][R242.64], P1 ;  /* 0xa2100000f2fa7fae */ /* 0x000fe800089a1014 */
[----:B------:R1:W-:Y:S04]  /*3b140*/  LDGSTS.E [R250+-0x5db00], desc[UR20][R210.64], P1 ;  /* 0xa2500000d2fa7fae */ /* 0x0003e800089a1014 */
[----:B------:R1:W-:Y:S04]  /*3b150*/  STL.64 [R1+0x200], R194 ;  /* 0x000200c201007387 */ /* 0x0003e80000100a00 */
[----:B------:R-:W4:Y:S04]  /*3b160*/  LDL.LU.64 R244, [R1+0x1a8] ;  /* 0x0001a80001f47983 */ /* 0x000f280000300a00 */
[----:B------:R-:W-:Y:S01]  /*3b170*/  LDGSTS.E [R250+-0x5d700], desc[UR20][R194.64], P1 ;  /* 0xa2900000c2fa7fae */ /* 0x000fe200089a1014 */
[----:B-1----:R-:W-:-:S04]  /*3b180*/  IADD3 R210, P3, PT, R218, UR12, RZ ;  /* 0x0000000cdad27c10 */ /* 0x002fc8000ff7e0ff */
[----:B------:R-:W-:Y:S01]  /*3b190*/  IADD3.X R211, PT, PT, R219, UR13, RZ, P3, !PT ;  /* 0x0000000ddbd37c10 */ /* 0x000fe20009ffe4ff */
[----:B------:R-:W4:Y:S01]  /*3b1a0*/  LDL.LU.64 R194, [R1+0x1a0] ;  /* 0x0001a00001c27983 */ /* 0x000f220000300a00 */
[----:B------:R-:W-:-:S03]  /*3b1b0*/  IADD3 R218, P3, PT, R160, UR12, RZ ;  /* 0x0000000ca0da7c10 */ /* 0x000fc6000ff7e0ff */
[----:B------:R-:W4:Y:S01]  /*3b1c0*/  LDL.LU.64 R242, [R1+0x178] ;  /* 0x0001780001f27983 */ /* 0x000f220000300a00 */
[----:B------:R-:W-:Y:S02]  /*3b1d0*/  IADD3.X R219, PT, PT, R161, UR13, RZ, P3, !PT ;  /* 0x0000000da1db7c10 */ /* 0x000fe40009ffe4ff */
[----:B------:R-:W-:Y:S01]  /*3b1e0*/  IADD3 R160, P3, PT, R248, UR12, RZ ;  /* 0x0000000cf8a07c10 */ /* 0x000fe2000ff7e0ff */
[----:B------:R1:W-:Y:S03]  /*3b1f0*/  STL.64 [R1+0x238], R210 ;  /* 0x000238d201007387 */ /* 0x0003e60000100a00 */
[----:B------:R-:W-:Y:S01]  /*3b200*/  IADD3.X R161, PT, PT, R249, UR13, RZ, P3, !PT ;  /* 0x0000000df9a17c10 */ /* 0x000fe20009ffe4ff */
[----:B------:R-:W-:Y:S04]  /*3b210*/  LDGSTS.E [R250+-0x5d300], desc[UR20][R210.64], P1 ;  /* 0xa2d00000d2fa7fae */ /* 0x000fe800089a1014 */
[----:B------:R1:W-:Y:S04]  /*3b220*/  STL.64 [R1+0x298], R218 ;  /* 0x000298da01007387 */ /* 0x0003e80000100a00 */
[----:B------:R-:W-:Y:S04]  /*3b230*/  LDGSTS.E [R250+-0x5cf00], desc[UR20][R218.64], P1 ;  /* 0xa3100000dafa7fae */ /* 0x000fe800089a1014 */
[----:B-1----:R-:W4:Y:S04]  /*3b240*/  LDL.LU.64 R210, [R1+0x40] ;  /* 0x0000400001d27983 */ /* 0x002f280000300a00 */
[----:B------:R2:W-:Y:S04]  /*3b250*/  STL.64 [R1+0x308], R160 ;  /* 0x000308a001007387 */ /* 0x0005e80000100a00 */
[----:B------:R-:W4:Y:S04]  /*3b260*/  LDL.LU.64 R218, [R1+0x18] ;  /* 0x0000180001da7983 */ /* 0x000f280000300a00 */
[----:B------:R2:W-:Y:S02]  /*3b270*/  LDGSTS.E [R250+-0x5cb00], desc[UR20][R160.64], P1 ;  /* 0xa3500000a0fa7fae */ /* 0x0005e400089a1014 */
[----:B--2---:R-:W-:-:S04]  /*3b280*/  IADD3 R160, P3, PT, R148, UR12, RZ ;  /* 0x0000000c94a07c10 */ /* 0x004fc8000ff7e0ff */
[----:B------:R-:W-:Y:S02]  /*3b290*/  IADD3.X R161, PT, PT, R149, UR13, RZ, P3, !PT ;  /* 0x0000000d95a17c10 */ /* 0x000fe40009ffe4ff */
[----:B------:R-:W-:-:S03]  /*3b2a0*/  IADD3 R148, P3, PT, R146, UR12, RZ ;  /* 0x0000000c92947c10 */ /* 0x000fc6000ff7e0ff */
[----:B------:R-:W-:Y:S01]  /*3b2b0*/  LDGSTS.E [R250+-0x5c700], desc[UR20][R160.64], P1 ;  /* 0xa3900000a0fa7fae */ /* 0x000fe200089a1014 */
[----:B------:R-:W-:Y:S02]  /*3b2c0*/  IADD3.X R149, PT, PT, R147, UR13, RZ, P3, !PT ;  /* 0x0000000d93957c10 */ /* 0x000fe40009ffe4ff */
[----:B------:R-:W-:Y:S01]  /*3b2d0*/  IADD3 R146, P3, PT, R164, UR12, RZ ;  /* 0x0000000ca4927c10 */ /* 0x000fe2000ff7e0ff */
[----:B------:R-:W-:Y:S03]  /*3b2e0*/  STL.64 [R1+0x4e0], R160 ;  /* 0x0004e0a001007387 */ /* 0x000fe60000100a00 */
[----:B------:R-:W-:Y:S01]  /*3b2f0*/  IADD3.X R147, PT, PT, R165, UR13, RZ, P3, !PT ;  /* 0x0000000da5937c10 */ /* 0x000fe20009ffe4ff */
[----:B------:R1:W-:Y:S04]  /*3b300*/  STL.64 [R1+0x520], R148 ;  /* 0x0005209401007387 */ /* 0x0003e80000100a00 */
[----:B------:R1:W-:Y:S04]  /*3b310*/  LDGSTS.E [R250+-0x5c300], desc[UR20][R148.64], P1 ;  /* 0xa3d0000094fa7fae */ /* 0x0003e800089a1014 */
[----:B------:R3:W-:Y:S04]  /*3b320*/  STL.64 [R1+0x580], R146 ;  /* 0x0005809201007387 */ /* 0x0007e80000100a00 */
[----:B------:R3:W-:Y:S01]  /*3b330*/  LDGSTS.E [R250+-0x5bf00], desc[UR20][R146.64], P1 ;  /* 0xa410000092fa7fae */ /* 0x0007e200089a1014 */
        /* <DEDUP_REMOVED lines=12> */
[----:B------:R-:W-:-:S03]  /*3b400*/  IADD3.X R149, PT, PT, R245, UR13, RZ, P3, !PT ;  /* 0x0000000df5957c10 */ /* 0x000fc60009ffe4ff */
[----:B------:R1:W-:Y:S01]  /*3b410*/  STL.64 [R1+0x678], R10 ;  /* 0x0006780a01007387 */ /* 0x0003e20000100a00 */
[----:B--2---:R-:W-:-:S03]  /*3b420*/  IADD3 R146, P3, PT, R194, UR12, RZ ;  /* 0x0000000cc2927c10 */ /* 0x004fc6000ff7e0ff */
[----:B------:R2:W-:Y:S01]  /*3b430*/  LDGSTS.E [R250+-0x5af00], desc[UR20][R148.64], P1 ;  /* 0xa510000094fa7fae */ /* 0x0005e200089a1014 */
[----:B------:R-:W-:Y:S02]  /*3b440*/  IADD3.X R147, PT, PT, R195, UR13, RZ, P3, !PT ;  /* 0x0000000dc3937c10 */ /* 0x000fe40009ffe4ff */
[----:B-1----:R-:W-:Y:S01]  /*3b450*/  IADD3 R10, P3, PT, R242, UR12, RZ ;  /* 0x0000000cf20a7c10 */ /* 0x002fe2000ff7e0ff */
[----:B------:R2:W-:Y:S03]  /*3b460*/  STL.64 [R1+0x6b8], R148 ;  /* 0x0006b89401007387 */ /* 0x0005e60000100a00 */
[----:B------:R-:W-:Y:S01]  /*3b470*/  IADD3.X R11, PT, PT, R243, UR13, RZ, P3, !PT ;  /* 0x0000000df30b7c10 */ /* 0x000fe20009ffe4ff */
[----:B------:R1:W-:Y:S04]  /*3b480*/  STL.64 [R1+0x6f8], R146 ;  /* 0x0006f89201007387 */ /* 0x0003e80000100a00 */
[----:B------:R1:W-:Y:S01]  /*3b490*/  LDGSTS.E [R250+-0x5ab00], desc[UR20][R146.64], P1 ;  /* 0xa550000092fa7fae */ /* 0x0003e200089a1014 */
[----:B--2---:R-:W-:-:S03]  /*3b4a0*/  IADD3 R148, P3, PT, R210, UR12, RZ ;  /* 0x0000000cd2947c10 */ /* 0x004fc6000ff7e0ff */
[----:B------:R2:W-:Y:S01]  /*3b4b0*/  STL.64 [R1+0x730], R10 ;  /* 0x0007300a01007387 */ /* 0x0005e20000100a00 */
[----:B------:R-:W-:-:S03]  /*3b4c0*/  IADD3.X R149, PT, PT, R211, UR13, RZ, P3, !PT ;  /* 0x0000000dd3957c10 */ /* 0x000fc60009ffe4ff */
[----:B------:R2:W-:Y:S01]  /*3b4d0*/  LDGSTS.E [R250+-0x5a700], desc[UR20][R10.64], P1 ;  /* 0xa59000000afa7fae */ /* 0x0005e200089a1014 */
[----:B-1----:R-:W-:-:S03]  /*3b4e0*/  IADD3 R146, P3, PT, R218, UR12, RZ ;  /* 0x0000000cda927c10 */ /* 0x002fc6000ff7e0ff */
[----:B------:R-:W3:Y:S01]  /*3b4f0*/  LDL.LU.64 R246, [R1+0x220] ;  /* 0x0002200001f67983 */ /* 0x000ee20000300a00 */
[----:B------:R-:W-:-:S03]  /*3b500*/  IADD3.X R147, PT, PT, R219, UR13, RZ, P3, !PT ;  /* 0x0000000ddb937c10 */ /* 0x000fc60009ffe4ff */
[----:B------:R1:W-:Y:S01]  /*3b510*/  STL.64 [R1+0x778], R148 ;  /* 0x0007789401007387 */ /* 0x0003e20000100a00 */
[----:B--2---:R-:W-:-:S03]  /*3b520*/  IADD3 R10, P3, PT, R170, UR12, RZ ;  /* 0x0000000caa0a7c10 */ /* 0x004fc6000ff7e0ff */
[----:B------:R-:W2:Y:S01]  /*3b530*/  LDL.LU.64 R194, [R1+0x240] ;  /* 0x0002400001c27983 */ /* 0x000ea20000300a00 */
[----:B------:R-:W-:-:S03]  /*3b540*/  IADD3.X R11, PT, PT, R171, UR13, RZ, P3, !PT ;  /* 0x0000000dab0b7c10 */ /* 0x000fc60009ffe4ff */
[----:B------:R4:W-:Y:S04]  /*3b550*/  STL.64 [R1+0x7c0], R146 ;  /* 0x0007c09201007387 */ /* 0x0009e80000100a00 */
[----:B------:R1:W-:Y:S04]  /*3b560*/  LDGSTS.E [R250+-0x5a300], desc[UR20][R148.64], P1 ;  /* 0xa5d0000094fa7fae */ /* 0x0003e800089a1014 */
[----:B------:R4:W-:Y:S04]  /*3b570*/  STL.64 [R1+0x7f8], R10 ;  /* 0x0007f80a01007387 */ /* 0x0009e80000100a00 */
[----:B------:R-:W2:Y:S01]  /*3b580*/  LDL.LU.64 R244, [R1+0x258] ;  /* 0x0002580001f47983 */ /* 0x000ea20000300a00 */
[----:B-1----:R-:W-:-:S03]  /*3b590*/  IADD3 R148, P3, PT, R166, UR12, RZ ;  /* 0x0000000ca6947c10 */ /* 0x002fc6000ff7e0ff */
[----:B------:R4:W-:Y:S01]  /*3b5a0*/  LDGSTS.E [R250+-0x59f00], desc[UR20][R146.64], P1 ;  /* 0xa610000092fa7fae */ /* 0x0009e200089a1014 */
[----:B------:R-:W-:-:S03]  /*3b5b0*/  IADD3.X R149, PT, PT, R167, UR13, RZ, P3, !PT ;  /* 0x0000000da7957c10 */ /* 0x000fc60009ffe4ff */
[----:B------:R-:W2:Y:S04]  /*3b5c0*/  LDL.LU.64 R242, [R1+0x268] ;  /* 0x0002680001f27983 */ /* 0x000ea80000300a00 */
[----:B------:R1:W-:Y:S01]  /*3b5d0*/  LDGSTS.E [R250+-0x59b00], desc[UR20][R10.64], P1 ;  /* 0xa65000000afa7fae */ /* 0x0003e200089a1014 */
[----:B----4-:R-:W-:-:S03]  /*3b5e0*/  IADD3 R146, P3, PT, R162, UR12, RZ ;  /* 0x0000000ca2927c10 */ /* 0x010fc6000ff7e0ff */
[----:B------:R-:W4:Y:S01]  /*3b5f0*/  LDL.LU.64 R210, [R1+0x290] ;  /* 0x0002900001d27983 */ /* 0x000f220000300a00 */
[----:B------:R-:W-:-:S03]  /*3b600*/  IADD3.X R147, PT, PT, R163, UR13, RZ, P3, !PT ;  /* 0x0000000da3937c10 */ /* 0x000fc60009ffe4ff */
[----:B------:R1:W-:Y:S02]  /*3b610*/  LDGSTS.E [R250+-0x59700], desc[UR20][R148.64], P1 ;  /* 0xa690000094fa7fae */ /* 0x0003e400089a1014 */
[----:B-1----:R-:W-:Y:S02]  /*3b620*/  IADD3 R10, P3, PT, R158, UR12, RZ ;  /* 0x0000000c9e0a7c10 */ /* 0x002fe4000ff7e0ff */
[----:B------:R1:W-:Y:S02]  /*3b630*/  STL.64 [R1+0x828], R148 ;  /* 0x0008289401007387 */ /* 0x0003e40000100a00 */
[----:B------:R-:W-:Y:S02]  /*3b640*/  IADD3.X R11, PT, PT, R159, UR13, RZ, P3, !PT ;  /* 0x0000000d9f0b7c10 */ /* 0x000fe40009ffe4ff */
[----:B------:R1:W-:Y:S04]  /*3b650*/  STL.64 [R1+0x860], R146 ;  /* 0x0008609201007387 */ /* 0x0003e80000100a00 */
[----:B------:R1:W-:Y:S04]  /*3b660*/  STL.64 [R1+0x888], R10 ;  /* 0x0008880a01007387 */ /* 0x0003e80000100a00 */
[----:B------:R-:W4:Y:S01]  /*3b670*/  LDL.LU.64 R218, [R1+0x2b8] ;  /* 0x0002b80001da7983 */ /* 0x000f220000300a00 */
[----:B-1----:R-:W-:-:S03]  /*3b680*/  IADD3 R148, P3, PT, R154, UR12, RZ ;  /* 0x0000000c9a947c10 */ /* 0x002fc6000ff7e0ff */
[----:B------:R-:W4:Y:S01]  /*3b690*/  LDL.LU.64 R164, [R1+0x2c8] ;  /* 0x0002c80001a47983 */ /* 0x000f220000300a00 */
[----:B------:R-:W-:-:S03]  /*3b6a0*/  IADD3.X R149, PT, PT, R155, UR13, RZ, P3, !PT ;  /* 0x0000000d9b957c10 */ /* 0x000fc60009ffe4ff */
[----:B------:R1:W-:Y:S04]  /*3b6b0*/  LDGSTS.E [R250+-0x59300], desc[UR20][R146.64], P1 ;  /* 0xa6d0000092fa7fae */ /* 0x0003e800089a1014 */
[----:B------:R-:W4:Y:S04]  /*3b6c0*/  LDL.LU.64 R234, [R1+0x2d0] ;  /* 0x0002d00001ea7983 */ /* 0x000f280000300a00 */
[----:B------:R1:W-:Y:S02]  /*3b6d0*/  LDGSTS.E [R250+-0x58f00], desc[UR20][R10.64], P1 ;  /* 0xa71000000afa7fae */ /* 0x0003e400089a1014 */
[----:B-1----:R-:W-:-:S02]  /*3b6e0*/  IADD3 R146, P3, PT, R150, UR12, RZ ;  /* 0x0000000c96927c10 */ /* 0x002fc4000ff7e0ff */
[----:B------:R-:W-:Y:S02]  /*3b6f0*/  STL.64 [R1+0x8a8], R148 ;  /* 0x0008a89401007387 */ /* 0x000fe40000100a00 */
[----:B------:R-:W-:Y:S02]  /*3b700*/  IADD3.X R147, PT, PT, R151, UR13, RZ, P3, !PT ;  /* 0x0000000d97937c10 */ /* 0x000fe40009ffe4ff */
[----:B------:R-:W-:Y:S01]  /*3b710*/  LDGSTS.E [R250+-0x58b00], desc[UR20][R148.64], P1 ;  /* 0xa750000094fa7fae */ /* 0x000fe200089a1014 */
[----:B------:R-:W-:-:S03]  /*3b720*/  IADD3 R10, P3, PT, R124, UR12, RZ ;  /* 0x0000000c7c0a7c10 */ /* 0x000fc6000ff7e0ff */
[----:B------:R-:W-:Y:S01]  /*3b730*/  STL.64 [R1+0x8c0], R146 ;  /* 0x0008c09201007387 */ /* 0x000fe20000100a00 */
[----:B------:R-:W-:-:S03]  /*3b740*/  IADD3.X R11, PT, PT, R125, UR13, RZ, P3, !PT ;  /* 0x0000000d7d0b7c10 */ /* 0x000fc60009ffe4ff */
[----:B------:R4:W-:Y:S04]  /*3b750*/  LDGSTS.E [R250+-0x58700], desc[UR20][R146.64], P1 ;  /* 0xa790000092fa7fae */ /* 0x0009e800089a1014 */
[----:B------:R1:W-:Y:S04]  /*3b760*/  STL.64 [R1+0x8e0], R10 ;  /* 0x0008e00a01007387 */ /* 0x0003e80000100a00 */
[----:B------:R-:W-:Y:S04]  /*3b770*/  LDGSTS.E [R250+-0x58300], desc[UR20][R10.64], P1 ;  /* 0xa7d000000afa7fae */ /* 0x000fe800089a1014 */
[----:B-1----:R-:W4:Y:S01]  /*3b780*/  LDL.LU.64 R10, [R1+0x2e8] ;  /* 0x0002e800010a7983 */ /* 0x002f220000300a00 */
[----:B---3--:R-:W-:-:S04]  /*3b790*/  IADD3 R124, P3, PT, R246, UR12, RZ ;  /* 0x0000000cf67c7c10 */ /* 0x008fc8000ff7e0ff */
[----:B------:R-:W-:Y:S02]  /*3b7a0*/  IADD3.X R125, PT, PT, R247, UR13, RZ, P3, !PT ;  /* 0x0000000df77d7c10 */ /* 0x000fe40009ffe4ff */
[----:B------:R-:W3:Y:S01]  /*3b7b0*/  LDL.LU.64 R246, [R1+0x2f8] ;  /* 0x0002f80001f67983 */ /* 0x000ee20000300a00 */
[----:B--2---:R-:W-:-:S04]  /*3b7c0*/  IADD3 R154, P3, PT, R194, UR12, RZ ;  /* 0x0000000cc29a7c10 */ /* 0x004fc8000ff7e0ff */
[----:B------:R-:W-:Y:S02]  /*3b7d0*/  IADD3.X R155, PT, PT, R195, UR13, RZ, P3, !PT ;  /* 0x0000000dc39b7c10 */ /* 0x000fe40009ffe4ff */
[----:B------:R-:W2:Y:S01]  /*3b7e0*/  LDL.LU.64 R194, [R1+0x320] ;  /* 0x0003200001c27983 */ /* 0x000ea20000300a00 */
[----:B------:R-:W-:-:S04]  /*3b7f0*/  IADD3 R158, P3, PT, R244, UR12, RZ ;  /* 0x0000000cf49e7c10 */ /* 0x000fc8000ff7e0ff */
[----:B------:R-:W-:Y:S02]  /*3b800*/  IADD3.X R159, PT, PT, R245, UR13, RZ, P3, !PT ;  /* 0x0000000df59f7c10 */ /* 0x000fe40009ffe4ff */
[----:B------:R-:W-:-:S04]  /*3b810*/  IADD3 R244, P3, PT, R242, UR12, RZ ;  /* 0x0000000cf2f47c10 */ /* 0x000fc8000ff7e0ff */
[----:B------:R-:W-:Y:S02]  /*3b820*/  IADD3.X R245, PT, PT, R243, UR13, RZ, P3, !PT ;  /* 0x0000000df3f57c10 */ /* 0x000fe40009ffe4ff */
[----:B------:R-:W2:Y:S01]  /*3b830*/  LDL.LU.64 R242, [R1+0x330] ;  /* 0x0003300001f27983 */ /* 0x000ea20000300a00 */
[----:B----4-:R-:W-:-:S04]  /*3b840*/  IADD3 R146, P3, PT, R210, UR12, RZ ;  /* 0x0000000cd2927c10 */ /* 0x010fc8000ff7e0ff */
[----:B------:R-:W-:-:S05]  /*3b850*/  IADD3.X R147, PT, PT, R211, UR13, RZ, P3, !PT ;  /* 0x0000000dd3937c10 */ /* 0x000fca0009ffe4ff */
[----:B------:R1:W-:Y:S04]  /*3b860*/  STL.64 [R1+0x28], R146 ;  /* 0x0000289201007387 */ /* 0x0003e80000100a00 */
[----:B------:R-:W4:Y:S01]  /*3b870*/  LDL.LU.64 R210, [R1+0x378] ;  /* 0x0003780001d27983 */ /* 0x000f220000300a00 */
[----:B------:R-:W-:-:S04]  /*3b880*/  IADD3 R148, P3, PT, R218, UR12, RZ ;  /* 0x0000000cda947c10 */ /* 0x000fc8000ff7e0ff */
[----:B------:R-:W-:Y:S02]  /*3b890*/  IADD3.X R149, PT, PT, R219, UR13, RZ, P3, !PT ;  /* 0x0000000ddb957c10 */ /* 0x000fe40009ffe4ff */
[----:B------:R-:W4:Y:S01]  /*3b8a0*/  LDL.LU.64 R218, [R1+0x370] ;  /* 0x0003700001da7983 */ /* 0x000f220000300a00 */
[----:B------:R-:W-:-:S05]  /*3b8b0*/  VIADD R9, R9, 0x100000 ;  /* 0x0010000009097836 */ /* 0x000fca0000000000 */
[----:B------:R-:W-:Y:S04]  /*3b8c0*/  LDGSTS.E [R9+-0x5fe80], desc[UR20][R124.64], P1 ;  /* 0xa01800007c097fae */ /* 0x000fe800089a1014 */
[----:B------:R-:W-:Y:S04]  /*3b8d0*/  LDGSTS.E [R9+-0x5fa80], desc[UR20][R154.64], P1 ;  /* 0xa05800009a097fae */ /* 0x000fe800089a1014 */
[----:B------:R-:W-:Y:S04]  /*3b8e0*/  LDGSTS.E [R9+-0x5f680], desc[UR20][R158.64], P1 ;  /* 0xa09800009e097fae */ /* 0x000fe800089a1014 */
[----:B------:R-:W-:Y:S04]  /*3b8f0*/  LDGSTS.E [R9+-0x5f280], desc[UR20][R244.64], P1 ;  /* 0xa0d80000f4097fae */ /* 0x000fe800089a1014 */
        /* <DEDUP_REMOVED lines=8> */
[----:B------:R-:W4:Y:S04]  /*3b980*/  LDL.LU.64 R148, [R1+0x368] ;  /* 0x0003680001947983 */ /* 0x000f280000300a00 */
[----:B------:R-:W-:Y:S04]  /*3b990*/  LDGSTS.E [R9+-0x5e680], desc[UR20][R146.64], P1 ;  /* 0xa198000092097fae */ /* 0x000fe800089a1014 */
[----:B------:R2:W-:Y:S01]  /*3b9a0*/  STL.64 [R1+0xc0], R150 ;  /* 0x0000c09601007387 */ /* 0x0005e20000100a00 */
[----:B------:R-:W-:-:S03]  /*3b9b0*/  IADD3 R166, P3, PT, R10, UR12, RZ ;  /* 0x0000000c0aa67c10 */ /* 0x000fc6000ff7e0ff */
[----:B------:R2:W-:Y:S04]  /*3b9c0*/  LDGSTS.E [R9+-0x5e280], desc[UR20][R150.64], P1 ;  /* 0xa1d8000096097fae */ /* 0x0005e800089a1014 */
[----:B-1----:R-:W4:Y:S04]  /*3b9d0*/  LDL.LU.64 R146, [R1+0x360] ;  /* 0x0003600001927983 */ /* 0x002f280000300a00 */
[----:B------:R-:W4:Y:S01]  /*3b9e0*/  LDL.LU.64 R160, [R1+0x358] ;  /* 0x0003580001a07983 */ /* 0x000f220000300a00 */
[----:B------:R-:W-:-:S03]  /*3b9f0*/  IADD3.X R167, PT, PT, R11, UR13, RZ, P3, !PT ;  /* 0x0000000d0ba77c10 */ /* 0x000fc60009ffe4ff */
[----:B------:R-:W4:Y:S04]  /*3ba00*/  LDL.LU.64 R164, [R1+0x350] ;  /* 0x0003500001a47983 */ /* 0x000f280000300a00 */
[----:B------:R1:W-:Y:S04]  /*3ba10*/  STL.64 [R1+0xe8], R166 ;  /* 0x0000e8a601007387 */ /* 0x0003e80000100a00 */
[----:B------:R-:W4:Y:S04]  /*3ba20*/  LDL.LU.64 R10, [R1+0x348] ;  /* 0x00034800010a7983 */ /* 0x000f280000300a00 */
[----:B------:R1:W-:Y:S01]  /*3ba30*/  LDGSTS.E [R9+-0x5de80], desc[UR20][R166.64], P1 ;  /* 0xa2180000a6097fae */ /* 0x0003e200089a1014 */
[----:B---3--:R-:W-:-:S04]  /*3ba40*/  IADD3 R162, P3, PT, R246, UR12, RZ ;  /* 0x0000000cf6a27c10 */ /* 0x008fc8000ff7e0ff */
[----:B------:R-:W-:Y:S02]  /*3ba50*/  IADD3.X R163, PT, PT, R247, UR13, RZ, P3, !PT ;  /* 0x0000000df7a37c10 */ /* 0x000fe40009ffe4ff */
[----:B--2---:R-:W-:-:S03]  /*3ba60*/  IADD3 R150, P3, PT, R194, UR12, RZ ;  /* 0x0000000cc2967c10 */ /* 0x004fc6000ff7e0ff */
[----:B------:R4:W-:Y:S01]  /*3ba70*/  STL.64 [R1+0x128], R162 ;  /* 0x000128a201007387 */ /* 0x0009e20000100a00 */
[----:B------:R-:W-:-:S03]  /*3ba80*/  IADD3.X R151, PT, PT, R195, UR13, RZ, P3, !PT ;  /* 0x0000000dc3977c10 */ /* 0x000fc60009ffe4ff */
[----:B------:R-:W2:Y:S04]  /*3ba90*/  LDL.LU.64 R234, [R1+0x340] ;  /* 0x0003400001ea7983 */ /* 0x000ea80000300a00 */
[----:B------:R3:W-:Y:S04]  /*3baa0*/  STL.64 [R1+0x170], R150 ;  /* 0x0001709601007387 */ /* 0x0007e80000100a00 */
[----:B------:R-:W2:Y:S04]  /*3bab0*/  LDL.LU.64 R246, [R1+0x338] ;  /* 0x0003380001f67983 */ /* 0x000ea80000300a00 */
[----:B------:R4:W-:Y:S04]  /*3bac0*/  LDGSTS.E [R9+-0x5da80], desc[UR20][R162.64], P1 ;  /* 0xa2580000a2097fae */ /* 0x0009e800089a1014 */
[----:B------:R-:W2:Y:S01]  /*3bad0*/  LDL.LU.64 R194, [R1+0x2e0] ;  /* 0x0002e00001c27983 */ /* 0x000ea20000300a00 */
[----:B-1----:R-:W-:-:S03]  /*3bae0*/  IADD3 R166, P3, PT, R242, UR12, RZ ;  /* 0x0000000cf2a67c10 */ /* 0x002fc6000ff7e0ff */
[----:B------:R3:W-:Y:S01]  /*3baf0*/  LDGSTS.E [R9+-0x5d680], desc[UR20][R150.64], P1 ;  /* 0xa298000096097fae */ /* 0x0007e200089a1014 */
[----:B------:R-:W-:-:S03]  /*3bb00*/  IADD3.X R167, PT, PT, R243, UR13, RZ, P3, !PT ;  /* 0x0000000df3a77c10 */ /* 0x000fc60009ffe4ff */
[----:B------:R-:W2:Y:S01]  /*3bb10*/  LDL.LU.64 R242, [R1+0x278] ;  /* 0x0002780001f27983 */ /* 0x000ea20000300a00 */
[----:B----4-:R-:W-:-:S03]  /*3bb20*/  IADD3 R162, P3, PT, R210, UR12, RZ ;  /* 0x0000000cd2a27c10 */ /* 0x010fc6000ff7e0ff */
[----:B------:R-:W-:Y:S01]  /*3bb30*/  LDGSTS.E [R9+-0x5d280], desc[UR20][R166.64], P1 ;  /* 0xa2d80000a6097fae */ /* 0x000fe200089a1014 */
[----:B------:R-:W-:-:S03]  /*3bb40*/  IADD3.X R163, PT, PT, R211, UR13, RZ, P3, !PT ;  /* 0x0000000dd3a37c10 */ /* 0x000fc60009ffe4ff */
[----:B------:R-:W-:Y:S04]  /*3bb50*/  STL.64 [R1+0x198], R166 ;  /* 0x000198a601007387 */ /* 0x000fe80000100a00 */
[----:B------:R-:W-:Y:S01]  /*3bb60*/  STL.64 [R1+0x1e8], R162 ;  /* 0x0001e8a201007387 */ /* 0x000fe20000100a00 */
[----:B---3--:R-:W-:-:S03]  /*3bb70*/  IADD3 R150, P3, PT, R218, UR12, RZ ;  /* 0x0000000cda967c10 */ /* 0x008fc6000ff7e0ff */
[----:B------:R-:W3:Y:S01]  /*3bb80*/  LDL.LU.64 R210, [R1+0x160] ;  /* 0x0001600001d27983 */ /* 0x000ee20000300a00 */
[----:B------:R-:W-:-:S03]  /*3bb90*/  IADD3.X R151, PT, PT, R219, UR13, RZ, P3, !PT ;  /* 0x0000000ddb977c10 */ /* 0x000fc60009ffe4ff */
[----:B------:R-:W-:Y:S04]  /*3bba0*/  LDGSTS.E [R9+-0x5ce80], desc[UR20][R162.64], P1 ;  /* 0xa3180000a2097fae */ /* 0x000fe800089a1014 */
[----:B------:R1:W-:Y:S04]  /*3bbb0*/  STL.64 [R1+0x218], R150 ;  /* 0x0002189601007387 */ /* 0x0003e80000100a00 */
[----:B------:R-:W4:Y:S04]  /*3bbc0*/  LDL.LU.64 R218, [R1+0x20] ;  /* 0x0000200001da7983 */ /* 0x000f280000300a00 */
[----:B------:R1:W-:Y:S02]  /*3bbd0*/  LDGSTS.E [R9+-0x5ca80], desc[UR20][R150.64], P1 ;  /* 0xa358000096097fae */ /* 0x0003e400089a1014 */
[----:B-1----:R-:W-:-:S04]  /*3bbe0*/  IADD3 R150, P3, PT, R148, UR12, RZ ;  /* 0x0000000c94967c10 */ /* 0x002fc8000ff7e0ff */
        /* <DEDUP_REMOVED lines=10> */
[----:B------:R1:W-:Y:S02]  /*3bc90*/  LDGSTS.E [R9+-0x5be80], desc[UR20][R146.64], P1 ;  /* 0xa418000092097fae */ /* 0x0003e400089a1014 */
[----:B-1----:R-:W-:-:S04]  /*3bca0*/  IADD3 R148, P3, PT, R164, UR12, RZ ;  /* 0x0000000ca4947c10 */ /* 0x002fc8000ff7e0ff */
[----:B------:R-:W-:Y:S02]  /*3bcb0*/  IADD3.X R149, PT, PT, R165, UR13, RZ, P3, !PT ;  /* 0x0000000da5957c10 */ /* 0x000fe40009ffe4ff */
[----:B------:R-:W-:-:S03]  /*3bcc0*/  IADD3 R146, P3, PT, R10, UR12, RZ ;  /* 0x0000000c0a927c10 */ /* 0x000fc6000ff7e0ff */
[----:B------:R1:W-:Y:S01]  /*3bcd0*/  LDGSTS.E [R9+-0x5ba80], desc[UR20][R148.64], P1 ;  /* 0xa458000094097fae */ /* 0x0003e200089a1014 */
[----:B------:R-:W-:-:S03]  /*3bce0*/  IADD3.X R147, PT, PT, R11, UR13, RZ, P3, !PT ;  /* 0x0000000d0b937c10 */ /* 0x000fc60009ffe4ff */
[----:B------:R1:W-:Y:S04]  /*3bcf0*/  STL.64 [R1+0x350], R148 ;  /* 0x0003509401007387 */ /* 0x0003e80000100a00 */
[----:B------:R1:W-:Y:S04]  /*3bd00*/  STL.64 [R1+0x378], R146 ;  /* 0x0003789201007387 */ /* 0x0003e80000100a00 */
[----:B------:R1:W-:Y:S01]  /*3bd10*/  LDGSTS.E [R9+-0x5b680], desc[UR20][R146.64], P1 ;  /* 0xa498000092097fae */ /* 0x0003e200089a1014 */
[----:B--2---:R-:W-:-:S04]  /*3bd20*/  IADD3 R10, P3, PT, R234, UR12, RZ ;  /* 0x0000000cea0a7c10 */ /* 0x004fc8000ff7e0ff */
[----:B------:R-:W-:Y:S02]  /*3bd30*/  IADD3.X R11, PT, PT, R235, UR13, RZ, P3, !PT ;  /* 0x0000000deb0b7c10 */ /* 0x000fe40009ffe4ff */
[----:B-1----:R-:W-:-:S03]  /*3bd40*/  IADD3 R148, P3, PT, R246, UR12, RZ ;  /* 0x0000000cf6947c10 */ /* 0x002fc6000ff7e0ff */
[----:B------:R1:W-:Y:S01]  /*3bd50*/  LDGSTS.E [R9+-0x5b280], desc[UR20][R10.64], P1 ;  /* 0xa4d800000a097fae */ /* 0x0003e200089a1014 */
[----:B------:R-:W-:Y:S02]  /*3bd60*/  IADD3.X R149, PT, PT, R247, UR13, RZ, P3, !PT ;  /* 0x0000000df7957c10 */ /* 0x000fe40009ffe4ff */
[----:B------:R-:W-:Y:S01]  /*3bd70*/  IADD3 R146, P3, PT, R194, UR12, RZ ;  /* 0x0000000cc2927c10 */ /* 0x000fe2000ff7e0ff */
[----:B------:R1:W-:Y:S03]  /*3bd80*/  STL.64 [R1+0x5c0], R10 ;  /* 0x0005c00a01007387 */ /* 0x0003e60000100a00 */
[----:B------:R-:W-:Y:S01]  /*3bd90*/  IADD3.X R147, PT, PT, R195, UR13, RZ, P3, !PT ;  /* 0x0000000dc3937c10 */ /* 0x000fe20009ffe4ff */
[----:B------:R-:W-:Y:S04]  /*3bda0*/  STL.64 [R1+0x638], R148 ;  /* 0x0006389401007387 */ /* 0x000fe80000100a00 */
[----:B------:R4:W-:Y:S01]  /*3bdb0*/  LDGSTS.E [R9+-0x5ae80], desc[UR20][R148.64], P1 ;  /* 0xa518000094097fae */ /* 0x0009e200089a1014 */
[----:B-1----:R-:W-:-:S03]  /*3bdc0*/  IADD3 R10, P3, PT, R242, UR12, RZ ;  /* 0x0000000cf20a7c10 */ /* 0x002fc6000ff7e0ff */
[----:B------:R-:W-:Y:S01]  /*3bdd0*/  STL.64 [R1+0x670], R146 ;  /* 0x0006709201007387 */ /* 0x000fe20000100a00 */
[----:B------:R-:W-:-:S03]  /*3bde0*/  IADD3.X R11, PT, PT, R243, UR13, RZ, P3, !PT ;  /* 0x0000000df30b7c10 */ /* 0x000fc60009ffe4ff */
[----:B------:R1:W-:Y:S04]  /*3bdf0*/  LDGSTS.E [R9+-0x5aa80], desc[UR20][R146.64], P1 ;  /* 0xa558000092097fae */ /* 0x0003e800089a1014 */
[----:B------:R2:W-:Y:S04]  /*3be00*/  STL.64 [R1+0x6b0], R10 ;  /* 0x0006b00a01007387 */ /* 0x0005e80000100a00 */
[----:B------:R-:W-:Y:S01]  /*3be10*/  LDGSTS.E [R9+-0x5a680], desc[UR20][R10.64], P1 ;  /* 0xa59800000a097fae */ /* 0x000fe200089a1014 */
[----:B---3--:R-:W-:-:S04]  /*3be20*/  IADD3 R150, P3, PT, R210, UR12, RZ ;  /* 0x0000000cd2967c10 */ /* 0x008fc8000ff7e0ff */
[----:B------:R-:W-:Y:S01]  /*3be30*/  IADD3.X R151, PT, PT, R211, UR13, RZ, P3, !PT ;  /* 0x0000000dd3977c10 */ /* 0x000fe20009ffe4ff */
[----:B--2---:R-:W2:Y:S01]  /*3be40*/  LDL.LU.64 R10, [R1+0x380] ;  /* 0x00038000010a7983 */ /* 0x004ea20000300a00 */
[----:B----4-:R-:W-:-:S03]  /*3be50*/  IADD3 R148, P3, PT, R218, UR12, RZ ;  /* 0x0000000cda947c10 */ /* 0x010fc6000ff7e0ff */
[----:B------:R-:W-:Y:S01]  /*3be60*/  LDGSTS.E [R9+-0x5a280], desc[UR20][R150.64], P1 ;  /* 0xa5d8000096097fae */ /* 0x000fe200089a1014 */
[----:B------:R-:W-:Y:S02]  /*3be70*/  IADD3.X R149, PT, PT, R219, UR13, RZ, P3, !PT ;  /* 0x0000000ddb957c10 */ /* 0x000fe40009ffe4ff */
[----:B-1----:R-:W-:Y:S01]  /*3be80*/  IADD3 R146, P3, PT, R144, UR12, RZ ;  /* 0x0000000c90927c10 */ /* 0x002fe2000ff7e0ff */
[----:B------:R-:W-:Y:S03]  /*3be90*/  STL.64 [R1+0x6f0], R150 ;  /* 0x0006f09601007387 */ /* 0x000fe60000100a00 */
[----:B------:R-:W-:Y:S01]  /*3bea0*/  IADD3.X R147, PT, PT, R145, UR13, RZ, P3, !PT ;  /* 0x0000000d91937c10 */ /* 0x000fe20009ffe4ff */
[----:B------:R-:W3:Y:S04]  /*3beb0*/  LDL.LU.64 R246, [R1+0x388] ;  /* 0x0003880001f67983 */ /* 0x000ee80000300a00 */
[----:B------:R1:W-:Y:S04]  /*3bec0*/  STL.64 [R1+0x728], R148 ;  /* 0x0007289401007387 */ /* 0x0003e80000100a00 */
[----:B------:R1:W-:Y:S04]  /*3bed0*/  LDGSTS.E [R9+-0x59e80], desc[UR20][R148.64], P1 ;  /* 0xa618000094097fae */ /* 0x0003e800089a1014 */
[----:B------:R4:W-:Y:S04]  /*3bee0*/  STL.64 [R1+0x770], R146 ;  /* 0x0007709201007387 */ /* 0x0009e80000100a00 */
[----:B------:R-:W3:Y:S01]  /*3bef0*/  LDL.LU.64 R234, [R1+0x390] ;  /* 0x0003900001ea7983 */ /* 0x000ee20000300a00 */
[----:B-1----:R-:W-:-:S03]  /*3bf00*/  IADD3 R148, P3, PT, R142, UR12, RZ ;  /* 0x0000000c8e947c10 */ /* 0x002fc6000ff7e0ff */
[----:B------:R4:W-:Y:S01]  /*3bf10*/  LDGSTS.E [R9+-0x59a80], desc[UR20][R146.64], P1 ;  /* 0xa658000092097fae */ /* 0x0009e200089a1014 */
[----:B------:R-:W-:-:S03]  /*3bf20*/  IADD3.X R149, PT, PT, R143, UR13, RZ, P3, !PT ;  /* 0x0000000d8f957c10 */ /* 0x000fc60009ffe4ff */
[----:B------:R-:W3:Y:S04]  /*3bf30*/  LDL.LU.64 R194, [R1+0x3b8] ;  /* 0x0003b80001c27983 */ /* 0x000ee80000300a00 */
[----:B------:R-:W3:Y:S01]  /*3bf40*/  LDL.LU.64 R242, [R1+0x3d8] ;  /* 0x0003d80001f27983 */ /* 0x000ee20000300a00 */
[----:B----4-:R-:W-:-:S03]  /*3bf50*/  IADD3 R146, P3, PT, R140, UR12, RZ ;  /* 0x0000000c8c927c10 */ /* 0x010fc6000ff7e0ff */
[----:B------:R-:W-:Y:S01]  /*3bf60*/  LDGSTS.E [R9+-0x59680], desc[UR20][R148.64], P1 ;  /* 0xa698000094097fae */ /* 0x000fe200089a1014 */
[----:B------:R-:W-:Y:S02]  /*3bf70*/  IADD3.X R147, PT, PT, R141, UR13, RZ, P3, !PT ;  /* 0x0000000d8d937c10 */ /* 0x000fe40009ffe4ff */
[----:B------:R-:W-:Y:S01]  /*3bf80*/  IADD3 R144, P3, PT, R138, UR12, RZ ;  /* 0x0000000c8a907c10 */ /* 0x000fe2000ff7e0ff */
[----:B------:R1:W-:Y:S03]  /*3bf90*/  STL.64 [R1+0x7b8], R148 ;  /* 0x0007b89401007387 */ /* 0x0003e60000100a00 */
[----:B------:R-:W-:Y:S01]  /*3bfa0*/  IADD3.X R145, PT, PT, R139, UR13, RZ, P3, !PT ;  /* 0x0000000d8b917c10 */ /* 0x000fe20009ffe4ff */
[----:B------:R-:W-:Y:S04]  /*3bfb0*/  STL.64 [R1+0x7f0], R146 ;  /* 0x0007f09201007387 */ /* 0x000fe80000100a00 */
[----:B------:R3:W-:Y:S04]  /*3bfc0*/  STL.64 [R1+0x820], R144 ;  /* 0x0008209001007387 */ /* 0x0007e80000100a00 */
[----:B------:R-:W4:Y:S04]  /*3bfd0*/  LDL.LU.64 R210, [R1+0x3e0] ;  /* 0x0003e00001d27983 */ /* 0x000f280000300a00 */
[----:B------:R-:W4:Y:S04]  /*3bfe0*/  LDL.LU.64 R164, [R1+0x3f0] ;  /* 0x0003f00001a47983 */ /* 0x000f280000300a00 */
[----:B------:R-:W4:Y:S01]  /*3bff0*/  LDL.LU.64 R218, [R1+0x410] ;  /* 0x0004100001da7983 */ /* 0x000f220000300a00 */
[----:B------:R-:W-:-:S03]  /*3c000*/  IADD3 R142, P3, PT, R136, UR12, RZ ;  /* 0x0000000c888e7c10 */ /* 0x000fc6000ff7e0ff */
[----:B------:R-:W-:Y:S01]  /*3c010*/  LDGSTS.E [R9+-0x59280], desc[UR20][R146.64], P1 ;  /* 0xa6d8000092097fae */ /* 0x000fe200089a1014 */
[----:B------:R-:W-:Y:S02]  /*3c020*/  IADD3.X R143, PT, PT, R137, UR13, RZ, P3, !PT ;  /* 0x0000000d898f7c10 */ /* 0x000fe40009ffe4ff */
[----:B------:R-:W-:Y:S01]  /*3c030*/  IADD3 R140, P3, PT, R134, UR12, RZ ;  /* 0x0000000c868c7c10 */ /* 0x000fe2000ff7e0ff */
[----:B------:R3:W-:Y:S03]  /*3c040*/  LDGSTS.E [R9+-0x58e80], desc[UR20][R144.64], P1 ;  /* 0xa718000090097fae */ /* 0x0007e600089a1014 */
[----:B------:R-:W-:Y:S01]  /*3c050*/  IADD3.X R141, PT, PT, R135, UR13, RZ, P3, !PT ;  /* 0x0000000d878d7c10 */ /* 0x000fe20009ffe4ff */
[----:B------:R-:W-:Y:S01]  /*3c060*/  STL.64 [R1+0x858], R142 ;  /* 0x0008588e01007387 */ /* 0x000fe20000100a00 */
[----:B------:R-:W-:-:S03]  /*3c070*/  IADD3 R138, P3, PT, R126, UR12, RZ ;  /* 0x0000000c7e8a7c10 */ /* 0x000fc6000ff7e0ff */
[----:B------:R-:W-:Y:S01]  /*3c080*/  LDGSTS.E [R9+-0x58a80], desc[UR20][R142.64], P1 ;  /* 0xa75800008e097fae */ /* 0x000fe200089a1014 */
[----:B------:R-:W-:-:S03]  /*3c090*/  IADD3.X R139, PT, PT, R127, UR13, RZ, P3, !PT ;  /* 0x0000000d7f8b7c10 */ /* 0x000fc60009ffe4ff */
[----:B------:R-:W-:Y:S04]  /*3c0a0*/  STL.64 [R1+0x880], R140 ;  /* 0x0008808c01007387 */ /* 0x000fe80000100a00 */
[----:B------:R4:W-:Y:S04]  /*3c0b0*/  STL.64 [R1+0x8a0], R138 ;  /* 0x0008a08a01007387 */ /* 0x0009e80000100a00 */
[----:B-1----:R-:W4:Y:S04]  /*3c0c0*/  LDL.LU.64 R148, [R1+0x418] ;  /* 0x0004180001947983 */ /* 0x002f280000300a00 */
[----:B------:R-:W-:Y:S04]  /*3c0d0*/  LDGSTS.E [R9+-0x58680], desc[UR20][R140.64], P1 ;  /* 0xa79800008c097fae */ /* 0x000fe800089a1014 */
[----:B------:R4:W-:Y:S01]  /*3c0e0*/  LDGSTS.E [R9+-0x58280], desc[UR20][R138.64], P1 ;  /* 0xa7d800008a097fae */ /* 0x0009e200089a1014 */
[----:B--2---:R-:W-:-:S04]  /*3c0f0*/  IADD3 R126, P3, PT, R10, UR12, RZ ;  /* 0x0000000c0a7e7c10 */ /* 0x004fc8000ff7e0ff */
[----:B------:R-:W-:Y:S02]  /*3c100*/  IADD3.X R127, PT, PT, R11, UR13, RZ, P3, !PT ;  /* 0x0000000d0b7f7c10 */ /* 0x000fe40009ffe4ff */
[----:B------:R-:W2:Y:S01]  /*3c110*/  LDL.LU.64 R10, [R1+0x420] ;  /* 0x00042000010a7983 */ /* 0x000ea20000300a00 */
[----:B---3--:R-:W-:-:S04]  /*3c120*/  IADD3 R144, P3, PT, R246, UR12, RZ ;  /* 0x0000000cf6907c10 */ /* 0x008fc8000ff7e0ff */
[----:B------:R-:W-:Y:S02]  /*3c130*/  IADD3.X R145, PT, PT, R247, UR13, RZ, P3, !PT ;  /* 0x0000000df7917c10 */ /* 0x000fe40009ffe4ff */
[----:B------:R-:W3:Y:S01]  /*3c140*/  LDL.LU.64 R246, [R1+0x438] ;  /* 0x0004380001f67983 */ /* 0x000ee20000300a00 */
[----:B------:R-:W-:-:S04]  /*3c150*/  IADD3 R160, P3, PT, R234, UR12, RZ ;  /* 0x0000000ceaa07c10 */ /* 0x000fc8000ff7e0ff */
[----:B------:R-:W-:Y:S02]  /*3c160*/  IADD3.X R161, PT, PT, R235, UR13, RZ, P3, !PT ;  /* 0x0000000deba17c10 */ /* 0x000fe40009ffe4ff */
[----:B------:R-:W-:-:S04]  /*3c170*/  IADD3 R234, P3, PT, R194, UR12, RZ ;  /* 0x0000000cc2ea7c10 */ /* 0x000fc8000ff7e0ff */
[----:B------:R-:W-:Y:S02]  /*3c180*/  IADD3.X R235, PT, PT, R195, UR13, RZ, P3, !PT ;  /* 0x0000000dc3eb7c10 */ /* 0x000fe40009ffe4ff */
[----:B------:R-:W3:Y:S01]  /*3c190*/  LDL.LU.64 R194, [R1+0x458] ;  /* 0x0004580001c27983 */ /* 0x000ee20000300a00 */
[----:B------:R-:W-:-:S04]  /*3c1a0*/  IADD3 R250, P3, PT, R242, UR12, RZ ;  /* 0x0000000cf2fa7c10 */ /* 0x000fc8000ff7e0ff */
[----:B------:R-:W-:Y:S02]  /*3c1b0*/  IADD3.X R251, PT, PT, R243, UR13, RZ, P3, !PT ;  /* 0x0000000df3fb7c10 */ /* 0x000fe40009ffe4ff */
[----:B------:R-:W3:Y:S01]  /*3c1c0*/  LDL.LU.64 R242, [R1+0x460] ;  /* 0x0004600001f27983 */ /* 0x000ee20000300a00 */
[----:B----4-:R-:W-:-:S04]  /*3c1d0*/  IADD3 R138, P3, PT, R210, UR12, RZ ;  /* 0x0000000cd28a7c10 */ /* 0x010fc8000ff7e0ff */
[----:B------:R-:W-:Y:S02]  /*3c1e0*/  IADD3.X R139, PT, PT, R211, UR13, RZ, P3, !PT ;  /* 0x0000000dd38b7c10 */ /* 0x000fe40009ffe4ff */
[----:B------:R-:W4:Y:S01]  /*3c1f0*/  LDL.LU.64 R210, [R1+0x488] ;  /* 0x0004880001d27983 */ /* 0x000f220000300a00 */
[----:B------:R-:W-:-:S04]  /*3c200*/  IADD3 R136, P3, PT, R164, UR12, RZ ;  /* 0x0000000ca4887c10 */ /* 0x000fc8000ff7e0ff */
[----:B------:R-:W-:Y:S02]  /*3c210*/  IADD3.X R137, PT, PT, R165, UR13, RZ, P3, !PT ;  /* 0x0000000da5897c10 */ /* 0x000fe40009ffe4ff */
[----:B------:R-:W-:Y:S01]  /*3c220*/  IADD3 R134, P3, PT, R218, UR12, RZ ;  /* 0x0000000cda867c10 */ /* 0x000fe2000ff7e0ff */
[----:B------:R-:W-:Y:S03]  /*3c230*/  STL.64 [R1+0x40], R138 ;  /* 0x0000408a01007387 */ /* 0x000fe60000100a00 */
[----:B------:R-:W-:Y:S01]  /*3c240*/  IADD3.X R135, PT, PT, R219, UR13, RZ, P3, !PT ;  /* 0x0000000ddb877c10 */ /* 0x000fe20009ffe4ff */
[----:B------:R1:W-:Y:S04]  /*3c250*/  STL.64 [R1+0x78], R136 ;  /* 0x0000788801007387 */ /* 0x0003e80000100a00 */
[----:B------:R-:W4:Y:S01]  /*3c260*/  LDL.LU.64 R218, [R1+0x490] ;  /* 0x0004900001da7983 */ /* 0x000f220000300a00 */
[----:B------:R-:W-:-:S05]  /*3c270*/  VIADD R8, R8, 0x100000 ;  /* 0x0010000008087836 */ /* 0x000fca0000000000 */
[----:B------:R-:W-:Y:S04]  /*3c280*/  LDGSTS.E [R8+-0x5fe00], desc[UR20][R126.64], P1 ;  /* 0xa02000007e087fae */ /* 0x000fe800089a1014 */
[----:B------:R-:W-:Y:S04]  /*3c290*/  LDGSTS.E [R8+-0x5fa00], desc[UR20][R144.64], P1 ;  /* 0xa060000090087fae */ /* 0x000fe800089a1014 */
[----:B------:R-:W-:Y:S04]  /*3c2a0*/  LDGSTS.E [R8+-0x5f600], desc[UR20][R160.64], P1 ;  /* 0xa0a00000a0087fae */ /* 0x000fe800089a1014 */
[----:B------:R-:W-:Y:S04]  /*3c2b0*/  LDGSTS.E [R8+-0x5f200], desc[UR20][R234.64], P1 ;  /* 0xa0e00000ea087fae */ /* 0x000fe800089a1014 */
[----:B------:R-:W-:Y:S04]  /*3c2c0*/  LDGSTS.E [R8+-0x5ee00], desc[UR20][R250.64], P1 ;  /* 0xa1200000fa087fae */ /* 0x000fe800089a1014 */
[----:B------:R-:W-:Y:S04]  /*3c2d0*/  LDGSTS.E [R8+-0x5ea00], desc[UR20][R138.64], P1 ;  /* 0xa16000008a087fae */ /* 0x000fe800089a1014 */
[----:B------:R1:W-:Y:S04]  /*3c2e0*/  LDGSTS.E [R8+-0x5e600], desc[UR20][R136.64], P1 ;  /* 0xa1a0000088087fae */ /* 0x0003e800089a1014 */
[----:B------:R2:W-:Y:S04]  /*3c2f0*/  STL.64 [R1+0xa8], R134 ;  /* 0x0000a88601007387 */ /* 0x0005e80000100a00 */
[----:B------:R-:W4:Y:S01]  /*3c300*/  LDL.LU.64 R170, [R1+0x498] ;  /* 0x0004980001aa7983 */ /* 0x000f220000300a00 */
[----:B-1----:R-:W-:-:S03]  /*3c310*/  IADD3 R136, P3, PT, R148, UR12, RZ ;  /* 0x0000000c94887c10 */ /* 0x002fc6000ff7e0ff */
[----:B------:R2:W-:Y:S01]  /*3c320*/  LDGSTS.E [R8+-0x5e200], desc[UR20][R134.64], P1 ;  /* 0xa1e0000086087fae */ /* 0x0005e200089a1014 */
[----:B------:R-:W-:-:S03]  /*3c330*/  IADD3.X R137, PT, PT, R149, UR13, RZ, P3, !PT ;  /* 0x0000000d95897c10 */ /* 0x000fc60009ffe4ff */
[----:B------:R-:W4:Y:S04]  /*3c340*/  LDL.LU.64 R248, [R1+0x478] ;  /* 0x0004780001f87983 */ /* 0x000f280000300a00 */
[----:B------:R-:W-:Y:S04]  /*3c350*/  STL.64 [R1+0xd0], R136 ;  /* 0x0000d08801007387 */ /* 0x000fe80000100a00 */
[----:B------:R-:W4:Y:S04]  /*3c360*/  LDL.LU.64 R146, [R1+0x450] ;  /* 0x0004500001927983 */ /* 0x000f280000300a00 */
[----:B------:R1:W-:Y:S01]  /*3c370*/  LDGSTS.E [R8+-0x5de00], desc[UR20][R136.64], P1 ;  /* 0xa220000088087fae */ /* 0x0003e200089a1014 */
[----:B--2---:R-:W-:-:S04]  /*3c380*/  IADD3 R134, P3, PT, R10, UR12, RZ ;  /* 0x0000000c0a867c10 */ /* 0x004fc8000ff7e0ff */
[----:B------:R-:W-:-:S05]  /*3c390*/  IADD3.X R135, PT, PT, R11, UR13, RZ, P3, !PT ;  /* 0x0000000d0b877c10 */ /* 0x000fca0009ffe4ff */
[----:B------:R-:W-:Y:S04]  /*3c3a0*/  STL.64 [R1+0xf8], R134 ;  /* 0x0000f88601007387 */ /* 0x000fe80000100a00 */
[----:B------:R-:W2:Y:S04]  /*3c3b0*/  LDL.LU.64 R164, [R1+0x430] ;  /* 0x0004300001a47983 */ /* 0x000ea80000300a00 */
[----:B------:R-:W2:Y:S01]  /*3c3c0*/  LDL.LU.64 R148, [R1+0x3f8] ;  /* 0x0003f80001947983 */ /* 0x000ea20000300a00 */
[----:B---3--:R-:W-:-:S03]  /*3c3d0*/  IADD3 R10, P3, PT, R246, UR12, RZ ;  /* 0x0000000cf60a7c10 */ /* 0x008fc6000ff7e0ff */
[----:B------:R4:W-:Y:S01]  /*3c3e0*/  LDGSTS.E [R8+-0x5da00], desc[UR20][R134.64], P1 ;  /* 0xa260000086087fae */ /* 0x0009e200089a1014 */
[----:B------:R-:W-:-:S05]  /*3c3f0*/  IADD3.X R11, PT, PT, R247, UR13, RZ, P3, !PT ;  /* 0x0000000df70b7c10 */ /* 0x000fca0009ffe4ff */
[----:B------:R3:W-:Y:S04]  /*3c400*/  STL.64 [R1+0x140], R10 ;  /* 0x0001400a01007387 */ /* 0x0007e80000100a00 */
[----:B------:R-:W-:Y:S01]  /*3c410*/  LDGSTS.E [R8+-0x5d600], desc[UR20][R10.64], P1 ;  /* 0xa2a000000a087fae */ /* 0x000fe200089a1014 */
[----:B------:R-:W-:-:S03]  /*3c420*/  IADD3 R138, P3, PT, R194, UR12, RZ ;  /* 0x0000000cc28a7c10 */ /* 0x000fc6000ff7e0ff */
[----:B---3--:R-:W3:Y:S01]  /*3c430*/  LDL.LU.64 R10, [R1+0x3c8] ;  /* 0x0003c800010a7983 */ /* 0x008ee20000300a00 */
[----:B------:R-:W-:-:S03]  /*3c440*/  IADD3.X R139, PT, PT, R195, UR13, RZ, P3, !PT ;  /* 0x0000000dc38b7c10 */ /* 0x000fc60009ffe4ff */
[----:B------:R-:W3:Y:S01]  /*3c450*/  LDL.LU.64 R246, [R1+0x3b0] ;  /* 0x0003b00001f67983 */ /* 0x000ee20000300a00 */
[----:B-1----:R-:W-:-:S03]  /*3c460*/  IADD3 R136, P3, PT, R242, UR12, RZ ;  /* 0x0000000cf2887c10 */ /* 0x002fc6000ff7e0ff */
[----:B------:R1:W-:Y:S04]  /*3c470*/  STL.64 [R1+0x178], R138 ;  /* 0x0001788a01007387 */ /* 0x0003e80000100a00 */
[----:B------:R-:W3:Y:S01]  /*3c480*/  LDL.LU.64 R194, [R1+0x328] ;  /* 0x0003280001c27983 */ /* 0x000ee20000300a00 */
[----:B------:R-:W-:-:S03]  /*3c490*/  IADD3.X R137, PT, PT, R243, UR13, RZ, P3, !PT ;  /* 0x0000000df3897c10 */ /* 0x000fc60009ffe4ff */
[----:B------:R1:W-:Y:S04]  /*3c4a0*/  LDGSTS.E [R8+-0x5d200], desc[UR20][R138.64], P1 ;  /* 0xa2e000008a087fae */ /* 0x0003e800089a1014 */
[----:B------:R1:W-:Y:S04]  /*3c4b0*/  STL.64 [R1+0x1a8], R136 ;  /* 0x0001a88801007387 */ /* 0x0003e80000100a00 */
[----:B------:R-:W3:Y:S01]  /*3c4c0*/  LDL.LU.64 R242, [R1+0x2a0] ;  /* 0x0002a00001f27983 */ /* 0x000ee20000300a00 */
[----:B----4-:R-:W-:-:S03]  /*3c4d0*/  IADD3 R134, P3, PT, R210, UR12, RZ ;  /* 0x0000000cd2867c10 */ /* 0x010fc6000ff7e0ff */
[----:B------:R4:W-:Y:S01]  /*3c4e0*/  LDGSTS.E [R8+-0x5ce00], desc[UR20][R136.64], P1 ;  /* 0xa320000088087fae */ /* 0x0009e200089a1014 */
[----:B------:R-:W-:-:S05]  /*3c4f0*/  IADD3.X R135, PT, PT, R211, UR13, RZ, P3, !PT ;  /* 0x0000000dd3877c10 */ /* 0x000fca0009ffe4ff */
[----:B------:R4:W-:Y:S04]  /*3c500*/  STL.64 [R1+0x1d0], R134 ;  /* 0x0001d08601007387 */ /* 0x0009e80000100a00 */
[----:B------:R-:W3:Y:S01]  /*3c510*/  LDL.LU.64 R210, [R1+0x158] ;  /* 0x0001580001d27983 */ /* 0x000ee20000300a00 */
[----:B-1----:R-:W-:-:S03]  /*3c520*/  IADD3 R138, P3, PT, R218, UR12, RZ ;  /* 0x0000000cda8a7c10 */ /* 0x002fc6000ff7e0ff */
[----:B------:R1:W-:Y:S01]  /*3c530*/  LDGSTS.E [R8+-0x5ca00], desc[UR20][R134.64], P1 ;  /* 0xa360000086087fae */ /* 0x0003e200089a1014 */
[----:B------:R-:W-:-:S03]  /*3c540*/  IADD3.X R139, PT, PT, R219, UR13, RZ, P3, !PT ;  /* 0x0000000ddb8b7c10 */ /* 0x000fc60009ffe4ff */
[----:B------:R-:W3:Y:S04]  /*3c550*/  LDL.LU.64 R218, [R1+0x10] ;  /* 0x0000100001da7983 */ /* 0x000ee80000300a00 */
[----:B------:R1:W-:Y:S04]  /*3c560*/  STL.64 [R1+0x208], R138 ;  /* 0x0002088a01007387 */ /* 0x0003e80000100a00 */
[----:B------:R1:W-:Y:S01]  /*3c570*/  LDGSTS.E [R8+-0x5c600], desc[UR20][R138.64], P1 ;  /* 0xa3a000008a087fae */ /* 0x0003e200089a1014 */
[----:B----4-:R-:W-:-:S04]  /*3c580*/  IADD3 R136, P3, PT, R170, UR12, RZ ;  /* 0x0000000caa887c10 */ /* 0x010fc8000ff7e0ff */
[----:B------:R-:W-:Y:S02]  /*3c590*/  IADD3.X R137, PT, PT, R171, UR13, RZ, P3, !PT ;  /* 0x0000000dab897c10 */ /* 0x000fe40009ffe4ff */
[----:B-1----:R-:W-:-:S03]  /*3c5a0*/  IADD3 R134, P3, PT, R248, UR12, RZ ;  /* 0x0000000cf8867c10 */ /* 0x002fc6000ff7e0ff */
[----:B------:R2:W-:Y:S01]  /*3c5b0*/  LDGSTS.E [R8+-0x5c200], desc[UR20][R136.64], P1 ;  /* 0xa3e0000088087fae */ /* 0x0005e200089a1014 */
[----:B------:R-:W-:Y:S02]  /*3c5c0*/  IADD3.X R135, PT, PT, R249, UR13, RZ, P3, !PT ;  /* 0x0000000df9877c10 */ /* 0x000fe40009ffe4ff */
[----:B------:R-:W-:Y:S01]  /*3c5d0*/  IADD3 R138, P3, PT, R146, UR12, RZ ;  /* 0x0000000c928a7c10 */ /* 0x000fe2000ff7e0ff */
[----:B------:R2:W-:Y:S03]  /*3c5e0*/  STL.64 [R1+0x240], R136 ;  /* 0x0002408801007387 */ /* 0x0005e60000100a00 */
[----:B------:R-:W-:Y:S01]  /*3c5f0*/  IADD3.X R139, PT, PT, R147, UR13, RZ, P3, !PT ;  /* 0x0000000d938b7c10 */ /* 0x000fe20009ffe4ff */
[----:B------:R1:W-:Y:S04]  /*3c600*/  STL.64 [R1+0x278], R134 ;  /* 0x0002788601007387 */ /* 0x0003e80000100a00 */
[----:B------:R1:W-:Y:S04]  /*3c610*/  LDGSTS.E [R8+-0x5be00], desc[UR20][R134.64], P1 ;  /* 0xa420000086087fae */ /* 0x0003e800089a1014 */
[----:B------:R-:W-:Y:S04]  /*3c620*/  STL.64 [R1+0x2b8], R138 ;  /* 0x0002b88a01007387 */ /* 0x000fe80000100a00 */
[----:B------:R-:W-:Y:S01]  /*3c630*/  LDGSTS.E [R8+-0x5ba00], desc[UR20][R138.64], P1 ;  /* 0xa46000008a087fae */ /* 0x000fe200089a1014 */
[----:B--2---:R-:W-:-:S04]  /*3c640*/  IADD3 R136, P3, PT, R164, UR12, RZ ;  /* 0x0000000ca4887c10 */ /* 0x004fc8000ff7e0ff */
[----:B------:R-:W-:Y:S02]  /*3c650*/  IADD3.X R137, PT, PT, R165, UR13, RZ, P3, !PT ;  /* 0x0000000da5897c10 */ /* 0x000fe40009ffe4ff */
[----:B-1----:R-:W-:-:S03]  /*3c660*/  IADD3 R134, P3, PT, R148, UR12, RZ ;  /* 0x0000000c94867c10 */ /* 0x002fc6000ff7e0ff */
[----:B------:R3:W-:Y:S01]  /*3c670*/  STL.64 [R1+0x320], R136 ;  /* 0x0003208801007387 */ /* 0x0007e20000100a00 */
[----:B------:R-:W-:-:S03]  /*3c680*/  IADD3.X R135, PT, PT, R149, UR13, RZ, P3, !PT ;  /* 0x0000000d95877c10 */ /* 0x000fc60009ffe4ff */
[----:B------:R3:W-:Y:S04]  /*3c690*/  LDGSTS.E [R8+-0x5b600], desc[UR20][R136.64], P1 ;  /* 0xa4a0000088087fae */ /* 0x0007e800089a1014 */
[----:B------:R1:W-:Y:S04]  /*3c6a0*/  STL.64 [R1+0x348], R134 ;  /* 0x0003488601007387 */ /* 0x0003e80000100a00 */
[----:B------:R1:W-:Y:S01]  /*3c6b0*/  LDGSTS.E [R8+-0x5b200], desc[UR20][R134.64], P1 ;  /* 0xa4e0000086087fae */ /* 0x0003e200089a1014 */
[----:B---3--:R-:W-:-:S04]  /*3c6c0*/  IADD3 R136, P3, PT, R10, UR12, RZ ;  /* 0x0000000c0a887c10 */ /* 0x008fc8000ff7e0ff */
[----:B------:R-:W-:Y:S02]  /*3c6d0*/  IADD3.X R137, PT, PT, R11, UR13, RZ, P3, !PT ;  /* 0x0000000d0b897c10 */ /* 0x000fe40009ffe4ff */
[----:B-1----:R-:W-:-:S03]  /*3c6e0*/  IADD3 R134, P3, PT, R246, UR12, RZ ;  /* 0x0000000cf6867c10 */ /* 0x002fc6000ff7e0ff */
[----:B------:R1:W-:Y:S01]  /*3c6f0*/  LDGSTS.E [R8+-0x5ae00], desc[UR20][R136.64], P1 ;  /* 0xa520000088087fae */ /* 0x0003e200089a1014 */
[----:B------:R-:W-:Y:S02]  /*3c700*/  IADD3.X R135, PT, PT, R247, UR13, RZ, P3, !PT ;  /* 0x0000000df7877c10 */ /* 0x000fe40009ffe4ff */
[----:B------:R-:W-:Y:S01]  /*3c710*/  IADD3 R10, P3, PT, R194, UR12, RZ ;  /* 0x0000000cc20a7c10 */ /* 0x000fe2000ff7e0ff */
[----:B------:R-:W-:Y:S03]  /*3c720*/  STL.64 [R1+0x370], R136 ;  /* 0x0003708801007387 */ /* 0x000fe60000100a00 */
[----:B------:R-:W-:Y:S01]  /*3c730*/  IADD3.X R11, PT, PT, R195, UR13, RZ, P3, !PT ;  /* 0x0000000dc30b7c10 */ /* 0x000fe20009ffe4ff */
[----:B------:R-:W-:Y:S04]  /*3c740*/  STL.64 [R1+0x380], R134 ;  /* 0x0003808601007387 */ /* 0x000fe80000100a00 */
[----:B------:R2:W-:Y:S01]  /*3c750*/  LDGSTS.E [R8+-0x5aa00], desc[UR20][R134.64], P1 ;  /* 0xa560000086087fae */ /* 0x0005e200089a1014 */
[----:B------:R-:W-:-:S03]  /*3c760*/  IADD3 R138, P3, PT, R242, UR12, RZ ;  /* 0x0000000cf28a7c10 */ /* 0x000fc6000ff7e0ff */
[----:B------:R3:W-:Y:S04]  /*3c770*/  STL.64 [R1+0x390], R10 ;  /* 0x0003900a01007387 */ /* 0x0007e80000100a00 */
[----:B------:R-:W-:Y:S01]  /*3c780*/  LDGSTS.E [R8+-0x5a600], desc[UR20][R10.64], P1 ;  /* 0xa5a000000a087fae */ /* 0x000fe200089a1014 */
[----:B------:R-:W-:-:S05]  /*3c790*/  IADD3.X R139, PT, PT, R243, UR13, RZ, P3, !PT ;  /* 0x0000000df38b7c10 */ /* 0x000fca0009ffe4ff */
[----:B------:R4:W-:Y:S04]  /*3c7a0*/  LDGSTS.E [R8+-0x5a200], desc[UR20][R138.64], P1 ;  /* 0xa5e000008a087fae */ /* 0x0009e800089a1014 */
[----:B---3--:R-:W3:Y:S01]  /*3c7b0*/  LDL.LU.64 R10, [R1+0x540] ;  /* 0x00054000010a7983 */ /* 0x008ee20000300a00 */
[----:B-1----:R-:W-:-:S04]  /*3c7c0*/  IADD3 R136, P3, PT, R210, UR12, RZ ;  /* 0x0000000cd2887c10 */ /* 0x002fc8000ff7e0ff */
[----:B------:R-:W-:Y:S02]  /*3c7d0*/  IADD3.X R137, PT, PT, R211, UR13, RZ, P3, !PT ;  /* 0x0000000dd3897c10 */ /* 0x000fe40009ffe4ff */
[----:B--2---:R-:W-:Y:S01]  /*3c7e0*/  IADD3 R134, P3, PT, R218, UR12, RZ ;  /* 0x0000000cda867c10 */ /* 0x004fe2000ff7e0ff */
[----:B------:R4:W-:Y:S03]  /*3c7f0*/  STL.64 [R1+0x3f8], R138 ;  /* 0x0003f88a01007387 */ /* 0x0009e60000100a00 */
[----:B------:R-:W-:Y:S01]  /*3c800*/  IADD3.X R135, PT, PT, R219, UR13, RZ, P3, !PT ;  /* 0x0000000ddb877c10 */ /* 0x000fe20009ffe4ff */
[----:B------:R1:W-:Y:S04]  /*3c810*/  STL.64 [R1+0x410], R136 ;  /* 0x0004108801007387 */ /* 0x0003e80000100a00 */
[----:B------:R-:W2:Y:S01]  /*3c820*/  LDL.LU.64 R148, [R1+0x550] ;  /* 0x0005500001947983 */ /* 0x000ea20000300a00 */
[----:B----4-:R-:W-:-:S03]  /*3c830*/  IADD3 R138, P3, PT, R132, UR12, RZ ;  /* 0x0000000c848a7c10 */ /* 0x010fc6000ff7e0ff */
[----:B------:R1:W-:Y:S01]  /*3c840*/  LDGSTS.E [R8+-0x59e00], desc[UR20][R136.64], P1 ;  /* 0xa620000088087fae */ /* 0x0003e200089a1014 */
[----:B------:R-:W-:-:S03]  /*3c850*/  IADD3.X R139, PT, PT, R133, UR13, RZ, P3, !PT ;  /* 0x0000000d858b7c10 */ /* 0x000fc60009ffe4ff */
[----:B------:R4:W-:Y:S04]  /*3c860*/  STL.64 [R1+0x450], R134 ;  /* 0x0004508601007387 */ /* 0x0009e80000100a00 */
[----:B------:R-:W2:Y:S01]  /*3c870*/  LDL.LU.64 R218, [R1+0x558] ;  /* 0x0005580001da7983 */ /* 0x000ea20000300a00 */
[----:B-1----:R-:W-:-:S03]  /*3c880*/  IADD3 R136, P3, PT, R130, UR12, RZ ;  /* 0x0000000c82887c10 */ /* 0x002fc6000ff7e0ff */
[----:B------:R4:W-:Y:S01]  /*3c890*/  LDGSTS.E [R8+-0x59a00], desc[UR20][R134.64], P1 ;  /* 0xa660000086087fae */ /* 0x0009e200089a1014 */
[----:B------:R-:W-:-:S03]  /*3c8a0*/  IADD3.X R137, PT, PT, R131, UR13, RZ, P3, !PT ;  /* 0x0000000d83897c10 */ /* 0x000fc60009ffe4ff */
[----:B------:R-:W2:Y:S04]  /*3c8b0*/  LDL.LU.64 R246, [R1+0x5b0] ;  /* 0x0005b00001f67983 */ /* 0x000ea80000300a00 */
[----:B------:R-:W2:Y:S01]  /*3c8c0*/  LDL.LU.64 R194, [R1+0x5f0] ;  /* 0x0005f00001c27983 */ /* 0x000ea20000300a00 */
[----:B----4-:R-:W-:-:S03]  /*3c8d0*/  IADD3 R134, P3, PT, R128, UR12, RZ ;  /* 0x0000000c80867c10 */ /* 0x010fc6000ff7e0ff */
[----:B------:R-:W-:Y:S01]  /*3c8e0*/  STL.64 [R1+0x490], R138 ;  /* 0x0004908a01007387 */ /* 0x000fe20000100a00 */
[----:B------:R-:W-:-:S03]  /*3c8f0*/  IADD3.X R135, PT, PT, R129, UR13, RZ, P3, !PT ;  /* 0x0000000d81877c10 */ /* 0x000fc60009ffe4ff */
[----:B------:R-:W-:Y:S04]  /*3c900*/  STL.64 [R1+0x768], R136 ;  /* 0x0007688801007387 */ /* 0x000fe80000100a00 */
[----:B------:R-:W-:Y:S04]  /*3c910*/  STL.64 [R1+0x7a8], R134 ;  /* 0x0007a88601007387 */ /* 0x000fe80000100a00 */
[----:B------:R-:W4:Y:S04]  /*3c920*/  LDL.LU.64 R242, [R1+0x5f8] ;  /* 0x0005f80001f27983 */ /* 0x000f280000300a00 */
[----:B------:R-:W4:Y:S04]  /*3c930*/  LDL.LU.64 R170, [R1+0x658] ;  /* 0x0006580001aa7983 */ /* 0x000f280000300a00 */
[----:B------:R-:W4:Y:S01]  /*3c940*/  LDL.LU.64 R210, [R1+0x620] ;  /* 0x0006200001d27983 */ /* 0x000f220000300a00 */
[----:B------:R-:W-:-:S03]  /*3c950*/  IADD3 R132, P3, PT, R122, UR12, RZ ;  /* 0x0000000c7a847c10 */ /* 0x000fc6000ff7e0ff */
[----:B------:R-:W-:Y:S01]  /*3c960*/  LDGSTS.E [R8+-0x59600], desc[UR20][R138.64], P1 ;  /* 0xa6a000008a087fae */ /* 0x000fe200089a1014 */
[----:B------:R-:W-:Y:S02]  /*3c970*/  IADD3.X R133, PT, PT, R123, UR13, RZ, P3, !PT ;  /* 0x0000000d7b857c10 */ /* 0x000fe40009ffe4ff */
[----:B------:R-:W-:Y:S01]  /*3c980*/  IADD3 R130, P3, PT, R120, UR12, RZ ;  /* 0x0000000c78827c10 */ /* 0x000fe2000ff7e0ff */
[----:B------:R-:W-:Y:S03]  /*3c990*/  LDGSTS.E [R8+-0x59200], desc[UR20][R136.64], P1 ;  /* 0xa6e0000088087fae */ /* 0x000fe600089a1014 */
[----:B------:R-:W-:Y:S01]  /*3c9a0*/  IADD3.X R131, PT, PT, R121, UR13, RZ, P3, !PT ;  /* 0x0000000d79837c10 */ /* 0x000fe20009ffe4ff */
[----:B------:R-:W-:Y:S01]  /*3c9b0*/  LDGSTS.E [R8+-0x58e00], desc[UR20][R134.64], P1 ;  /* 0xa720000086087fae */ /* 0x000fe200089a1014 */
[----:B------:R-:W-:-:S03]  /*3c9c0*/  IADD3 R128, P3, PT, R118, UR12, RZ ;  /* 0x0000000c76807c10 */ /* 0x000fc6000ff7e0ff */
[----:B------:R-:W-:Y:S01]  /*3c9d0*/  STL.64 [R1+0x7e8], R132 ;  /* 0x0007e88401007387 */ /* 0x000fe20000100a00 */
[----:B------:R-:W-:-:S03]  /*3c9e0*/  IADD3.X R129, PT, PT, R119, UR13, RZ, P3, !PT ;  /* 0x0000000d77817c10 */ /* 0x000fc60009ffe4ff */
[----:B------:R-:W-:Y:S04]  /*3c9f0*/  LDGSTS.E [R8+-0x58a00], desc[UR20][R132.64], P1 ;  /* 0xa760000084087fae */ /* 0x000fe800089a1014 */
[----:B------:R3:W-:Y:S04]  /*3ca00*/  STL.64 [R1+0x818], R130 ;  /* 0x0008188201007387 */ /* 0x0007e80000100a00 */
[----:B------:R3:W-:Y:S04]  /*3ca10*/  LDGSTS.E [R8+-0x58600], desc[UR20][R130.64], P1 ;  /* 0xa7a0000082087fae */ /* 0x0007e800089a1014 */
[----:B------:R-:W-:Y:S04]  /*3ca20*/  STL.64 [R1+0x850], R128 ;  /* 0x0008508001007387 */ /* 0x000fe80000100a00 */
[----:B------:R1:W-:Y:S01]  /*3ca30*/  LDGSTS.E [R8+-0x58200], desc[UR20][R128.64], P1 ;  /* 0xa7e0000080087fae */ /* 0x0003e200089a1014 */
[----:B---3--:R-:W-:-:S04]  /*3ca40*/  IADD3 R130, P3, PT, R10, UR12, RZ ;  /* 0x0000000c0a827c10 */ /* 0x008fc8000ff7e0ff */
[----:B------:R-:W-:Y:S02]  /*3ca50*/  IADD3.X R131, PT, PT, R11, UR13, RZ, P3, !PT ;  /* 0x0000000d0b837c10 */ /* 0x000fe40009ffe4ff */
[----:B------:R-:W3:Y:S04]  /*3ca60*/  LDL.LU.64 R10, [R1+0x610] ;  /* 0x00061000010a7983 */ /* 0x000ee80000300a00 */
        /* <DEDUP_REMOVED lines=8> */
[----:B------:R-:W-:Y:S01]  /*3caf0*/  IADD3 R248, P3, PT, R194, UR12, RZ ;  /* 0x0000000cc2f87c10 */ /* 0x000fe2000ff7e0ff */
[----:B------:R-:W2:Y:S03]  /*3cb00*/  LDL.LU.64 R246, [R1+0x598] ;  /* 0x0005980001f67983 */ /* 0x000ea60000300a00 */
[----:B------:R-:W-:Y:S02]  /*3cb10*/  IADD3.X R249, PT, PT, R195, UR13, RZ, P3, !PT ;  /* 0x0000000dc3f97c10 */ /* 0x000fe40009ffe4ff */
[----:B------:R-:W2:Y:S01]  /*3cb20*/  LDL.LU.64 R194, [R1+0x568] ;  /* 0x0005680001c27983 */ /* 0x000ea20000300a00 */
[----:B----4-:R-:W-:-:S04]  /*3cb30*/  IADD3 R118, P3, PT, R242, UR12, RZ ;  /* 0x0000000cf2767c10 */ /* 0x010fc8000ff7e0ff */
[----:B------:R-:W-:Y:S02]  /*3cb40*/  IADD3.X R119, PT, PT, R243, UR13, RZ, P3, !PT ;  /* 0x0000000df3777c10 */ /* 0x000fe40009ffe4ff */
[----:B------:R-:W4:Y:S01]  /*3cb50*/  LDL.LU.64 R242, [R1+0x548] ;  /* 0x0005480001f27983 */ /* 0x000f220000300a00 */
[----:B-1----:R-:W-:-:S04]  /*3cb60*/  IADD3 R8, P3, PT, R170, UR12, RZ ;  /* 0x0000000caa087c10 */ /* 0x002fc8000ff7e0ff */
[----:B------:R-:W-:Y:S02]  /*3cb70*/  IADD3.X R9, PT, PT, R171, UR13, RZ, P3, !PT ;  /* 0x0000000dab097c10 */ /* 0x000fe40009ffe4ff */
[----:B------:R-:W-:Y:S01]  /*3cb80*/  IADD3 R136, P3, PT, R210, UR12, RZ ;  /* 0x0000000cd2887c10 */ /* 0x000fe2000ff7e0ff */
[----:B------:R3:W-:Y:S03]  /*3cb90*/  STL.64 [R1+0x20], R118 ;  /* 0x0000207601007387 */ /* 0x0007e60000100a00 */
[----:B------:R-:W-:Y:S01]  /*3cba0*/  IADD3.X R137, PT, PT, R211, UR13, RZ, P3, !PT ;  /* 0x0000000dd3897c10 */ /* 0x000fe20009ffe4ff */
[----:B------:R2:W-:Y:S04]  /*3cbb0*/  STL.64 [R1+0x68], R8 ;  /* 0x0000680801007387 */ /* 0x0005e80000100a00 */
[----:B------:R-:W4:Y:S01]  /*3cbc0*/  LDL.LU.64 R210, [R1+0x510] ;  /* 0x0005100001d27983 */ /* 0x000f220000300a00 */
[----:B------:R-:W-:-:S03]  /*3cbd0*/  VIADD R7, R7, 0x100000 ;  /* 0x0010000007077836 */ /* 0x000fc60000000000 */
[----:B------:R-:W4:Y:S04]  /*3cbe0*/  LDL.LU.64 R142, [R1+0x4f8] ;  /* 0x0004f800018e7983 */ /* 0x000f280000300a00 */
[----:B------:R-:W-:Y:S04]  /*3cbf0*/  LDGSTS.E [R7+-0x5fd80], desc[UR20][R130.64], P1 ;  /* 0xa028000082077fae */ /* 0x000fe800089a1014 */
[----:B------:R-:W-:Y:S04]  /*3cc00*/  LDGSTS.E [R7+-0x5f980], desc[UR20][R146.64], P1 ;  /* 0xa068000092077fae */ /* 0x000fe800089a1014 */
[----:B------:R-:W-:Y:S04]  /*3cc10*/  LDGSTS.E [R7+-0x5f580], desc[UR20][R162.64], P1 ;  /* 0xa0a80000a2077fae */ /* 0x000fe800089a1014 */
[----:B------:R-:W-:Y:S04]  /*3cc20*/  LDGSTS.E [R7+-0x5f180], desc[UR20][R218.64], P1 ;  /* 0xa0e80000da077fae */ /* 0x000fe800089a1014 */
[----:B------:R-:W-:Y:S04]  /*3cc30*/  LDGSTS.E [R7+-0x5ed80], desc[UR20][R248.64], P1 ;  /* 0xa1280000f8077fae */ /* 0x000fe800089a1014 */
[----:B------:R3:W-:Y:S04]  /*3cc40*/  LDGSTS.E [R7+-0x5e980], desc[UR20][R118.64], P1 ;  /* 0xa168000076077fae */ /* 0x0007e800089a1014 */
[----:B------:R-:W4:Y:S04]  /*3cc50*/  LDL.LU.64 R150, [R1+0x4c8] ;  /* 0x0004c80001967983 */ /* 0x000f280000300a00 */
[----:B------:R2:W-:Y:S04]  /*3cc60*/  LDGSTS.E [R7+-0x5e580], desc[UR20][R8.64], P1 ;  /* 0xa1a8000008077fae */ /* 0x0005e800089a1014 */
[----:B------:R-:W-:Y:S01]  /*3cc70*/  LDGSTS.E [R7+-0x5e180], desc[UR20][R136.64], P1 ;  /* 0xa1e8000088077fae */ /* 0x000fe200089a1014 */
[----:B---3--:R-:W-:-:S04]  /*3cc80*/  IADD3 R118, P3, PT, R10, UR12, RZ ;  /* 0x0000000c0a767c10 */ /* 0x008fc8000ff7e0ff */
[----:B------:R-:W-:Y:S02]  /*3cc90*/  IADD3.X R119, PT, PT, R11, UR13, RZ, P3, !PT ;  /* 0x0000000d0b777c10 */ /* 0x000fe40009ffe4ff */
[----:B------:R-:W-:-:S03]  /*3cca0*/  IADD3 R10, P3, PT, R164, UR12, RZ ;  /* 0x0000000ca40a7c10 */ /* 0x000fc6000ff7e0ff */
[----:B------:R-:W-:Y:S01]  /*3ccb0*/  STL.64 [R1+0xc8], R118 ;  /* 0x0000c87601007387 */ /* 0x000fe20000100a00 */
[----:B------:R-:W-:-:S03]  /*3ccc0*/  IADD3.X R11, PT, PT, R165, UR13, RZ, P3, !PT ;  /* 0x0000000da50b7c10 */ /* 0x000fc60009ffe4ff */
[----:B------:R-:W3:Y:S01]  /*3ccd0*/  LDL.LU.64 R166, [R1+0x4c0] ;  /* 0x0004c00001a67983 */ /* 0x000ee20000300a00 */
[----:B--2---:R-:W-:-:S03]  /*3cce0*/  IADD3 R8, P3, PT, R148, UR12, RZ ;  /* 0x0000000c94087c10 */ /* 0x004fc6000ff7e0ff */
[----:B------:R1:W-:Y:S04]  /*3ccf0*/  STL.64 [R1+0xf0], R10 ;  /* 0x0000f00a01007387 */ /* 0x0003e80000100a00 */
[----:B------:R-:W2:Y:S01]  /*3cd00*/  LDL.LU.64 R170, [R1+0x4a0] ;  /* 0x0004a00001aa7983 */ /* 0x000ea20000300a00 */
[----:B------:R-:W-:-:S03]  /*3cd10*/  IADD3.X R9, PT, PT, R149, UR13, RZ, P3, !PT ;  /* 0x0000000d95097c10 */ /* 0x000fc60009ffe4ff */
[----:B------:R-:W2:Y:S04]  /*3cd20*/  LDL.LU.64 R164, [R1+0x470] ;  /* 0x0004700001a47983 */ /* 0x000ea80000300a00 */
[----:B------:R1:W-:Y:S04]  /*3cd30*/  LDGSTS.E [R7+-0x5dd80], desc[UR20][R118.64], P1 ;  /* 0xa228000076077fae */ /* 0x0003e800089a1014 */
[----:B------:R4:W-:Y:S04]  /*3cd40*/  STL.64 [R1+0x130], R8 ;  /* 0x0001300801007387 */ /* 0x0009e80000100a00 */
[----:B------:R-:W-:Y:S01]  /*3cd50*/  LDGSTS.E [R7+-0x5d980], desc[UR20][R10.64], P1 ;  /* 0xa26800000a077fae */ /* 0x000fe200089a1014 */
[----:B------:R-:W-:-:S03]  /*3cd60*/  IADD3 R120, P3, PT, R246, UR12, RZ ;  /* 0x0000000cf6787c10 */ /* 0x000fc6000ff7e0ff */
[----:B------:R4:W-:Y:S01]  /*3cd70*/  LDGSTS.E [R7+-0x5d580], desc[UR20][R8.64], P1 ;  /* 0xa2a8000008077fae */ /* 0x0009e200089a1014 */
[----:B------:R-:W-:-:S03]  /*3cd80*/  IADD3.X R121, PT, PT, R247, UR13, RZ, P3, !PT ;  /* 0x0000000df7797c10 */ /* 0x000fc60009ffe4ff */
[----:B-1----:R-:W2:Y:S01]  /*3cd90*/  LDL.LU.64 R10, [R1+0x440] ;  /* 0x00044000010a7983 */ /* 0x002ea20000300a00 */
[----:B------:R-:W-:-:S03]  /*3cda0*/  IADD3 R118, P3, PT, R194, UR12, RZ ;  /* 0x0000000cc2767c10 */ /* 0x000fc6000ff7e0ff */
[----:B------:R-:W2:Y:S01]  /*3cdb0*/  LDL.LU.64 R148, [R1+0x400] ;  /* 0x0004000001947983 */ /* 0x000ea20000300a00 */
[----:B------:R-:W-:-:S03]  /*3cdc0*/  IADD3.X R119, PT, PT, R195, UR13, RZ, P3, !PT ;  /* 0x0000000dc3777c10 */ /* 0x000fc60009ffe4ff */
[----:B------:R1:W-:Y:S01]  /*3cdd0*/  STL.64 [R1+0x158], R120 ;  /* 0x0001587801007387 */ /* 0x0003e20000100a00 */
[----:B----4-:R-:W-:-:S03]  /*3cde0*/  IADD3 R8, P3, PT, R242, UR12, RZ ;  /* 0x0000000cf2087c10 */ /* 0x010fc6000ff7e0ff */
[----:B------:R-:W4:Y:S01]  /*3cdf0*/  LDL.LU.64 R246, [R1+0x3c0] ;  /* 0x0003c00001f67983 */ /* 0x000f220000300a00 */
[----:B------:R-:W-:-:S03]  /*3ce00*/  IADD3.X R9, PT, PT, R243, UR13, RZ, P3, !PT ;  /* 0x0000000df3097c10 */ /* 0x000fc60009ffe4ff */
[----:B------:R1:W-:Y:S04]  /*3ce10*/  STL.64 [R1+0x188], R118 ;  /* 0x0001887601007387 */ /* 0x0003e80000100a00 */
[----:B------:R-:W4:Y:S04]  /*3ce20*/  LDL.LU.64 R194, [R1+0x3a8] ;  /* 0x0003a80001c27983 */ /* 0x000f280000300a00 */
[----:B------:R1:W-:Y:S04]  /*3ce30*/  LDGSTS.E [R7+-0x5d180], desc[UR20][R120.64], P1 ;  /* 0xa2e8000078077fae */ /* 0x0003e800089a1014 */
[----:B------:R1:W-:Y:S04]  /*3ce40*/  STL.64 [R1+0x1b8], R8 ;  /* 0x0001b80801007387 */ /* 0x0003e80000100a00 */
[----:B------:R-:W4:Y:S01]  /*3ce50*/  LDL.LU.64 R242, [R1+0x318] ;  /* 0x0003180001f27983 */ /* 0x000f220000300a00 */
[----:B-1----:R-:W-:-:S03]  /*3ce60*/  IADD3 R120, P3, PT, R210, UR12, RZ ;  /* 0x0000000cd2787c10 */ /* 0x002fc6000ff7e0ff */
[----:B------:R1:W-:Y:S01]  /*3ce70*/  LDGSTS.E [R7+-0x5cd80], desc[UR20][R118.64], P1 ;  /* 0xa328000076077fae */ /* 0x0003e200089a1014 */
[----:B------:R-:W-:-:S03]  /*3ce80*/  IADD3.X R121, PT, PT, R211, UR13, RZ, P3, !PT ;  /* 0x0000000dd3797c10 */ /* 0x000fc60009ffe4ff */
[----:B------:R1:W-:Y:S04]  /*3ce90*/  LDGSTS.E [R7+-0x5c980], desc[UR20][R8.64], P1 ;  /* 0xa368000008077fae */ /* 0x0003e800089a1014 */
[----:B------:R-:W4:Y:S01]  /*3cea0*/  LDL.LU.64 R210, [R1+0x248] ;  /* 0x0002480001d27983 */ /* 0x000f220000300a00 */
[----:B-1----:R-:W-:-:S03]  /*3ceb0*/  IADD3 R118, P3, PT, R142, UR12, RZ ;  /* 0x0000000c8e767c10 */ /* 0x002fc6000ff7e0ff */
[----:B------:R3:W-:Y:S01]  /*3cec0*/  LDGSTS.E [R7+-0x5c580], desc[UR20][R120.64], P1 ;  /* 0xa3a8000078077fae */ /* 0x0007e200089a1014 */
[----:B------:R-:W-:-:S03]  /*3ced0*/  IADD3.X R119, PT, PT, R143, UR13, RZ, P3, !PT ;  /* 0x0000000d8f777c10 */ /* 0x000fc60009ffe4ff */
[----:B------:R3:W-:Y:S01]  /*3cee0*/  STL.64 [R1+0x1e0], R120 ;  /* 0x0001e07801007387 */ /* 0x0007e20000100a00 */
[----:B------:R-:W-:-:S03]  /*3cef0*/  IADD3 R8, P3, PT, R150, UR12, RZ ;  /* 0x0000000c96087c10 */ /* 0x000fc6000ff7e0ff */
[----:B------:R2:W-:Y:S01]  /*3cf00*/  LDGSTS.E [R7+-0x5c180], desc[UR20][R118.64], P1 ;  /* 0xa3e8000076077fae */ /* 0x0005e200089a1014 */
[----:B------:R-:W-:-:S03]  /*3cf10*/  IADD3.X R9, PT, PT, R151, UR13, RZ, P3, !PT ;  /* 0x0000000d97097c10 */ /* 0x000fc60009ffe4ff */
[----:B------:R2:W-:Y:S04]  /*3cf20*/  STL.64 [R1+0x210], R118 ;  /* 0x0002107601007387 */ /* 0x0005e80000100a00 */
[----:B------:R1:W-:Y:S04]  /*3cf30*/  STL.64 [R1+0x258], R8 ;  /* 0x0002580801007387 */ /* 0x0003e80000100a00 */
[----:B------:R1:W-:Y:S01]  /*3cf40*/  LDGSTS.E [R7+-0x5bd80], desc[UR20][R8.64], P1 ;  /* 0xa428000008077fae */ /* 0x0003e200089a1014 */
[----:B---3--:R-:W-:-:S04]  /*3cf50*/  IADD3 R120, P3, PT, R166, UR12, RZ ;  /* 0x0000000ca6787c10 */ /* 0x008fc8000ff7e0ff */
[----:B------:R-:W-:Y:S02]  /*3cf60*/  IADD3.X R121, PT, PT, R167, UR13, RZ, P3, !PT ;  /* 0x0000000da7797c10 */ /* 0x000fe40009ffe4ff */
[----:B--2---:R-:W-:-:S03]  /*3cf70*/  IADD3 R118, P3, PT, R170, UR12, RZ ;  /* 0x0000000caa767c10 */ /* 0x004fc6000ff7e0ff */
[----:B------:R-:W-:Y:S01]  /*3cf80*/  LDGSTS.E [R7+-0x5b980], desc[UR20][R120.64], P1 ;  /* 0xa468000078077fae */ /* 0x000fe200089a1014 */
[----:B------:R-:W-:Y:S02]  /*3cf90*/  IADD3.X R119, PT, PT, R171, UR13, RZ, P3, !PT ;  /* 0x0000000dab777c10 */ /* 0x000fe40009ffe4ff */
[----:B-1----:R-:W-:Y:S01]  /*3cfa0*/  IADD3 R8, P3, PT, R164, UR12, RZ ;  /* 0x0000000ca4087c10 */ /* 0x002fe2000ff7e0ff */
[----:B------:R-:W-:Y:S03]  /*3cfb0*/  STL.64 [R1+0x290], R120 ;  /* 0x0002907801007387 */ /* 0x000fe60000100a00 */
[----:B------:R-:W-:Y:S01]  /*3cfc0*/  IADD3.X R9, PT, PT, R165, UR13, RZ, P3, !PT ;  /* 0x0000000da5097c10 */ /* 0x000fe20009ffe4ff */
[----:B------:R1:W-:Y:S04]  /*3cfd0*/  STL.64 [R1+0x2d0], R118 ;  /* 0x0002d07601007387 */ /* 0x0003e80000100a00 */
[----:B------:R1:W-:Y:S04]  /*3cfe0*/  LDGSTS.E [R7+-0x5b580], desc[UR20][R118.64], P1 ;  /* 0xa4a8000076077fae */ /* 0x0003e800089a1014 */
[----:B------:R4:W-:Y:S04]  /*3cff0*/  STL.64 [R1+0x2f8], R8 ;  /* 0x0002f80801007387 */ /* 0x0009e80000100a00 */
[----:B------:R4:W-:Y:S01]  /*3d000*/  LDGSTS.E [R7+-0x5b180], desc[UR20][R8.64], P1 ;  /* 0xa4e8000008077fae */ /* 0x0009e200089a1014 */
[----:B-1----:R-:W-:-:S04]  /*3d010*/  IADD3 R118, P3, PT, R10, UR12, RZ ;  /* 0x0000000c0a767c10 */ /* 0x002fc8000ff7e0ff */
[----:B------:R-:W-:Y:S02]  /*3d020*/  IADD3.X R119, PT, PT, R11, UR13, RZ, P3, !PT ;  /* 0x0000000d0b777c10 */ /* 0x000fe40009ffe4ff */
[----:B------:R-:W-:-:S03]  /*3d030*/  IADD3 R10, P3, PT, R148, UR12, RZ ;  /* 0x0000000c940a7c10 */ /* 0x000fc6000ff7e0ff */
[----:B------:R1:W-:Y:S01]  /*3d040*/  LDGSTS.E [R7+-0x5ad80], desc[UR20][R118.64], P1 ;  /* 0xa528000076077fae */ /* 0x0003e200089a1014 */
[----:B------:R-:W-:Y:S02]  /*3d050*/  IADD3.X R11, PT, PT, R149, UR13, RZ, P3, !PT ;  /* 0x0000000d950b7c10 */ /* 0x000fe40009ffe4ff */
[----:B----4-:R-:W-:Y:S01]  /*3d060*/  IADD3 R8, P3, PT, R246, UR12, RZ ;  /* 0x0000000cf6087c10 */ /* 0x010fe2000ff7e0ff */
[----:B------:R1:W-:Y:S03]  /*3d070*/  STL.64 [R1+0x340], R118 ;  /* 0x0003407601007387 */ /* 0x0003e60000100a00 */
[----:B------:R-:W-:Y:S01]  /*3d080*/  IADD3.X R9, PT, PT, R247, UR13, RZ, P3, !PT ;  /* 0x0000000df7097c10 */ /* 0x000fe20009ffe4ff */
[----:B------:R-:W-:Y:S01]  /*3d090*/  LDGSTS.E [R7+-0x5a980], desc[UR20][R10.64], P1 ;  /* 0xa56800000a077fae */ /* 0x000fe200089a1014 */
[----:B------:R-:W-:-:S03]  /*3d0a0*/  IADD3 R120, P3, PT, R194, UR12, RZ ;  /* 0x0000000cc2787c10 */ /* 0x000fc6000ff7e0ff */
[----:B------:R2:W-:Y:S01]  /*3d0b0*/  STL.64 [R1+0x358], R10 ;  /* 0x0003580a01007387 */ /* 0x0005e20000100a00 */
[----:B------:R-:W-:-:S03]  /*3d0c0*/  IADD3.X R121, PT, PT, R195, UR13, RZ, P3, !PT ;  /* 0x0000000dc3797c10 */ /* 0x000fc60009ffe4ff */
[----:B------:R3:W-:Y:S04]  /*3d0d0*/  STL.64 [R1+0x3b8], R8 ;  /* 0x0003b80801007387 */ /* 0x0007e80000100a00 */
[----:B------:R3:W-:Y:S01]  /*3d0e0*/  LDGSTS.E [R7+-0x5a580], desc[UR20][R8.64], P1 ;  /* 0xa5a8000008077fae */ /* 0x0007e200089a1014 */
[----:B-1----:R-:W-:-:S03]  /*3d0f0*/  IADD3 R118, P3, PT, R242, UR12, RZ ;  /* 0x0000000cf2767c10 */ /* 0x002fc6000ff7e0ff */
[----:B--2---:R-:W2:Y:S01]  /*3d100*/  LDL.LU.64 R10, [R1+0x7a0] ;  /* 0x0007a000010a7983 */ /* 0x004ea20000300a00 */
[----:B------:R-:W-:-:S03]  /*3d110*/  IADD3.X R119, PT, PT, R243, UR13, RZ, P3, !PT ;  /* 0x0000000df3777c10 */ /* 0x000fc60009ffe4ff */
[----:B------:R1:W-:Y:S04]  /*3d120*/  STL.64 [R1+0x3d8], R120 ;  /* 0x0003d87801007387 */ /* 0x0003e80000100a00 */
[----:B------:R1:W-:Y:S01]  /*3d130*/  LDGSTS.E [R7+-0x5a180], desc[UR20][R120.64], P1 ;  /* 0xa5e8000078077fae */ /* 0x0003e200089a1014 */
[----:B---3--:R-:W-:-:S03]  /*3d140*/  IADD3 R8, P3, PT, R210, UR12, RZ ;  /* 0x0000000cd2087c10 */ /* 0x008fc6000ff7e0ff */
[----:B------:R3:W-:Y:S01]  /*3d150*/  STL.64 [R1+0x418], R118 ;  /* 0x0004187601007387 */ /* 0x0007e20000100a00 */
[----:B------:R-:W-:-:S03]  /*3d160*/  IADD3.X R9, PT, PT, R211, UR13, RZ, P3, !PT ;  /* 0x0000000dd3097c10 */ /* 0x000fc60009ffe4ff */
[----:B------:R3:W-:Y:S01]  /*3d170*/  LDGSTS.E [R7+-0x59d80], desc[UR20][R118.64], P1 ;  /* 0xa628000076077fae */ /* 0x0007e200089a1014 */
[----:B-1----:R-:W-:-:S03]  /*3d180*/  IADD3 R120, P3, PT, R116, UR12, RZ ;  /* 0x0000000c74787c10 */ /* 0x002fc6000ff7e0ff */
[----:B------:R-:W4:Y:S01]  /*3d190*/  LDL.LU.64 R246, [R1+0x790] ;  /* 0x0007900001f67983 */ /* 0x000f220000300a00 */
[----:B------:R-:W-:-:S03]  /*3d1a0*/  IADD3.X R121, PT, PT, R117, UR13, RZ, P3, !PT ;  /* 0x0000000d75797c10 */ /* 0x000fc60009ffe4ff */
[----:B------:R1:W-:Y:S01]  /*3d1b0*/  STL.64 [R1+0x458], R8 ;  /* 0x0004580801007387 */ /* 0x0003e20000100a00 */
[----:B---3--:R-:W-:-:S03]  /*3d1c0*/  IADD3 R118, P3, PT, R114, UR12, RZ ;  /* 0x0000000c72767c10 */ /* 0x008fc6000ff7e0ff */
[----:B------:R1:W-:Y:S01]  /*3d1d0*/  LDGSTS.E [R7+-0x59980], desc[UR20][R8.64], P1 ;  /* 0xa668000008077fae */ /* 0x0003e200089a1014 */
[----:B------:R-:W-:-:S03]  /*3d1e0*/  IADD3.X R119, PT, PT, R115, UR13, RZ, P3, !PT ;  /* 0x0000000d73777c10 */ /* 0x000fc60009ffe4ff */
[----:B------:R-:W3:Y:S04]  /*3d1f0*/  LDL.LU.64 R210, [R1+0x760] ;  /* 0x0007600001d27983 */ /* 0x000ee80000300a00 */
[----:B------:R-:W3:Y:S01]  /*3d200*/  LDL.LU.64 R194, [R1+0x750] ;  /* 0x0007500001c27983 */ /* 0x000ee20000300a00 */
[----:B-1----:R-:W-:-:S03]  /*3d210*/  IADD3 R8, P3, PT, R112, UR12, RZ ;  /* 0x0000000c70087c10 */ /* 0x002fc6000ff7e0ff */
[----:B------:R-:W-:Y:S01]  /*3d220*/  STL.64 [R1+0x498], R120 ;  /* 0x0004987801007387 */ /* 0x000fe20000100a00 */
[----:B------:R-:W-:-:S03]  /*3d230*/  IADD3.X R9, PT, PT, R113, UR13, RZ, P3, !PT ;  /* 0x0000000d71097c10 */ /* 0x000fc60009ffe4ff */
[----:B------:R-:W-:Y:S04]  /*3d240*/  STL.64 [R1+0x510], R118 ;  /* 0x0005107601007387 */ /* 0x000fe80000100a00 */
[----:B------:R1:W-:Y:S04]  /*3d250*/  STL.64 [R1+0x548], R8 ;  /* 0x0005480801007387 */ /* 0x0003e80000100a00 */
[----:B------:R-:W3:Y:S04]  /*3d260*/  LDL.LU.64 R142, [R1+0x720] ;  /* 0x00072000018e7983 */ /* 0x000ee80000300a00 */
[----:B------:R-:W3:Y:S01]  /*3d270*/  LDL.LU.64 R242, [R1+0x708] ;  /* 0x0007080001f27983 */ /* 0x000ee20000300a00 */
[----:B------:R-:W-:-:S03]  /*3d280*/  IADD3 R114, P3, PT, R110, UR12, RZ ;  /* 0x0000000c6e727c10 */ /* 0x000fc6000ff7e0ff */
[----:B------:R-:W-:Y:S01]  /*3d290*/  LDGSTS.E [R7+-0x59580], desc[UR20][R120.64], P1 ;  /* 0xa6a8000078077fae */ /* 0x000fe200089a1014 */
[----:B------:R-:W-:Y:S02]  /*3d2a0*/  IADD3.X R115, PT, PT, R111, UR13, RZ, P3, !PT ;  /* 0x0000000d6f737c10 */ /* 0x000fe40009ffe4ff */
[----:B------:R-:W-:Y:S01]  /*3d2b0*/  IADD3 R112, P3, PT, R108, UR12, RZ ;  /* 0x0000000c6c707c10 */ /* 0x000fe2000ff7e0ff */
[----:B------:R-:W-:Y:S03]  /*3d2c0*/  LDGSTS.E [R7+-0x59180], desc[UR20][R118.64], P1 ;  /* 0xa6e8000076077fae */ /* 0x000fe600089a1014 */
[----:B------:R-:W-:Y:S01]  /*3d2d0*/  IADD3.X R113, PT, PT, R109, UR13, RZ, P3, !PT ;  /* 0x0000000d6d717c10 */ /* 0x000fe20009ffe4ff */
[----:B------:R1:W-:Y:S04]  /*3d2e0*/  LDGSTS.E [R7+-0x58d80], desc[UR20][R8.64], P1 ;  /* 0xa728000008077fae */ /* 0x0003e800089a1014 */
[----:B------:R-:W-:Y:S04]  /*3d2f0*/  STL.64 [R1+0x558], R114 ;  /* 0x0005587201007387 */ /* 0x000fe80000100a00 */
[----:B------:R-:W-:Y:S01]  /*3d300*/  STL.64 [R1+0x598], R112 ;  /* 0x0005987001007387 */ /* 0x000fe20000100a00 */
[----:B-1----:R-:W-:-:S03]  /*3d310*/  IADD3 R8, P3, PT, R106, UR12, RZ ;  /* 0x0000000c6a087c10 */ /* 0x002fc6000ff7e0ff */
[----:B------:R-:W3:Y:S01]  /*3d320*/  LDL.LU.64 R150, [R1+0x6e0] ;  /* 0x0006e00001967983 */ /* 0x000ee20000300a00 */
[----:B------:R-:W-:-:S03]  /*3d330*/  IADD3.X R9, PT, PT, R107, UR13, RZ, P3, !PT ;  /* 0x0000000d6b097c10 */ /* 0x000fc60009ffe4ff */
[----:B------:R-:W-:Y:S04]  /*3d340*/  LDGSTS.E [R7+-0x58980], desc[UR20][R114.64], P1 ;  /* 0xa768000072077fae */ /* 0x000fe800089a1014 */
[----:B------:R1:W-:Y:S04]  /*3d350*/  STL.64 [R1+0x7e0], R8 ;  /* 0x0007e00801007387 */ /* 0x0003e80000100a00 */
[----:B------:R-:W3:Y:S04]  /*3d360*/  LDL.LU.64 R166, [R1+0x6c8] ;  /* 0x0006c80001a67983 */ /* 0x000ee80000300a00 */
[----:B------:R-:W3:Y:S04]  /*3d370*/  LDL.LU.64 R170, [R1+0x6a0] ;  /* 0x0006a00001aa7983 */ /* 0x000ee80000300a00 */
[----:B------:R-:W-:Y:S04]  /*3d380*/  LDGSTS.E [R7+-0x58580], desc[UR20][R112.64], P1 ;  /* 0xa7a8000070077fae */ /* 0x000fe800089a1014 */
[----:B------:R1:W-:Y:S01]  /*3d390*/  LDGSTS.E [R7+-0x58180], desc[UR20][R8.64], P1 ;  /* 0xa7e8000008077fae */ /* 0x0003e200089a1014 */
[----:B--2---:R-:W-:-:S04]  /*3d3a0*/  IADD3 R132, P3, PT, R10, UR12, RZ ;  /* 0x0000000c0a847c10 */ /* 0x004fc8000ff7e0ff */
[----:B------:R-:W-:Y:S02]  /*3d3b0*/  IADD3.X R133, PT, PT, R11, UR13, RZ, P3, !PT ;  /* 0x0000000d0b857c10 */ /* 0x000fe40009ffe4ff */
[----:B------:R-:W2:Y:S01]  /*3d3c0*/  LDL.LU.64 R10, [R1+0x690] ;  /* 0x00069000010a7983 */ /* 0x000ea20000300a00 */
[----:B----4-:R-:W-:-:S04]  /*3d3d0*/  IADD3 R148, P3, PT, R246, UR12, RZ ;  /* 0x0000000cf6947c10 */ /* 0x010fc8000ff7e0ff */
[----:B------:R-:W-:Y:S02]  /*3d3e0*/  IADD3.X R149, PT, PT, R247, UR13, RZ, P3, !PT ;  /* 0x0000000df7957c10 */ /* 0x000fe40009ffe4ff */
[----:B---3--:R-:W-:-:S04]  /*3d3f0*/  IADD3 R164, P3, PT, R210, UR12, RZ ;  /* 0x0000000cd2a47c10 */ /* 0x008fc8000ff7e0ff */
[----:B------:R-:W-:Y:S02]  /*3d400*/  IADD3.X R165, PT, PT, R211, UR13, RZ, P3, !PT ;  /* 0x0000000dd3a57c10 */ /* 0x000fe40009ffe4ff */
[----:B------:R-:W-:-:S04]  /*3d410*/  IADD3 R210, P3, PT, R194, UR12, RZ ;  /* 0x0000000cc2d27c10 */ /* 0x000fc8000ff7e0ff */
[----:B------:R-:W-:Y:S02]  /*3d420*/  IADD3.X R211, PT, PT, R195, UR13, RZ, P3, !PT ;  /* 0x0000000dc3d37c10 */ /* 0x000fe40009ffe4ff */
[----:B------:R-:W3:Y:S01]  /*3d430*/  LDL.LU.64 R194, [R1+0x660] ;  /* 0x0006600001c27983 */ /* 0x000ee20000300a00 */
[----:B------:R-:W-:-:S04]  /*3d440*/  IADD3 R246, P3, PT, R142, UR12, RZ ;  /* 0x0000000c8ef67c10 */ /* 0x000fc8000ff7e0ff */
[----:B------:R-:W-:Y:S02]  /*3d450*/  IADD3.X R247, PT, PT, R143, UR13, RZ, P3, !PT ;  /* 0x0000000d8ff77c10 */ /* 0x000fe40009ffe4ff */
[----:B-1----:R-:W-:-:S04]  /*3d460*/  IADD3 R8, P3, PT, R242, UR12, RZ ;  /* 0x0000000cf2087c10 */ /* 0x002fc8000ff7e0ff */
[----:B------:R-:W-:Y:S02]  /*3d470*/  IADD3.X R9, PT, PT, R243, UR13, RZ, P3, !PT ;  /* 0x0000000df3097c10 */ /* 0x000fe40009ffe4ff */
[----:B------:R-:W4:Y:S04]  /*3d480*/  LDL.LU.64 R242, [R1+0x618] ;  /* 0x0006180001f27983 */ /* 0x000f280000300a00 */
[----:B------:R1:W-:Y:S04]  /*3d490*/  STL.64 [R1+0x18], R8 ;  /* 0x0000180801007387 */ /* 0x0003e80000100a00 */
[----:B------:R-:W4:Y:S01]  /*3d4a0*/  LDL.LU.64 R138, [R1+0x608] ;  /* 0x00060800018a7983 */ /* 0x000f220000300a00 */
[----:B------:R-:W-:-:S03]  /*3d4b0*/  VIADD R7, R6, 0x100000 ;  /* 0x0010000006077836 */ /* 0x000fc60000000000 */
[----:B------:R-:W4:Y:S04]  /*3d4c0*/  LDL.LU.64 R140, [R1+0x5d8] ;  /* 0x0005d800018c7983 */ /* 0x000f280000300a00 */
[----:B------:R-:W-:Y:S01]  /*3d4d0*/  LDGSTS.E [R7+-0x5fd00], desc[UR20][R132.64], P1 ;  /* 0xa030000084077fae */ /* 0x000fe200089a1014 */
[----:B------:R-:W-:-:S03]  /*3d4e0*/  IADD3 R128, P3, PT, R150, UR12, RZ ;  /* 0x0000000c96807c10 */ /* 0x000fc6000ff7e0ff */
[----:B------:R-:W-:Y:S01]  /*3d4f0*/  LDGSTS.E [R7+-0x5f900], desc[UR20][R148.64], P1 ;  /* 0xa070000094077fae */ /* 0x000fe200089a1014 */
[----:B------:R-:W-:-:S03]  /*3d500*/  IADD3.X R129, PT, PT, R151, UR13, RZ, P3, !PT ;  /* 0x0000000d97817c10 */ /* 0x000fc60009ffe4ff */
[----:B------:R-:W-:Y:S04]  /*3d510*/  LDGSTS.E [R7+-0x5f500], desc[UR20][R164.64], P1 ;  /* 0xa0b00000a4077fae */ /* 0x000fe800089a1014 */
[----:B------:R-:W-:Y:S04]  /*3d520*/  LDGSTS.E [R7+-0x5f100], desc[UR20][R210.64], P1 ;  /* 0xa0f00000d2077fae */ /* 0x000fe800089a1014 */
[----:B------:R-:W-:Y:S04]  /*3d530*/  LDGSTS.E [R7+-0x5ed00], desc[UR20][R246.64], P1 ;  /* 0xa1300000f6077fae */ /* 0x000fe800089a1014 */
[----:B------:R1:W-:Y:S04]  /*3d540*/  LDGSTS.E [R7+-0x5e900], desc[UR20][R8.64], P1 ;  /* 0xa170000008077fae */ /* 0x0003e800089a1014 */
[----:B------:R-:W-:Y:S01]  /*3d550*/  LDGSTS.E [R7+-0x5e500], desc[UR20][R128.64], P1 ;  /* 0xa1b0000080077fae */ /* 0x000fe200089a1014 */
[----:B-1----:R-:W-:-:S04]  /*3d560*/  IADD3 R8, P3, PT, R166, UR12, RZ ;  /* 0x0000000ca6087c10 */ /* 0x002fc8000ff7e0ff */
[----:B------:R-:W-:-:S05]  /*3d570*/  IADD3.X R9, PT, PT, R167, UR13, RZ, P3, !PT ;  /* 0x0000000da7097c10 */ /* 0x000fca0009ffe4ff */
[----:B------:R1:W-:Y:S04]  /*3d580*/  STL.64 [R1+0x88], R8 ;  /* 0x0000880801007387 */ /* 0x0003e80000100a00 */
[----:B------:R1:W-:Y:S04]  /*3d590*/  LDGSTS.E [R7+-0x5e100], desc[UR20][R8.64], P1 ;  /* 0xa1f0000008077fae */ /* 0x0003e800089a1014 */
[----:B------:R-:W4:Y:S01]  /*3d5a0*/  LDL.LU.64 R150, [R1+0x5a8] ;  /* 0x0005a80001967983 */ /* 0x000f220000300a00 */
[----:B-1----:R-:W-:-:S04]  /*3d5b0*/  IADD3 R8, P3, PT, R170, UR12, RZ ;  /* 0x0000000caa087c10 */ /* 0x002fc8000ff7e0ff */
[----:B------:R-:W-:-:S05]  /*3d5c0*/  IADD3.X R9, PT, PT, R171, UR13, RZ, P3, !PT ;  /* 0x0000000dab097c10 */ /* 0x000fca0009ffe4ff */
[----:B------:R4:W-:Y:S04]  /*3d5d0*/  STL.64 [R1+0xb8], R8 ;  /* 0x0000b80801007387 */ /* 0x0009e80000100a00 */
[----:B------:R-:W4:Y:S04]  /*3d5e0*/  LDL.LU.64 R166, [R1+0x578] ;  /* 0x0005780001a67983 */ /* 0x000f280000300a00 */
[----:B------:R4:W-:Y:S01]  /*3d5f0*/  LDGSTS.E [R7+-0x5dd00], desc[UR20][R8.64], P1 ;  /* 0xa230000008077fae */ /* 0x0009e200089a1014 */
[----:B--2---:R-:W-:-:S04]  /*3d600*/  IADD3 R170, P3, PT, R10, UR12, RZ ;  /* 0x0000000c0aaa7c10 */ /* 0x004fc8000ff7e0ff */
[----:B------:R-:W-:Y:S02]  /*3d610*/  IADD3.X R171, PT, PT, R11, UR13, RZ, P3, !PT ;  /* 0x0000000d0bab7c10 */ /* 0x000fe40009ffe4ff */
[----:B------:R-:W2:Y:S04]  /*3d620*/  LDL.LU.64 R10, [R1+0x560] ;  /* 0x00056000010a7983 */ /* 0x000ea80000300a00 */
[----:B------:R-:W-:Y:S01]  /*3d630*/  LDGSTS.E [R7+-0x5d900], desc[UR20][R170.64], P1 ;  /* 0xa2700000aa077fae */ /* 0x000fe200089a1014 */
[----:B---3--:R-:W-:-:S04]  /*3d640*/  IADD3 R142, P3, PT, R194, UR12, RZ ;  /* 0x0000000cc28e7c10 */ /* 0x008fc8000ff7e0ff */
[----:B------:R-:W-:Y:S02]  /*3d650*/  IADD3.X R143, PT, PT, R195, UR13, RZ, P3, !PT ;  /* 0x0000000dc38f7c10 */ /* 0x000fe40009ffe4ff */
[----:B------:R-:W3:Y:S04]  /*3d660*/  LDL.LU.64 R194, [R1+0x518] ;  /* 0x0005180001c27983 */ /* 0x000ee80000300a00 */
[----:B------:R-:W-:Y:S01]  /*3d670*/  LDGSTS.E [R7+-0x5d500], desc[UR20][R142.64], P1 ;  /* 0xa2b000008e077fae */ /* 0x000fe200089a1014 */
[----:B----4-:R-:W-:-:S04]  /*3d680*/  IADD3 R8, P3, PT, R242, UR12, RZ ;  /* 0x0000000cf2087c10 */ /* 0x010fc8000ff7e0ff */
[----:B------:R-:W-:-:S05]  /*3d690*/  IADD3.X R9, PT, PT, R243, UR13, RZ, P3, !PT ;  /* 0x0000000df3097c10 */ /* 0x000fca0009ffe4ff */
[----:B------:R1:W-:Y:S04]  /*3d6a0*/  STL.64 [R1+0x148], R8 ;  /* 0x0001480801007387 */ /* 0x0003e80000100a00 */
[----:B------:R-:W4:Y:S04]  /*3d6b0*/  LDL.LU.64 R242, [R1+0x500] ;  /* 0x0005000001f27983 */ /* 0x000f280000300a00 */
[----:B------:R1:W-:Y:S02]  /*3d6c0*/  LDGSTS.E [R7+-0x5d100], desc[UR20][R8.64], P1 ;  /* 0xa2f0000008077fae */ /* 0x0003e400089a1014 */
        /* <DEDUP_REMOVED lines=9> */
[----:B------:R1:W-:Y:S04]  /*3d760*/  LDGSTS.E [R7+-0x5c900], desc[UR20][R8.64], P1 ;  /* 0xa370000008077fae */ /* 0x0003e800089a1014 */
[----:B------:R-:W4:Y:S01]  /*3d770*/  LDL.LU.64 R140, [R1+0x480] ;  /* 0x00048000018c7983 */ /* 0x000f220000300a00 */
        /* <DEDUP_REMOVED lines=8> */
[----:B------:R2:W-:Y:S04]  /*3d800*/  LDGSTS.E [R7+-0x5c100], desc[UR20][R8.64], P1 ;  /* 0xa3f0000008077fae */ /* 0x0005e800089a1014 */
[----:B------:R-:W4:Y:S01]  /*3d810*/  LDL.LU.64 R166, [R1+0x408] ;  /* 0x0004080001a67983 */ /* 0x000f220000300a00 */
[----:B--2---:R-:W-:-:S04]  /*3d820*/  IADD3 R8, P3, PT, R10, UR12, RZ ;  /* 0x0000000c0a087c10 */ /* 0x004fc8000ff7e0ff */
[----:B------:R-:W-:-:S05]  /*3d830*/  IADD3.X R9, PT, PT, R11, UR13, RZ, P3, !PT ;  /* 0x0000000d0b097c10 */ /* 0x000fca0009ffe4ff */
[----:B------:R3:W-:Y:S04]  /*3d840*/  STL.64 [R1+0x220], R8 ;  /* 0x0002200801007387 */ /* 0x0007e80000100a00 */
[----:B------:R-:W2:Y:S04]  /*3d850*/  LDL.LU.64 R10, [R1+0x3d0] ;  /* 0x0003d000010a7983 */ /* 0x000ea80000300a00 */
[----:B------:R3:W-:Y:S02]  /*3d860*/  LDGSTS.E [R7+-0x5bd00], desc[UR20][R8.64], P1 ;  /* 0xa430000008077fae */ /* 0x0007e400089a1014 */
[----:B---3--:R-:W-:-:S04]  /*3d870*/  IADD3 R8, P3, PT, R194, UR12, RZ ;  /* 0x0000000cc2087c10 */ /* 0x008fc8000ff7e0ff */
[----:B------:R-:W-:Y:S02]  /*3d880*/  IADD3.X R9, PT, PT, R195, UR13, RZ, P3, !PT ;  /* 0x0000000dc3097c10 */ /* 0x000fe40009ffe4ff */
[----:B------:R-:W3:Y:S04]  /*3d890*/  LDL.LU.64 R194, [R1+0x3a0] ;  /* 0x0003a00001c27983 */ /* 0x000ee80000300a00 */
[----:B------:R4:W-:Y:S04]  /*3d8a0*/  STL.64 [R1+0x260], R8 ;  /* 0x0002600801007387 */ /* 0x0009e80000100a00 */
[----:B------:R4:W-:Y:S02]  /*3d8b0*/  LDGSTS.E [R7+-0x5b900], desc[UR20][R8.64], P1 ;  /* 0xa470000008077fae */ /* 0x0009e400089a1014 */
[----:B----4-:R-:W-:-:S04]  /*3d8c0*/  IADD3 R8, P3, PT, R242, UR12, RZ ;  /* 0x0000000cf2087c10 */ /* 0x010fc8000ff7e0ff */
[----:B------:R-:W-:Y:S02]  /*3d8d0*/  IADD3.X R9, PT, PT, R243, UR13, RZ, P3, !PT ;  /* 0x0000000df3097c10 */ /* 0x000fe40009ffe4ff */
[----:B------:R-:W4:Y:S04]  /*3d8e0*/  LDL.LU.64 R242, [R1+0x288] ;  /* 0x0002880001f27983 */ /* 0x000f280000300a00 */
[----:B------:R1:W-:Y:S04]  /*3d8f0*/  STL.64 [R1+0x2a0], R8 ;  /* 0x0002a00801007387 */ /* 0x0003e80000100a00 */
[----:B------:R1:W-:Y:S02]  /*3d900*/  LDGSTS.E [R7+-0x5b500], desc[UR20][R8.64], P1 ;  /* 0xa4b0000008077fae */ /* 0x0003e400089a1014 */
[----:B-1----:R-:W-:-:S04]  /*3d910*/  IADD3 R8, P3, PT, R134, UR12, RZ ;  /* 0x0000000c86087c10 */ /* 0x002fc8000ff7e0ff */
[----:B------:R-:W-:-:S05]  /*3d920*/  IADD3.X R9, PT, PT, R135, UR13, RZ, P3, !PT ;  /* 0x0000000d87097c10 */ /* 0x000fca0009ffe4ff */
        /* <DEDUP_REMOVED lines=18> */
[----:B--2---:R-:W-:-:S04]  /*3da50*/  IADD3 R8, P3, PT, R10, UR12, RZ ;  /* 0x0000000c0a087c10 */ /* 0x004fc8000ff7e0ff */
[----:B------:R-:W-:-:S05]  /*3da60*/  IADD3.X R9, PT, PT, R11, UR13, RZ, P3, !PT ;  /* 0x0000000d0b097c10 */ /* 0x000fca0009ffe4ff */
[----:B------:R3:W-:Y:S04]  /*3da70*/  STL.64 [R1+0x420], R8 ;  /* 0x0004200801007387 */ /* 0x0007e80000100a00 */
[----:B------:R3:W-:Y:S02]  /*3da80*/  LDGSTS.E [R7+-0x59d00], desc[UR20][R8.64], P1 ;  /* 0xa630000008077fae */ /* 0x0007e400089a1014 */
[----:B---3--:R-:W-:-:S04]  /*3da90*/  IADD3 R8, P3, PT, R194, UR12, RZ ;  /* 0x0000000cc2087c10 */ /* 0x008fc8000ff7e0ff */
[----:B------:R-:W-:-:S05]  /*3daa0*/  IADD3.X R9, PT, PT, R195, UR13, RZ, P3, !PT ;  /* 0x0000000dc3097c10 */ /* 0x000fca0009ffe4ff */
[----:B------:R4:W-:Y:S04]  /*3dab0*/  STL.64 [R1+0x460], R8 ;  /* 0x0004600801007387 */ /* 0x0009e80000100a00 */
[----:B------:R4:W-:Y:S04]  /*3dac0*/  LDGSTS.E [R7+-0x59900], desc[UR20][R8.64], P1 ;  /* 0xa670000008077fae */ /* 0x0009e800089a1014 */
[----:B------:R-:W2:Y:S01]  /*3dad0*/  LDL.LU.64 R150, [R1+0x878] ;  /* 0x0008780001967983 */ /* 0x000ea20000300a00 */
[----:B----4-:R-:W-:-:S04]  /*3dae0*/  IADD3 R8, P3, PT, R242, UR12, RZ ;  /* 0x0000000cf2087c10 */ /* 0x010fc8000ff7e0ff */
[----:B------:R-:W-:-:S05]  /*3daf0*/  IADD3.X R9, PT, PT, R243, UR13, RZ, P3, !PT ;  /* 0x0000000df3097c10 */ /* 0x000fca0009ffe4ff */
[----:B------:R1:W-:Y:S04]  /*3db00*/  STL.64 [R1+0x4a0], R8 ;  /* 0x0004a00801007387 */ /* 0x0003e80000100a00 */
[----:B------:R1:W-:Y:S04]  /*3db10*/  LDGSTS.E [R7+-0x59500], desc[UR20][R8.64], P1 ;  /* 0xa6b0000008077fae */ /* 0x0003e800089a1014 */
[----:B------:R-:W3:Y:S01]  /*3db20*/  LDL.LU.64 R166, [R1+0x848] ;  /* 0x0008480001a67983 */ /* 0x000ee20000300a00 */
        /* <DEDUP_REMOVED lines=19> */
[----:B------:R-:W4:Y:S04]  /*3dc60*/  LDL.LU.64 R10, [R1+0x798] ;  /* 0x00079800010a7983 */ /* 0x000f280000300a00 */
[----:B------:R1:W-:Y:S02]  /*3dc70*/  LDGSTS.E [R7+-0x58500], desc[UR20][R8.64], P1 ;  /* 0xa7b0000008077fae */ /* 0x0003e400089a1014 */
[----:B-1----:R-:W-:-:S04]  /*3dc80*/  IADD3 R8, P3, PT, R78, UR12, RZ ;  /* 0x0000000c4e087c10 */ /* 0x002fc8000ff7e0ff */
[----:B------:R-:W-:-:S05]  /*3dc90*/  IADD3.X R9, PT, PT, R79, UR13, RZ, P3, !PT ;  /* 0x0000000d4f097c10 */ /* 0x000fca0009ffe4ff */
[----:B------:R1:W-:Y:S04]  /*3dca0*/  STL.64 [R1+0x660], R8 ;  /* 0x0006600801007387 */ /* 0x0003e80000100a00 */
[----:B------:R-:W4:Y:S04]  /*3dcb0*/  LDL.LU.64 R138, [R1+0x758] ;  /* 0x00075800018a7983 */ /* 0x000f280000300a00 */
[----:B------:R-:W4:Y:S04]  /*3dcc0*/  LDL.LU.64 R118, [R1+0x740] ;  /* 0x0007400001767983 */ /* 0x000f280000300a00 */
[----:B------:R-:W4:Y:S01]  /*3dcd0*/  LDL.LU.64 R120, [R1+0x718] ;  /* 0x0007180001787983 */ /* 0x000f220000300a00 */
[----:B------:R-:W-:-:S03]  /*3dce0*/  VIADD R6, R6, 0x100000 ;  /* 0x0010000006067836 */ /* 0x000fc60000000000 */
[----:B------:R-:W4:Y:S04]  /*3dcf0*/  LDL.LU.64 R140, [R1+0x6e8] ;  /* 0x0006e800018c7983 */ /* 0x000f280000300a00 */
[----:B------:R1:W-:Y:S02]  /*3dd00*/  LDGSTS.E [R6+-0x58100], desc[UR20][R8.64], P1 ;  /* 0xa7f0000008067fae */ /* 0x0003e400089a1014 */
[----:B-1----:R-:W-:Y:S01]  /*3dd10*/  VIADD R6, R5, 0x100000 ;  /* 0x0010000005067836 */ /* 0x002fe20000000000 */
[----:B--2---:R-:W-:-:S04]  /*3dd20*/  IADD3 R134, P3, PT, R150, UR12, RZ ;  /* 0x0000000c96867c10 */ /* 0x004fc8000ff7e0ff */
[----:B------:R-:W-:-:S05]  /*3dd30*/  IADD3.X R135, PT, PT, R151, UR13, RZ, P3, !PT ;  /* 0x0000000d97877c10 */ /* 0x000fca0009ffe4ff */
[----:B------:R-:W-:Y:S01]  /*3dd40*/  LDGSTS.E [R6+-0x5fc80], desc[UR20][R134.64], P1 ;  /* 0xa038000086067fae */ /* 0x000fe200089a1014 */
[----:B---3--:R-:W-:-:S04]  /*3dd50*/  IADD3 R150, P3, PT, R166, UR12, RZ ;  /* 0x0000000ca6967c10 */ /* 0x008fc8000ff7e0ff */
[----:B------:R-:W-:-:S05]  /*3dd60*/  IADD3.X R151, PT, PT, R167, UR13, RZ, P3, !PT ;  /* 0x0000000da7977c10 */ /* 0x000fca0009ffe4ff */
[----:B------:R-:W-:Y:S01]  /*3dd70*/  LDGSTS.E [R6+-0x5f880], desc[UR20][R150.64], P1 ;  /* 0xa078000096067fae */ /* 0x000fe200089a1014 */
[----:B----4-:R-:W-:-:S04]  /*3dd80*/  IADD3 R166, P3, PT, R194, UR12, RZ ;  /* 0x0000000cc2a67c10 */ /* 0x010fc8000ff7e0ff */
[----:B------:R-:W-:-:S05]  /*3dd90*/  IADD3.X R167, PT, PT, R195, UR13, RZ, P3, !PT ;  /* 0x0000000dc3a77c10 */ /* 0x000fca0009ffe4ff */
[----:B------:R-:W-:Y:S01]  /*3dda0*/  LDGSTS.E [R6+-0x5f480], desc[UR20][R166.64], P1 ;  /* 0xa0b80000a6067fae */ /* 0x000fe200089a1014 */
[----:B------:R-:W-:-:S04]  /*3ddb0*/  IADD3 R194, P3, PT, R242, UR12, RZ ;  /* 0x0000000cf2c27c10 */ /* 0x000fc8000ff7e0ff */
[----:B------:R-:W-:-:S05]  /*3ddc0*/  IADD3.X R195, PT, PT, R243, UR13, RZ, P3, !PT ;  /* 0x0000000df3c37c10 */ /* 0x000fca0009ffe4ff */
[----:B------:R-:W-:Y:S01]  /*3ddd0*/  LDGSTS.E [R6+-0x5f080], desc[UR20][R194.64], P1 ;  /* 0xa0f80000c2067fae */ /* 0x000fe200089a1014 */
[----:B------:R-:W-:-:S04]  /*3dde0*/  IADD3 R242, P3, PT, R122, UR12, RZ ;  /* 0x0000000c7af27c10 */ /* 0x000fc8000ff7e0ff */
[----:B------:R-:W-:Y:S02]  /*3ddf0*/  IADD3.X R243, PT, PT, R123, UR13, RZ, P3, !PT ;  /* 0x0000000d7bf37c10 */ /* 0x000fe40009ffe4ff */
[----:B------:R-:W2:Y:S04]  /*3de00*/  LDL.LU.64 R122, [R1+0x6d8] ;  /* 0x0006d800017a7983 */ /* 0x000ea80000300a00 */
[----:B------:R-:W-:Y:S01]  /*3de10*/  LDGSTS.E [R6+-0x5ec80], desc[UR20][R242.64], P1 ;  /* 0xa1380000f2067fae */ /* 0x000fe200089a1014 */
[----:B------:R-:W-:-:S04]  /*3de20*/  IADD3 R8, P3, PT, R116, UR12, RZ ;  /* 0x0000000c74087c10 */ /* 0x000fc8000ff7e0ff */
[----:B------:R-:W-:-:S05]  /*3de30*/  IADD3.X R9, PT, PT, R117, UR13, RZ, P3, !PT ;  /* 0x0000000d75097c10 */ /* 0x000fca0009ffe4ff */
[----:B------:R1:W-:Y:S04]  /*3de40*/  STL.64 [R1+0x10], R8 ;  /* 0x0000100801007387 */ /* 0x0003e80000100a00 */
[----:B------:R1:W-:Y:S02]  /*3de50*/  LDGSTS.E [R6+-0x5e880], desc[UR20][R8.64], P1 ;  /* 0xa178000008067fae */ /* 0x0003e400089a1014 */
[----:B-1----:R-:W-:-:S04]  /*3de60*/  IADD3 R8, P3, PT, R10, UR12, RZ ;  /* 0x0000000c0a087c10 */ /* 0x002fc8000ff7e0ff */
[----:B------:R-:W-:Y:S02]  /*3de70*/  IADD3.X R9, PT, PT, R11, UR13, RZ, P3, !PT ;  /* 0x0000000d0b097c10 */ /* 0x000fe40009ffe4ff */
[----:B------:R-:W3:Y:S04]  /*3de80*/  LDL.LU.64 R10, [R1+0x6a8] ;  /* 0x0006a800010a7983 */ /* 0x000ee80000300a00 */
[----:B------:R1:W-:Y:S04]  /*3de90*/  STL.64 [R1+0x50], R8 ;  /* 0x0000500801007387 */ /* 0x0003e80000100a00 */
[----:B------:R1:W-:Y:S04]  /*3dea0*/  LDGSTS.E [R6+-0x5e480], desc[UR20][R8.64], P1 ;  /* 0xa1b8000008067fae */ /* 0x0003e800089a1014 */
[----:B------:R-:W4:Y:S01]  /*3deb0*/  LDL.LU.64 R112, [R1+0x698] ;  /* 0x0006980001707983 */ /* 0x000f220000300a00 */
[----:B-1----:R-:W-:-:S04]  /*3dec0*/  IADD3 R8, P3, PT, R138, UR12, RZ ;  /* 0x0000000c8a087c10 */ /* 0x002fc8000ff7e0ff */
[----:B------:R-:W-:-:S05]  /*3ded0*/  IADD3.X R9, PT, PT, R139, UR13, RZ, P3, !PT ;  /* 0x0000000d8b097c10 */ /* 0x000fca0009ffe4ff */
[----:B------:R1:W-:Y:S04]  /*3dee0*/  STL.64 [R1+0x80], R8 ;  /* 0x0000800801007387 */ /* 0x0003e80000100a00 */
[----:B------:R-:W4:Y:S01]  /*3def0*/  LDL.LU.64 R114, [R1+0x668] ;  /* 0x0006680001727983 */ /* 0x000f220000300a00 */
[----:B------:R-:W-:-:S03]  /*3df00*/  IADD3 R138, P3, PT, R118, UR12, RZ ;  /* 0x0000000c768a7c10 */ /* 0x000fc6000ff7e0ff */
[----:B------:R1:W-:Y:S01]  /*3df10*/  LDGSTS.E [R6+-0x5e080], desc[UR20][R8.64], P1 ;  /* 0xa1f8000008067fae */ /* 0x0003e200089a1014 */
[----:B------:R-:W-:-:S03]  /*3df20*/  IADD3.X R139, PT, PT, R119, UR13, RZ, P3, !PT ;  /* 0x0000000d778b7c10 */ /* 0x000fc60009ffe4ff */
[----:B------:R-:W4:Y:S04]  /*3df30*/  LDL.LU.64 R116, [R1+0x628] ;  /* 0x0006280001747983 */ /* 0x000f280000300a00 */
        /* <DEDUP_REMOVED lines=16> */
[----:B------:R-:W-:-:S05]  /*3e040*/  IADD3.X R9, PT, PT, R11, UR13, RZ, P3, !PT ;  /* 0x0000000d0b097c10 */ /* 0x000fca0009ffe4ff */
[----:B------:R4:W-:Y:S04]  /*3e050*/  STL.64 [R1+0x160], R8 ;  /* 0x0001600801007387 */ /* 0x0009e80000100a00 */
[----:B------:R-:W3:Y:S04]  /*3e060*/  LDL.LU.64 R10, [R1+0x570] ;  /* 0x00057000010a7983 */ /* 0x000ee80000300a00 */
[----:B------:R4:W-:Y:S02]  /*3e070*/  LDGSTS.E [R6+-0x5cc80], desc[UR20][R8.64], P1 ;  /* 0xa338000008067fae */ /* 0x0009e400089a1014 */
[----:B----4-:R-:W-:-:S04]  /*3e080*/  IADD3 R8, P3, PT, R112, UR12, RZ ;  /* 0x0000000c70087c10 */ /* 0x010fc8000ff7e0ff */
        /* <DEDUP_REMOVED lines=24> */
[----:B------:R2:W-:Y:S02]  /*3e210*/  LDGSTS.E [R6+-0x5b880], desc[UR20][R8.64], P1 ;  /* 0xa478000008067fae */ /* 0x0005e400089a1014 */
[----:B--2---:R-:W-:-:S04]  /*3e220*/  IADD3 R8, P3, PT, R122, UR12, RZ ;  /* 0x0000000c7a087c10 */ /* 0x004fc8000ff7e0ff */
[----:B------:R-:W-:Y:S02]  /*3e230*/  IADD3.X R9, PT, PT, R123, UR13, RZ, P3, !PT ;  /* 0x0000000d7b097c10 */ /* 0x000fe40009ffe4ff */
[----:B------:R-:W2:Y:S04]  /*3e240*/  LDL.LU.64 R122, [R1+0x3e8] ;  /* 0x0003e800017a7983 */ /* 0x000ea80000300a00 */
[----:B------:R3:W-:Y:S04]  /*3e250*/  STL.64 [R1+0x2b0], R8 ;  /* 0x0002b00801007387 */ /* 0x0007e80000100a00 */
[----:B------:R3:W-:Y:S02]  /*3e260*/  LDGSTS.E [R6+-0x5b480], desc[UR20][R8.64], P1 ;  /* 0xa4b8000008067fae */ /* 0x0007e400089a1014 */
[----:B---3--:R-:W-:-:S04]  /*3e270*/  IADD3 R8, P3, PT, R10, UR12, RZ ;  /* 0x0000000c0a087c10 */ /* 0x008fc8000ff7e0ff */
[----:B------:R-:W-:Y:S02]  /*3e280*/  IADD3.X R9, PT, PT, R11, UR13, RZ, P3, !PT ;  /* 0x0000000d0b097c10 */ /* 0x000fe40009ffe4ff */
[----:B------:R-:W3:Y:S04]  /*3e290*/  LDL.LU.64 R10, [R1+0x398] ;  /* 0x00039800010a7983 */ /* 0x000ee80000300a00 */
[----:B------:R4:W-:Y:S04]  /*3e2a0*/  STL.64 [R1+0x2e8], R8 ;  /* 0x0002e80801007387 */ /* 0x0009e80000100a00 */
[----:B------:R4:W-:Y:S02]  /*3e2b0*/  LDGSTS.E [R6+-0x5b080], desc[UR20][R8.64], P1 ;  /* 0xa4f8000008067fae */ /* 0x0009e400089a1014 */
[----:B----4-:R-:W-:-:S04]  /*3e2c0*/  IADD3 R8, P3, PT, R110, UR12, RZ ;  /* 0x0000000c6e087c10 */ /* 0x010fc8000ff7e0ff */
        /* <DEDUP_REMOVED lines=22> */
[----:B------:R2:W-:Y:S01]  /*3e430*/  LDGSTS.E [R6+-0x59880], desc[UR20][R8.64], P1 ;  /* 0xa678000008067fae */ /* 0x0005e200089a1014 */
[----:B------:R-:W-:Y:S01]  /*3e440*/  VIADD R5, R5, 0x100000 ;  /* 0x0010000005057836 */ /* 0x000fe20000000000 */
[----:B------:R-:W-:Y:S01]  /*3e450*/  UMOV UR18, URZ ;  /* 0x000000ff00127c82 */ /* 0x000fe20008000000 */
[----:B--2---:R-:W-:-:S04]  /*3e460*/  IADD3 R8, P3, PT, R122, UR12, RZ ;  /* 0x0000000c7a087c10 */ /* 0x004fc8000ff7e0ff */
[----:B------:R-:W-:-:S05]  /*3e470*/  IADD3.X R9, PT, PT, R123, UR13, RZ, P3, !PT ;  /* 0x0000000d7b097c10 */ /* 0x000fca0009ffe4ff */
[----:B------:R3:W-:Y:S04]  /*3e480*/  STL.64 [R1+0x4b0], R8 ;  /* 0x0004b00801007387 */ /* 0x0007e80000100a00 */
[----:B------:R3:W-:Y:S02]  /*3e490*/  LDGSTS.E [R6+-0x59480], desc[UR20][R8.64], P1 ;  /* 0xa6b8000008067fae */ /* 0x0007e400089a1014 */
[----:B---3--:R-:W-:-:S04]  /*3e4a0*/  IADD3 R8, P3, PT, R10, UR12, RZ ;  /* 0x0000000c0a087c10 */ /* 0x008fc8000ff7e0ff */
        /* <DEDUP_REMOVED lines=17> */
[----:B------:R1:W-:Y:S01]  /*3e5c0*/  STL.64 [R1+0x658], R8 ;  /* 0x0006580801007387 */ /* 0x0003e20000100a00 */
[----:B------:R-:W-:-:S03]  /*3e5d0*/  ISETP.GE.AND P3, PT, R252, 0x100, PT ;  /* 0x00000100fc00780c */ /* 0x000fc60003f66270 */
[----:B------:R1:W-:Y:S01]  /*3e5e0*/  LDGSTS.E [R5+-0x58080], desc[UR20][R8.64], P1 ;  /* 0xa7f8000008057fae */ /* 0x0003e200089a1014 */
[----:B------:R-:W-:-:S03]  /*3e5f0*/  ISETP.GE.AND P1, PT, R252, 0x80, PT ;  /* 0x00000080fc00780c */ /* 0x000fc60003f26270 */
[----:B------:R-:W0:Y:S06]  /*3e600*/  LDGDEPBAR ;  /* 0x00000000000079af */ /* 0x000e2c0000000000 */
[----:B------:R-:W-:Y:S05]  /*3e610*/  @!P3 BRA `(.L_x_7) ;  /* 0x0000010400e4b947 */ /* 0x000fea0003800000 */
[----:B-----5:R-:W2:Y:S01]  /*3e620*/  LDC R3, c[0x0][0x3a0] ;  /* 0x0000e800ff037b82 */ /* 0x020ea20000000800 */
[----:B------:R-:W-:Y:S01]  /*3e630*/  IMAD.MOV.U32 R11, RZ, RZ, R12 ;  /* 0x000000ffff0b7224 */ /* 0x000fe200078e000c */
[----:B------:R-:W3:Y:S01]  /*3e640*/  LDL.LU.64 R120, [R1] ;  /* 0x0000000001787983 */ /* 0x000ee20000300a00 */
[----:B------:R-:W-:Y:S02]  /*3e650*/  IMAD.MOV.U32 R12, RZ, RZ, R13 ;  /* 0x000000ffff0c7224 */ /* 0x000fe400078e000d */
[----:B------:R-:W-:Y:S01]  /*3e660*/  IMAD.MOV.U32 R13, RZ, RZ, R14 ;  /* 0x000000ffff0d7224 */ /* 0x000fe200078e000e */
[----:B------:R-:W4:Y:S01]  /*3e670*/  LDL.LU.64 R122, [R1+0x8] ;  /* 0x00000800017a7983 */ /* 0x000f220000300a00 */
[----:B------:R-:W-:Y:S02]  /*3e680*/  IMAD.MOV.U32 R14, RZ, RZ, R15 ;  /* 0x000000ffff0e7224 */ /* 0x000fe400078e000f */
[----:B------:R-:W-:Y:S02]  /*3e690*/  IMAD.MOV.U32 R15, RZ, RZ, R16 ;  /* 0x000000ffff0f7224 */ /* 0x000fe400078e0010 */
[----:B------:R-:W-:-:S02]  /*3e6a0*/  IMAD.MOV.U32 R16, RZ, RZ, R17 ;  /* 0x000000ffff107224 */ /* 0x000fc400078e0011 */
[----:B------:R-:W-:Y:S02]  /*3e6b0*/  IMAD.MOV.U32 R17, RZ, RZ, R18 ;  /* 0x000000ffff117224 */ /* 0x000fe400078e0012 */
[----:B------:R-:W-:Y:S02]  /*3e6c0*/  IMAD.MOV.U32 R18, RZ, RZ, R19 ;  /* 0x000000ffff127224 */ /* 0x000fe400078e0013 */
[----:B--2---:R-:W-:-:S05]  /*3e6d0*/  VIADD R3, R3, 0x7f ;  /* 0x0000007f03037836 */ /* 0x004fca0000000000 */
[----:B-1----:R-:W-:Y:S01]  /*3e6e0*/  SHF.R.S32.HI R5, RZ, 0x1f, R3 ;  /* 0x0000001fff057819 */ /* 0x002fe20000011403 */
[----:B------:R-:W-:Y:S02]  /*3e6f0*/  IMAD.MOV.U32 R19, RZ, RZ, R20 ;  /* 0x000000ffff137224 */ /* 0x000fe400078e0014 */
[----:B------:R-:W-:Y:S01]  /*3e700*/  IMAD.MOV.U32 R20, RZ, RZ, R21 ;  /* 0x000000ffff147224 */ /* 0x000fe200078e0015 */
[----:B------:R-:W-:Y:S01]  /*3e710*/  LEA.HI R5, R5, R3, RZ, 0x7 ;  /* 0x0000000305057211 */ /* 0x000fe200078f38ff */
[----:B------:R-:W-:Y:S02]  /*3e720*/  IMAD.MOV.U32 R5, RZ, RZ, R76 ;  /* 0x000000ffff057224 */ /* 0x000fe400078e004c */
[----:B------:R-:W-:Y:S02]  /*3e730*/  IMAD.MOV.U32 R6, RZ, RZ, R77 ;  /* 0x000000ffff067224 */ /* 0x000fe400078e004d */
[----:B------:R-:W-:Y:S02]  /*3e740*/  IMAD.MOV.U32 R7, RZ, RZ, R72 ;  /* 0x000000ffff077224 */ /* 0x000fe400078e0048 */
[----:B------:R-:W-:-:S02]  /*3e750*/  IMAD.MOV.U32 R21, RZ, RZ, R22 ;  /* 0x000000ffff157224 */ /* 0x000fc400078e0016 */
[----:B------:R-:W-:Y:S02]  /*3e760*/  IMAD.MOV.U32 R8, RZ, RZ, R73 ;  /* 0x000000ffff087224 */ /* 0x000fe400078e0049 */
[----:B------:R-:W-:Y:S02]  /*3e770*/  IMAD.MOV.U32 R9, RZ, RZ, R70 ;  /* 0x000000ffff097224 */ /* 0x000fe400078e0046 */
[----:B------:R-:W-:Y:S01]  /*3e780*/  IMAD.MOV.U32 R22, RZ, RZ, R23 ;  /* 0x000000ffff167224 */ /* 0x000fe200078e0017 */
[----:B------:R-:W-:Y:S01]  /*3e790*/  STL.64 [R1+0xb70], R2 ;  /* 0x000b700201007387 */ /* 0x000fe20000100a00 */
[----:B------:R-:W-:Y:S02]  /*3e7a0*/  IMAD.MOV.U32 R10, RZ, RZ, R71 ;  /* 0x000000ffff0a7224 */ /* 0x000fe400078e0047 */
[----:B------:R-:W-:Y:S01]  /*3e7b0*/  IMAD.MOV.U32 R23, RZ, RZ, R24 ;  /* 0x000000ffff177224 */ /* 0x000fe200078e0018 */
[----:B------:R1:W-:Y:S01]  /*3e7c0*/  STL.64 [R1+0xb78], R4 ;  /* 0x000b780401007387 */ /* 0x0003e20000100a00 */
[----:B------:R-:W-:-:S02]  /*3e7d0*/  IMAD.MOV.U32 R24, RZ, RZ, R25 ;  /* 0x000000ffff187224 */ /* 0x000fc400078e0019 */
[----:B------:R-:W-:Y:S01]  /*3e7e0*/  IMAD.MOV.U32 R25, RZ, RZ, R26 ;  /* 0x000000ffff197224 */ /* 0x000fe200078e001a */
[----:B------:R-:W-:Y:S01]  /*3e7f0*/  STL.64 [R1+0xb80], R6 ;  /* 0x000b800601007387 */ /* 0x000fe20000100a00 */
[----:B------:R-:W-:Y:S02]  /*3e800*/  IMAD.MOV.U32 R26, RZ, RZ, R27 ;  /* 0x000000ffff1a7224 */ /* 0x000fe400078e001b */
[----:B------:R-:W-:Y:S01]  /*3e810*/  IMAD.MOV.U32 R27, RZ, RZ, R28 ;  /* 0x000000ffff1b7224 */ /* 0x000fe200078e001c */
[----:B------:R-:W-:Y:S01]  /*3e820*/  STL.64 [R1+0xb88], R8 ;  /* 0x000b880801007387 */ /* 0x000fe20000100a00 */
[----:B------:R-:W-:Y:S02]  /*3e830*/  IMAD.MOV.U32 R28, RZ, RZ, R29 ;  /* 0x000000ffff1c7224 */ /* 0x000fe400078e001d */
[----:B------:R-:W-:Y:S01]  /*3e840*/  IMAD.MOV.U32 R29, RZ, RZ, R30 ;  /* 0x000000ffff1d7224 */ /* 0x000fe200078e001e */
[----:B------:R2:W-:Y:S01]  /*3e850*/  STL.64 [R1+0xb90], R10 ;  /* 0x000b900a01007387 */ /* 0x0005e20000100a00 */
[----:B------:R-:W-:-:S03]  /*3e860*/  IMAD.MOV.U32 R30, RZ, RZ, R31 ;  /* 0x000000ffff1e7224 */ /* 0x000fc600078e001f */
        /* <DEDUP_REMOVED lines=8> */
[----:B------:R-:W-:Y:S01]  /*3e8f0*/  STL.64 [R1+0xbb8], R20 ;  /* 0x000bb81401007387 */ /* 0x000fe20000100a00 */
[----:B------:R-:W-:-:S03]  /*3e900*/  IMAD.MOV.U32 R35, RZ, RZ, R36 ;  /* 0x000000ffff237224 */ /* 0x000fc600078e0024 */
[----:B------:R-:W-:Y:S04]  /*3e910*/  STL.64 [R1+0xbc0], R22 ;  /* 0x000bc01601007387 */ /* 0x000fe80000100a00 */
[----:B------:R-:W-:Y:S04]  /*3e920*/  STL.64 [R1+0xbc8], R24 ;  /* 0x000bc81801007387 */ /* 0x000fe80000100a00 */
[----:B------:R-:W-:Y:S04]  /*3e930*/  STL.64 [R1+0xbd0], R26 ;  /* 0x000bd01a01007387 */ /* 0x000fe80000100a00 */
[----:B------:R-:W-:Y:S04]  /*3e940*/  STL.64 [R1+0xbd8], R28 ;  /* 0x000bd81c01007387 */ /* 0x000fe80000100a00 */
[----:B------:R-:W-:Y:S04]  /*3e950*/  STL.64 [R1+0xbe0], R30 ;  /* 0x000be01e01007387 */ /* 0x000fe80000100a00 */
[----:B------:R1:W-:Y:S04]  /*3e960*/  STL.64 [R1+0xbe8], R32 ;  /* 0x000be82001007387 */ /* 0x0003e80000100a00 */
[----:B------:R-:W-:Y:S04]  /*3e970*/  STL.64 [R1+0xbf0], R34 ;  /* 0x000bf02201007387 */ /* 0x000fe80000100a00 */
[----:B------:R-:W-:Y:S04]  /*3e980*/  STL [R1+0x5ec], R188 ;  /* 0x0005ecbc01007387 */ /* 0x000fe80000100800 */
[----:B------:R-:W-:Y:S04]  /*3e990*/  STL [R1+0x5f4], R182 ;  /* 0x0005f4b601007387 */ /* 0x000fe80000100800 */
[----:B------:R1:W-:Y:S04]  /*3e9a0*/  STL [R1+0x5f0], R183 ;  /* 0x0005f0b701007387 */ /* 0x0003e80000100800 */
[----:B------:R-:W-:Y:S04]  /*3e9b0*/  STL [R1+0x5fc], R184 ;  /* 0x0005fcb801007387 */ /* 0x000fe80000100800 */
[----:B------:R1:W-:Y:S04]  /*3e9c0*/  STL [R1+0x5f8], R185 ;  /* 0x0005f8b901007387 */ /* 0x0003e80000100800 */
[----:B------:R-:W-:Y:S04]  /*3e9d0*/  STL [R1+0x604], R174 ;  /* 0x000604ae01007387 */ /* 0x000fe80000100800 */
[----:B------:R-:W-:Y:S04]  /*3e9e0*/  STL [R1+0x600], R175 ;  /* 0x000600af01007387 */ /* 0x000fe80000100800 */
[----:B------:R-:W-:Y:S04]  /*3e9f0*/  STL [R1+0x60c], R176 ;  /* 0x00060cb001007387 */ /* 0x000fe80000100800 */
[----:B------:R-:W-:Y:S04]  /*3ea00*/  STL [R1+0x608], R177 ;  /* 0x000608b101007387 */ /* 0x000fe80000100800 */
[----:B------:R-:W-:Y:S04]  /*3ea10*/  STL [R1+0x614], R180 ;  /* 0x000614b401007387 */ /* 0x000fe80000100800 */
[----:B------:R-:W-:Y:S04]  /*3ea20*/  STL [R1+0x610], R181 ;  /* 0x000610b501007387 */ /* 0x000fe80000100800 */
[----:B------:R-:W-:Y:S04]  /*3ea30*/  STL [R1+0x61c], R178 ;  /* 0x00061cb201007387 */ /* 0x000fe80000100800 */
[----:B------:R1:W-:Y:S04]  /*3ea40*/  STL [R1+0x618], R179 ;  /* 0x000618b301007387 */ /* 0x0003e80000100800 */
[----:B------:R-:W-:Y:S04]  /*3ea50*/  STL [R1+0x624], R152 ;  /* 0x0006249801007387 */ /* 0x000fe80000100800 */
[----:B------:R-:W-:Y:S04]  /*3ea60*/  STL [R1+0x620], R153 ;  /* 0x0006209901007387 */ /* 0x000fe80000100800 */
[----:B------:R-:W-:Y:S04]  /*3ea70*/  STL [R1+0x628], R124 ;  /* 0x0006287c01007387 */ /* 0x000fe80000100800 */
[----:B------:R2:W-:Y:S04]  /*3ea80*/  STL [R1+0x5e8], R126 ;  /* 0x0005e87e01007387 */ /* 0x0005e80000100800 */
[----:B-1----:R-:W3:Y:S04]  /*3ea90*/  LDL.LU.64 R4, [R1+0x148] ;  /* 0x0001480001047983 */ /* 0x002ee80000300a00 */
[----:B------:R-:W3:Y:S04]  /*3eaa0*/  LDL.LU.64 R224, [R1+0x158] ;  /* 0x0001580001e07983 */ /* 0x000ee80000300a00 */
[----:B--2---:R-:W2:Y:S04]  /*3eab0*/  LDL.LU.64 R10, [R1+0x18] ;  /* 0x00001800010a7983 */ /* 0x004ea80000300a00 */
[----:B------:R-:W2:Y:S04]  /*3eac0*/  LDL.LU.64 R18, [R1+0xb8] ;  /* 0x0000b80001127983 */ /* 0x000ea80000300a00 */
[----:B------:R-:W2:Y:S04]  /*3ead0*/  LDL.LU.64 R32, [R1+0x10] ;  /* 0x0000100001207983 */ /* 0x000ea80000300a00 */
[----:B------:R-:W2:Y:S04]  /*3eae0*/  LDL.LU.64 R6, [R1+0x20] ;  /* 0x0000200001067983 */ /* 0x000ea80000300a00 */
[----:B------:R-:W2:Y:S04]  /*3eaf0*/  LDL.LU.64 R20, [R1+0xd8] ;  /* 0x0000d80001147983 */ /* 0x000ea80000300a00 */
[----:B------:R-:W2:Y:S04]  /*3eb00*/  LDL.LU.64 R16, [R1+0x130] ;  /* 0x0001300001107983 */ /* 0x000ea80000300a00 */
[----:B------:R-:W2:Y:S04]  /*3eb10*/  LDL.LU.64 R28, [R1+0x68] ;  /* 0x00006800011c7983 */ /* 0x000ea80000300a00 */
[----:B------:R-:W2:Y:S04]  /*3eb20*/  LDL.LU.64 R12, [R1+0x38] ;  /* 0x00003800010c7983 */ /* 0x000ea80000300a00 */
[----:B------:R-:W3:Y:S01]  /*3eb30*/  LDL.LU.64 R222, [R1+0x30] ;  /* 0x0000300001de7983 */ /* 0x000ee20000300a00 */
        /* <DEDUP_REMOVED lines=65> */
[----:B--2---:R-:W-:Y:S02]  /*3ef50*/  IMAD.MOV.U32 R167, RZ, RZ, R12 ;  /* 0x000000ffffa77224 */ /* 0x004fe400078e000c */
[----:B------:R-:W-:-:S02]  /*3ef60*/  IMAD.MOV.U32 R166, RZ, RZ, R13 ;  /* 0x000000ffffa67224 */ /* 0x000fc400078e000d */
[----:B---3--:R-:W-:Y:S02]  /*3ef70*/  IMAD.MOV.U32 R169, RZ, RZ, R222 ;  /* 0x000000ffffa97224 */ /* 0x008fe400078e00de */
[----:B------:R-:W-:Y:S02]  /*3ef80*/  IMAD.MOV.U32 R168, RZ, RZ, R223 ;  /* 0x000000ffffa87224 */ /* 0x000fe400078e00df */
[----:B------:R-:W2:Y:S04]  /*3ef90*/  LDL.LU.64 R222, [R1+0x108] ;  /* 0x0001080001de7983 */ /* 0x000ea80000300a00 */
[----:B------:R-:W3:Y:S04]  /*3efa0*/  LDL.LU.64 R12, [R1+0xf0] ;  /* 0x0000f000010c7983 */ /* 0x000ee80000300a00 */
[----:B------:R-:W2:Y:S04]  /*3efb0*/  LDL.LU.64 R22, [R1+0x50] ;  /* 0x0000500001167983 */ /* 0x000ea80000300a00 */
[----:B------:R-:W2:Y:S04]  /*3efc0*/  LDL.LU.64 R228, [R1+0x280] ;  /* 0x0002800001e47983 */ /* 0x000ea80000300a00 */
[----:B------:R-:W3:Y:S04]  /*3efd0*/  LDL.LU.64 R226, [R1+0x118] ;  /* 0x0001180001e27983 */ /* 0x000ee80000300a00 */
[----:B------:R-:W3:Y:S04]  /*3efe0*/  LDL.LU.64 R24, [R1+0x48] ;  /* 0x0000480001187983 */ /* 0x000ee80000300a00 */
[----:B------:R-:W3:Y:S01]  /*3eff0*/  LDL.LU.64 R8, [R1+0x28] ;  /* 0x0000280001087983 */ /* 0x000ee20000300a00 */
[----:B----4-:R-:W-:-:S02]  /*3f000*/  IMAD.MOV.U32 R104, RZ, RZ, R123 ;  /* 0x000000ffff687224 */ /* 0x010fc400078e007b */
        /* <DEDUP_REMOVED lines=11> */
[----:B--2---:R-:W-:-:S02]  /*3f0c0*/  IMAD.MOV.U32 R183, RZ, RZ, R228 ;  /* 0x000000ffffb77224 */ /* 0x004fc400078e00e4 */
[----:B------:R-:W-:Y:S02]  /*3f0d0*/  IMAD.MOV.U32 R182, RZ, RZ, R229 ;  /* 0x000000ffffb67224 */ /* 0x000fe400078e00e5 */
[----:B---3--:R-:W-:Y:S02]  /*3f0e0*/  IMAD.MOV.U32 R185, RZ, RZ, R226 ;  /* 0x000000ffffb97224 */ /* 0x008fe400078e00e2 */
[----:B------:R-:W-:Y:S02]  /*3f0f0*/  IMAD.MOV.U32 R187, RZ, RZ, R24 ;  /* 0x000000ffffbb7224 */ /* 0x000fe400078e0018 */
[----:B------:R-:W-:Y:S02]  /*3f100*/  IMAD.MOV.U32 R186, RZ, RZ, R25 ;  /* 0x000000ffffba7224 */ /* 0x000fe400078e0019 */
[----:B------:R-:W-:Y:S02]  /*3f110*/  IMAD.MOV.U32 R189, RZ, RZ, R8 ;  /* 0x000000ffffbd7224 */ /* 0x000fe400078e0008 */
[----:B------:R-:W-:-:S02]  /*3f120*/  IMAD.MOV.U32 R188, RZ, RZ, R9 ;  /* 0x000000ffffbc7224 */ /* 0x000fc400078e0009 */
[----:B------:R-:W2:Y:S01]  /*3f130*/  LDL.LU.64 R8, [R1+0x80] ;  /* 0x0000800001087983 */ /* 0x000ea20000300a00 */
[----:B------:R-:W-:-:S03]  /*3f140*/  IMAD.MOV.U32 R184, RZ, RZ, R227 ;  /* 0x000000ffffb87224 */ /* 0x000fc600078e00e3 */
[----:B------:R-:W3:Y:S04]  /*3f150*/  LDL.LU.64 R24, [R1+0x88] ;  /* 0x0000880001187983 */ /* 0x000ee80000300a00 */
[----:B------:R-:W4:Y:S04]  /*3f160*/  LDL.LU.64 R204, [R1+0x300] ;  /* 0x0003000001cc7983 */ /* 0x000f280000300a00 */
[----:B------:R-:W2:Y:S01]  /*3f170*/  LDL.LU.64 R214, [R1+0x110] ;  /* 0x0001100001d67983 */ /* 0x000ea20000300a00 */
[----:B------:R-:W-:-:S03]  /*3f180*/  IMAD.MOV.U32 R228, RZ, RZ, R32 ;  /* 0x000000ffffe47224 */ /* 0x000fc600078e0020 */
[----:B------:R-:W2:Y:S01]  /*3f190*/  LDL.LU.64 R212, [R1+0x70] ;  /* 0x0000700001d47983 */ /* 0x000ea20000300a00 */
[----:B------:R-:W-:-:S03]  /*3f1a0*/  IMAD.MOV.U32 R229, RZ, RZ, R33 ;  /* 0x000000ffffe57224 */ /* 0x000fc600078e0021 */
[----:B------:R-:W2:Y:S01]  /*3f1b0*/  LDL.LU.64 R226, [R1+0x60] ;  /* 0x0000600001e27983 */ /* 0x000ea20000300a00 */
[----:B------:R-:W-:Y:S02]  /*3f1c0*/  IMAD.MOV.U32 R32, RZ, RZ, R30 ;  /* 0x000000ffff207224 */ /* 0x000fe400078e001e */
[----:B------:R-:W-:Y:S02]  /*3f1d0*/  IMAD.MOV.U32 R33, RZ, RZ, R31 ;  /* 0x000000ffff217224 */ /* 0x000fe400078e001f */
[----:B------:R-:W-:Y:S02]  /*3f1e0*/  IMAD.MOV.U32 R30, RZ, RZ, R22 ;  /* 0x000000ffff1e7224 */ /* 0x000fe400078e0016 */
[----:B------:R-:W-:Y:S02]  /*3f1f0*/  IMAD.MOV.U32 R31, RZ, RZ, R23 ;  /* 0x000000ffff1f7224 */ /* 0x000fe400078e0017 */
[----:B------:R-:W-:Y:S02]  /*3f200*/  IMAD.MOV.U32 R22, RZ, RZ, R222 ;  /* 0x000000ffff167224 */ /* 0x000fe400078e00de */
[----:B------:R-:W-:-:S02]  /*3f210*/  IMAD.MOV.U32 R23, RZ, RZ, R223 ;  /* 0x000000ffff177224 */ /* 0x000fc400078e00df */
[----:B------:R-:W3:Y:S01]  /*3f220*/  LDL.LU.64 R222, [R1+0x40] ;  /* 0x0000400001de7983 */ /* 0x000ee20000300a00 */
[----:B------:R-:W-:Y:S02]  /*3f230*/  IMAD.MOV.U32 R136, RZ, RZ, R199 ;  /* 0x000000ffff887224 */ /* 0x000fe400078e00c7 */
[----:B------:R-:W-:Y:S02]  /*3f240*/  IMAD.MOV.U32 R79, RZ, RZ, R206 ;  /* 0x000000ffff4f7224 */ /* 0x000fe400078e00ce */
[----:B------:R-:W-:Y:S02]  /*3f250*/  IMAD.MOV.U32 R105, RZ, RZ, R232 ;  /* 0x000000ffff697224 */ /* 0x000fe400078e00e8 */
[----:B------:R-:W-:Y:S02]  /*3f260*/  IMAD.MOV.U32 R106, RZ, RZ, R233 ;  /* 0x000000ffff6a7224 */ /* 0x000fe400078e00e9 */
[----:B------:R-:W-:Y:S02]  /*3f270*/  IMAD.MOV.U32 R232, RZ, RZ, R228 ;  /* 0x000000ffffe87224 */ /* 0x000fe400078e00e4 */
[----:B------:R-:W-:-:S02]  /*3f280*/  IMAD.MOV.U32 R233, RZ, RZ, R229 ;  /* 0x000000ffffe97224 */ /* 0x000fc400078e00e5 */
[----:B------:R-:W-:Y:S01]  /*3f290*/  IMAD.MOV.U32 R128, RZ, RZ, R131 ;  /* 0x000000ffff807224 */ /* 0x000fe200078e0083 */
[----:B------:R-:W3:Y:S01]  /*3f2a0*/  LDL.LU.64 R228, [R1+0x2f0] ;  /* 0x0002f00001e47983 */ /* 0x000ee20000300a00 */
        /* <DEDUP_REMOVED lines=17> */
[----:B----4-:R-:W-:Y:S02]  /*3f3c0*/  IMAD.MOV.U32 R199, RZ, RZ, R205 ;  /* 0x000000ffffc77224 */ /* 0x010fe400078e00cd */
[----:B------:R-:W-:Y:S02]  /*3f3d0*/  IMAD.MOV.U32 R200, RZ, RZ, R204 ;  /* 0x000000ffffc87224 */ /* 0x000fe400078e00cc */
[----:B--2---:R-:W-:Y:S02]  /*3f3e0*/  IMAD.MOV.U32 R206, RZ, RZ, R226 ;  /* 0x000000ffffce7224 */ /* 0x004fe400078e00e2 */
[----:B------:R-:W-:Y:S02]  /*3f3f0*/  IMAD.MOV.U32 R205, RZ, RZ, R227 ;  /* 0x000000ffffcd7224 */ /* 0x000fe400078e00e3 */
[----:B------:R-:W-:Y:S02]  /*3f400*/  IMAD.MOV.U32 R226, RZ, RZ, R32 ;  /* 0x000000ffffe27224 */ /* 0x000fe400078e0020 */
[----:B------:R-:W-:-:S02]  /*3f410*/  IMAD.MOV.U32 R227, RZ, RZ, R33 ;  /* 0x000000ffffe37224 */ /* 0x000fc400078e0021 */
[----:B------:R-:W-:Y:S02]  /*3f420*/  IMAD.MOV.U32 R32, RZ, RZ, R30 ;  /* 0x000000ffff207224 */ /* 0x000fe400078e001e */
[----:B------:R-:W-:Y:S02]  /*3f430*/  IMAD.MOV.U32 R33, RZ, RZ, R31 ;  /* 0x000000ffff217224 */ /* 0x000fe400078e001f */
[----:B------:R-:W-:Y:S02]  /*3f440*/  IMAD.MOV.U32 R30, RZ, RZ, R26 ;  /* 0x000000ffff1e7224 */ /* 0x000fe400078e001a */
[----:B------:R-:W-:Y:S02]  /*3f450*/  IMAD.MOV.U32 R31, RZ, RZ, R27 ;  /* 0x000000ffff1f7224 */ /* 0x000fe400078e001b */
[----:B------:R-:W2:Y:S01]  /*3f460*/  LDL.LU.64 R26, [R1+0x168] ;  /* 0x00016800011a7983 */ /* 0x000ea20000300a00 */
[----:B---3--:R-:W-:Y:S02]  /*3f470*/  IMAD.MOV.U32 R208, RZ, RZ, R222 ;  /* 0x000000ffffd07224 */ /* 0x008fe400078e00de */
[----:B------:R-:W-:-:S02]  /*3f480*/  IMAD.MOV.U32 R207, RZ, RZ, R223 ;  /* 0x000000ffffcf7224 */ /* 0x000fc400078e00df */
[----:B------:R-:W3:Y:S01]  /*3f490*/  LDL.LU.64 R222, [R1+0xa0] ;  /* 0x0000a00001de7983 */ /* 0x000ee20000300a00 */
[----:B------:R-:W-:Y:S02]  /*3f4a0*/  IMAD.MOV.U32 R204, RZ, RZ, R212 ;  /* 0x000000ffffcc7224 */ /* 0x000fe400078e00d4 */
[----:B------:R-:W-:Y:S01]  /*3f4b0*/  IMAD.MOV.U32 R212, RZ, RZ, R34 ;  /* 0x000000ffffd47224 */ /* 0x000fe200078e0022 */
[----:B------:R-:W4:Y:S04]  /*3f4c0*/  LDL.LU.64 R6, [R1+0x90] ;  /* 0x0000900001067983 */ /* 0x000f280000300a00 */
[----:B------:R-:W4:Y:S01]  /*3f4d0*/  LDL.LU.64 R34, [R1+0x78] ;  /* 0x0000780001227983 */ /* 0x000f220000300a00 */
[----:B------:R-:W-:Y:S02]  /*3f4e0*/  IMAD.MOV.U32 R202, RZ, RZ, R214 ;  /* 0x000000ffffca7224 */ /* 0x000fe400078e00d6 */
[----:B------:R-:W-:-:S02]  /*3f4f0*/  IMAD.MOV.U32 R203, RZ, RZ, R213 ;  /* 0x000000ffffcb7224 */ /* 0x000fc400078e00d5 */
[----:B------:R-:W-:Y:S02]  /*3f500*/  IMAD.MOV.U32 R214, RZ, RZ, R232 ;  /* 0x000000ffffd67224 */ /* 0x000fe400078e00e8 */
[----:B------:R-:W-:Y:S02]  /*3f510*/  IMAD.MOV.U32 R213, RZ, RZ, R233 ;  /* 0x000000ffffd57224 */ /* 0x000fe400078e00e9 */
[----:B------:R-:W-:Y:S02]  /*3f520*/  IMAD.MOV.U32 R232, RZ, RZ, R24 ;  /* 0x000000ffffe87224 */ /* 0x000fe400078e0018 */
[----:B------:R-:W-:Y:S02]  /*3f530*/  IMAD.MOV.U32 R233, RZ, RZ, R25 ;  /* 0x000000ffffe97224 */ /* 0x000fe400078e0019 */
[----:B------:R-:W4:Y:S01]  /*3f540*/  LDL.LU.64 R24, [R1+0x2d8] ;  /* 0x0002d80001187983 */ /* 0x000f220000300a00 */
[----:B------:R-:W-:Y:S02]  /*3f550*/  IMAD.MOV.U32 R236, RZ, RZ, R32 ;  /* 0x000000ffffec7224 */ /* 0x000fe400078e0020 */
[----:B------:R-:W-:-:S02]  /*3f560*/  IMAD.MOV.U32 R237, RZ, RZ, R33 ;  /* 0x000000ffffed7224 */ /* 0x000fc400078e0021 */
[----:B------:R-:W4:Y:S01]  /*3f570*/  LDL.LU.64 R32, [R1+0x1c0] ;  /* 0x0001c00001207983 */ /* 0x000f220000300a00 */
[----:B------:R-:W-:Y:S02]  /*3f580*/  IMAD.MOV.U32 R111, RZ, RZ, R230 ;  /* 0x000000ffff6f7224 */ /* 0x000fe400078e00e6 */
[----:B------:R-:W-:Y:S02]  /*3f590*/  IMAD.MOV.U32 R112, RZ, RZ, R231 ;  /* 0x000000ffff707224 */ /* 0x000fe400078e00e7 */
[----:B------:R-:W-:Y:S02]  /*3f5a0*/  IMAD.MOV.U32 R230, RZ, RZ, R30 ;  /* 0x000000ffffe67224 */ /* 0x000fe400078e001e */
[----:B------:R-:W-:Y:S02]  /*3f5b0*/  IMAD.MOV.U32 R231, RZ, RZ, R31 ;  /* 0x000000ffffe77224 */ /* 0x000fe400078e001f */
[----:B------:R-:W4:Y:S01]  /*3f5c0*/  LDL.LU.64 R30, [R1+0x100] ;  /* 0x00010000011e7983 */ /* 0x000f220000300a00 */
        /* <DEDUP_REMOVED lines=17> */
[----:B------:R-:W-:Y:S02]  /*3f6e0*/  IMAD.MOV.U32 R26, RZ, RZ, R8 ;  /* 0x000000ffff1a7224 */ /* 0x000fe400078e0008 */
[----:B------:R-:W-:-:S02]  /*3f6f0*/  IMAD.MOV.U32 R8, RZ, RZ, R220 ;  /* 0x000000ffff087224 */ /* 0x000fc400078e00dc */
[----:B---3--:R-:W-:Y:S02]  /*3f700*/  IMAD.MOV.U32 R220, RZ, RZ, R222 ;  /* 0x000000ffffdc7224 */ /* 0x008fe400078e00de */
[----:B------:R-:W-:Y:S02]  /*3f710*/  IMAD.MOV.U32 R217, RZ, RZ, R27 ;  /* 0x000000ffffd97224 */ /* 0x000fe400078e001b */
[----:B----4-:R-:W-:Y:S02]  /*3f720*/  IMAD.MOV.U32 R222, RZ, RZ, R6 ;  /* 0x000000ffffde7224 */ /* 0x010fe400078e0006 */
[----:B------:R-:W-:Y:S02]  /*3f730*/  IMAD.MOV.U32 R219, RZ, RZ, R223 ;  /* 0x000000ffffdb7224 */ /* 0x000fe400078e00df */
[----:B------:R-:W-:Y:S02]  /*3f740*/  IMAD.MOV.U32 R6, RZ, RZ, R224 ;  /* 0x000000ffff067224 */ /* 0x000fe400078e00e0 */
[----:B------:R-:W-:-:S02]  /*3f750*/  IMAD.MOV.U32 R27, RZ, RZ, R9 ;  /* 0x000000ffff1b7224 */ /* 0x000fc400078e0009 */
[----:B------:R-:W-:Y:S02]  /*3f760*/  IMAD.MOV.U32 R224, RZ, RZ, R34 ;  /* 0x000000ffffe07224 */ /* 0x000fe400078e0022 */
[----:B------:R-:W-:Y:S02]  /*3f770*/  IMAD.MOV.U32 R223, RZ, RZ, R35 ;  /* 0x000000ffffdf7224 */ /* 0x000fe400078e0023 */
[----:B------:R-:W-:Y:S01]  /*3f780*/  IMAD.MOV.U32 R9, RZ, RZ, R221 ;  /* 0x000000ffff097224 */ /* 0x000fe200078e00dd */
[----:B------:R-:W2:Y:S01]  /*3f790*/  LDL.LU.64 R34, [R1+0xc0] ;  /* 0x0000c00001227983 */ /* 0x000ea20000300a00 */
[----:B------:R-:W-:Y:S02]  /*3f7a0*/  IMAD.MOV.U32 R221, RZ, RZ, R7 ;  /* 0x000000ffffdd7224 */ /* 0x000fe400078e0007 */
[----:B------:R-:W-:Y:S02]  /*3f7b0*/  IMAD.MOV.U32 R7, RZ, RZ, R225 ;  /* 0x000000ffff077224 */ /* 0x000fe400078e00e1 */
[----:B------:R-:W-:-:S02]  /*3f7c0*/  IMAD.MOV.U32 R225, RZ, RZ, R29 ;  /* 0x000000ffffe17224 */ /* 0x000fc400078e001d */
[----:B------:R-:W3:Y:S01]  /*3f7d0*/  LDL.LU.64 R28, [R1+0xa8] ;  /* 0x0000a800011c7983 */ /* 0x000ee20000300a00 */
[----:B------:R-:W-:Y:S02]  /*3f7e0*/  IMAD.MOV.U32 R232, RZ, RZ, R24 ;  /* 0x000000ffffe87224 */ /* 0x000fe400078e0018 */
[----:B------:R-:W-:Y:S02]  /*3f7f0*/  IMAD.MOV.U32 R231, RZ, RZ, R25 ;  /* 0x000000ffffe77224 */ /* 0x000fe400078e0019 */
[----:B------:R-:W4:Y:S01]  /*3f800*/  LDL.LU.64 R24, [R1+0x2c0] ;  /* 0x0002c00001187983 */ /* 0x000f220000300a00 */
        /* <DEDUP_REMOVED lines=16> */
[----:B------:R-:W4:Y:S01]  /*3f910*/  LDL.LU.64 R126, [R1+0x150] ;  /* 0x00015000017e7983 */ /* 0x000f220000300a00 */
[----:B------:R-:W-:-:S02]  /*3f920*/  IMAD.MOV.U32 R236, RZ, RZ, R30 ;  /* 0x000000ffffec7224 */ /* 0x000fc400078e001e */
[----:B------:R-:W-:Y:S02]  /*3f930*/  IMAD.MOV.U32 R235, RZ, RZ, R31 ;  /* 0x000000ffffeb7224 */ /* 0x000fe400078e001f */
[----:B------:R-:W4:Y:S01]  /*3f940*/  LDL.LU.64 R30, [R1+0xe8] ;  /* 0x0000e800011e7983 */ /* 0x000f220000300a00 */
        /* <DEDUP_REMOVED lines=55> */
[----:B--2---:R-:W-:Y:S02]  /*3fcc0*/  IMAD.MOV.U32 R238, RZ, RZ, R34 ;  /* 0x000000ffffee7224 */ /* 0x004fe400078e0022 */
[----:B------:R-:W-:Y:S02]  /*3fcd0*/  IMAD.MOV.U32 R237, RZ, RZ, R35 ;  /* 0x000000ffffed7224 */ /* 0x000fe400078e0023 */
[----:B------:R-:W2:Y:S01]  /*3fce0*/  LDL.LU.64 R34, [R1+0xd0] ;  /* 0x0000d00001227983 */ /* 0x000ea20000300a00 */
[----:B---3--:R-:W-:Y:S02]  /*3fcf0*/  IMAD.MOV.U32 R240, RZ, RZ, R28 ;  /* 0x000000fffff07224 */ /* 0x008fe400078e001c */
[----:B------:R-:W-:-:S02]  /*3fd00*/  IMAD.MOV.U32 R239, RZ, RZ, R29 ;  /* 0x000000ffffef7224 */ /* 0x000fc400078e001d */
[----:B------:R-:W3:Y:S04]  /*3fd10*/  LDL.LU.64 R28, [R1+0xc8] ;  /* 0x0000c800011c7983 */ /* 0x000ee80000300a00 */
[----:B------:R-:W3:Y:S01]  /*3fd20*/  LDL.LU.64 R26, [R1+0x4a8] ;  /* 0x0004a800011a7983 */ /* 0x000ee20000300a00 */
[----:B----4-:R-:W-:Y:S02]  /*3fd30*/  IMAD.MOV.U32 R248, RZ, RZ, R24 ;  /* 0x000000fffff87224 */ /* 0x010fe400078e0018 */
[----:B------:R-:W-:Y:S02]  /*3fd40*/  IMAD.MOV.U32 R247, RZ, RZ, R25 ;  /* 0x000000fffff77224 */ /* 0x000fe400078e0019 */
        /* <DEDUP_REMOVED lines=9> */
[----:B------:R-:W-:Y:S01]  /*3fde0*/  IMAD.MOV.U32 R251, RZ, RZ, R127 ;  /* 0x000000fffffb7224 */ /* 0x000fe200078e007f */
[----:B------:R1:W-:Y:S04]  /*3fdf0*/  STL [R1+0x4], R30 ;  /* 0x0000041e01007387 */ /* 0x0003e80000100800 */
[----:B------:R-:W4:Y:S01]  /*3fe00*/  LDL.LU.64 R126, [R1+0x128] ;  /* 0x00012800017e7983 */ /* 0x000f220000300a00 */
[----:B------:R-:W-:-:S03]  /*3fe10*/  IMAD.MOV.U32 R190, RZ, RZ, R31 ;  /* 0x000000ffffbe7224 */ /* 0x000fc600078e001f */
[----:B-1----:R-:W4:Y:S04]  /*3fe20*/  LDL.LU.64 R30, [R1+0xf8] ;  /* 0x0000f800011e7983 */ /* 0x002f280000300a00 */
[----:B------:R2:W-:Y:S02]  /*3fe30*/  STL [R1], R190 ;  /* 0x000000be01007387 */ /* 0x0005e40000100800 */
[----:B--2---:R-:W-:Y:S02]  /*3fe40*/  IMAD.MOV.U32 R190, RZ, RZ, R35 ;  /* 0x000000ffffbe7224 */ /* 0x004fe400078e0023 */
[----:B------:R1:W-:Y:S04]  /*3fe50*/  STL [R1+0xc], R34 ;  /* 0x00000c2201007387 */ /* 0x0003e80000100800 */
[----:B-1----:R1:W5:Y:S04]  /*3fe60*/  LDL.LU.64 R34, [R1+0xbf0] ;  /* 0x000bf00001227983 */ /* 0x0023680000300a00 */
[----:B---3--:R2:W-:Y:S04]  /*3fe70*/  STL [R1+0x14], R28 ;  /* 0x0000141c01007387 */ /* 0x0085e80000100800 */
[----:B------:R-:W-:Y:S04]  /*3fe80*/  STL [R1+0x8], R190 ;  /* 0x000008be01007387 */ /* 0x000fe80000100800 */
[----:B------:R3:W-:Y:S01]  /*3fe90*/  STL [R1+0x1c], R18 ;  /* 0x00001c1201007387 */ /* 0x0007e20000100800 */
[----:B--2---:R-:W-:-:S05]  /*3fea0*/  IMAD.MOV.U32 R28, RZ, RZ, R29 ;  /* 0x000000ffff1c7224 */ /* 0x004fca00078e001d */
[----:B------:R-:W-:Y:S01]  /*3feb0*/  STL [R1+0x10], R28 ;  /* 0x0000101c01007387 */ /* 0x000fe20000100800 */
[----:B---3--:R-:W-:-:S03]  /*3fec0*/  IMAD.MOV.U32 R18, RZ, RZ, R19 ;  /* 0x000000ffff127224 */ /* 0x008fc600078e0013 */
[----:B------:R-:W-:Y:S04]  /*3fed0*/  STL [R1+0x24], R8 ;  /* 0x0000240801007387 */ /* 0x000fe80000100800 */
[----:B------:R2:W-:Y:S04]  /*3fee0*/  STL [R1+0x18], R18 ;  /* 0x0000181201007387 */ /* 0x0005e80000100800 */
[----:B--2---:R-:W2:Y:S01]  /*3fef0*/  LDL.LU.64 R18, [R1+0x4f0] ;  /* 0x0004f00001127983 */ /* 0x004ea20000300a00 */
[----:B------:R-:W-:-:S03]  /*3ff00*/  IMAD.MOV.U32 R8, RZ, RZ, R9 ;  /* 0x000000ffff087224 */ /* 0x000fc600078e0009 */
[----:B------:R-:W-:Y:S04]  /*3ff10*/  STL [R1+0x2c], R26 ;  /* 0x00002c1a01007387 */ /* 0x000fe80000100800 */
[----:B------:R3:W-:Y:S04]  /*3ff20*/  STL [R1+0x20], R8 ;  /* 0x0000200801007387 */ /* 0x0007e80000100800 */
[----:B---3--:R-:W3:Y:S01]  /*3ff30*/  LDL.LU.64 R8, [R1+0x2a8] ;  /* 0x0002a80001087983 */ /* 0x008ee20000300a00 */
[----:B------:R-:W-:-:S03]  /*3ff40*/  IMAD.MOV.U32 R26, RZ, RZ, R27 ;  /* 0x000000ffff1a7224 */ /* 0x000fc600078e001b */
[----:B----4-:R4:W-:Y:S04]  /*3ff50*/  STL [R1+0x34], R24 ;  /* 0x0000341801007387 */ /* 0x0109e80000100800 */
[----:B------:R1:W-:Y:S04]  /*3ff60*/  STL [R1+0x28], R26 ;  /* 0x0000281a01007387 */ /* 0x0003e80000100800 */
[----:B------:R-:W3:Y:S01]  /*3ff70*/  LDL.LU.64 R28, [R1+0x200] ;  /* 0x00020000011c7983 */ /* 0x000ee20000300a00 */
[----:B----4-:R-:W-:-:S03]  /*3ff80*/  IMAD.MOV.U32 R24, RZ, RZ, R25 ;  /* 0x000000ffff187224 */ /* 0x010fc600078e0019 */
[----:B-1----:R-:W4:Y:S04]  /*3ff90*/  LDL.LU.64 R26, [R1+0x170] ;  /* 0x00017000011a7983 */ /* 0x002f280000300a00 */
[----:B------:R1:W-:Y:S04]  /*3ffa0*/  STL [R1+0x30], R24 ;  /* 0x0000301801007387 */ /* 0x0003e80000100800 */
[----:B------:R1:W-:Y:S04]  /*3ffb0*/  STL [R1+0x3c], R32 ;  /* 0x00003c2001007387 */ /* 0x0003e80000100800 */
[----:B-1----:R-:W4:Y:S01]  /*3ffc0*/  LDL.LU.64 R24, [R1+0x140] ;  /* 0x0001400001187983 */ /* 0x002f220000300a00 */
[----:B------:R-:W-:-:S03]  /*3ffd0*/  IMAD.MOV.U32 R190, RZ, RZ, R33 ;  /* 0x000000ffffbe7224 */ /* 0x000fc600078e0021 */
[----:B------:R1:W5:Y:S04]  /*3ffe0*/  LDL.LU.64 R32, [R1+0xbe8] ;  /* 0x000be80001207983 */ /* 0x0003680000300a00 */
[----:B------:R-:W-:Y:S04]  /*3fff0*/  STL [R1+0x38], R190 ;  /* 0x000038be01007387 */ /* 0x000fe80000100800 */
[----:B------:R1:W-:Y:S02]  /*40000*/  STL [R1+0x44], R126 ;  /* 0x0000447e01007387 */ /* 0x0003e40000100800 */
[----:B-1----:R-:W-:-:S05]  /*40010*/  IMAD.MOV.U32 R126, RZ, RZ, R127 ;  /* 0x000000ffff7e7224 */ /* 0x002fca00078e007f */
[----:B------:R-:W-:Y:S04]  /*40020*/  STL [R1+0x40], R126 ;  /* 0x0000407e01007387 */ /* 0x000fe80000100800 */
[----:B------:R1:W-:Y:S02]  /*40030*/  STL [R1+0x4c], R30 ;  /* 0x00004c1e01007387 */ /* 0x0003e40000100800 */
[----:B-1----:R-:W-:-:S05]  /*40040*/  IMAD.MOV.U32 R30, RZ, RZ, R31 ;  /* 0x000000ffff1e7224 */ /* 0x002fca00078e001f */
[----:B------:R1:W-:Y:S04]  /*40050*/  STL [R1+0x48], R30 ;  /* 0x0000481e01007387 */ /* 0x0003e80000100800 */
[----:B------:R1:W-:Y:S02]  /*40060*/  STL [R1+0x54], R12 ;  /* 0x0000540c01007387 */ /* 0x0003e40000100800 */
[----:B-1----:R-:W-:Y:S02]  /*40070*/  IMAD.MOV.U32 R30, RZ, RZ, R13 ;  /* 0x000000ffff1e7224 */ /* 0x002fe400078e000d */
[----:B------:R-:W4:Y:S04]  /*40080*/  LDL.LU.64 R12, [R1+0x530] ;  /* 0x00053000010c7983 */ /* 0x000f280000300a00 */
[----:B------:R1:W-:Y:S04]  /*40090*/  STL [R1+0x50], R30 ;  /* 0x0000501e01007387 */ /* 0x0003e80000100800 */
[----:B------:R1:W-:Y:S02]  /*400a0*/  STL [R1+0x5c], R10 ;  /* 0x00005c0a01007387 */ /* 0x0003e40000100800 */
[----:B-1----:R-:W-:-:S02]  /*400b0*/  IMAD.MOV.U32 R30, RZ, RZ, R11 ;  /* 0x000000ffff1e7224 */ /* 0x002fc400078e000b */
[----:B------:R-:W4:Y:S04]  /*400c0*/  LDL.LU.64 R10, [R1+0x310] ;  /* 0x00031000010a7983 */ /* 0x000f280000300a00 */
[----:B------:R1:W-:Y:S04]  /*400d0*/  STL [R1+0x58], R30 ;  /* 0x0000581e01007387 */ /* 0x0003e80000100800 */
[----:B------:R1:W-:Y:S02]  /*400e0*/  STL [R1+0x64], R20 ;  /* 0x0000641401007387 */ /* 0x0003e40000100800 */
[----:B-1----:R-:W-:-:S02]  /*400f0*/  IMAD.MOV.U32 R30, RZ, RZ, R21 ;  /* 0x000000ffff1e7224 */ /* 0x002fc400078e0015 */
[----:B------:R-:W4:Y:S04]  /*40100*/  LDL.LU.64 R20, [R1+0x238] ;  /* 0x0002380001147983 */ /* 0x000f280000300a00 */
[----:B------:R1:W-:Y:S04]  /*40110*/  STL [R1+0x60], R30 ;  /* 0x0000601e01007387 */ /* 0x0003e80000100800 */
[----:B--2---:R2:W-:Y:S01]  /*40120*/  STL [R1+0x6c], R18 ;  /* 0x00006c1201007387 */ /* 0x0045e20000100800 */
[----:B-1----:R-:W-:-:S03]  /*40130*/  IMAD.MOV.U32 R30, RZ, RZ, R19 ;  /* 0x000000ffff1e7224 */ /* 0x002fc600078e0013 */
[----:B--2---:R-:W2:Y:S04]  /*40140*/  LDL.LU.64 R18, [R1+0x198] ;  /* 0x0001980001127983 */ /* 0x004ea80000300a00 */
[----:B------:R1:W-:Y:S04]  /*40150*/  STL [R1+0x68], R30 ;  /* 0x0000681e01007387 */ /* 0x0003e80000100800 */
[----:B---3--:R3:W-:Y:S01]  /*40160*/  STL [R1+0x74], R8 ;  /* 0x0000740801007387 */ /* 0x0087e20000100800 */
[----:B-1----:R-:W-:-:S03]  /*40170*/  IMAD.MOV.U32 R30, RZ, RZ, R9 ;  /* 0x000000ffff1e7224 */ /* 0x002fc600078e0009 */
[----:B---3--:R-:W3:Y:S04]  /*40180*/  LDL.LU.64 R8, [R1+0x178] ;  /* 0x0001780001087983 */ /* 0x008ee80000300a00 */
[----:B------:R-:W-:Y:S04]  /*40190*/  STL [R1+0x70], R30 ;  /* 0x0000701e01007387 */ /* 0x000fe80000100800 */
[----:B------:R1:W-:Y:S02]  /*401a0*/  STL [R1+0x7c], R28 ;  /* 0x00007c1c01007387 */ /* 0x0003e40000100800 */
[----:B-1----:R-:W-:-:S05]  /*401b0*/  IMAD.MOV.U32 R28, RZ, RZ, R29 ;  /* 0x000000ffff1c7224 */ /* 0x002fca00078e001d */
[----:B------:R-:W-:Y:S04]  /*401c0*/  STL [R1+0x78], R28 ;  /* 0x0000781c01007387 */ /* 0x000fe80000100800 */
[----:B----4-:R1:W-:Y:S02]  /*401d0*/  STL [R1+0x84], R26 ;  /* 0x0000841a01007387 */ /* 0x0103e40000100800 */
[----:B-1----:R-:W-:-:S05]  /*401e0*/  IMAD.MOV.U32 R26, RZ, RZ, R27 ;  /* 0x000000ffff1a7224 */ /* 0x002fca00078e001b */
[----:B------:R-:W-:Y:S04]  /*401f0*/  STL [R1+0x80], R26 ;  /* 0x0000801a01007387 */ /* 0x000fe80000100800 */
[----:B------:R1:W-:Y:S02]  /*40200*/  STL [R1+0x8c], R24 ;  /* 0x00008c1801007387 */ /* 0x0003e40000100800 */
[----:B-1----:R-:W-:-:S05]  /*40210*/  IMAD.MOV.U32 R24, RZ, RZ, R25 ;  /* 0x000000ffff187224 */ /* 0x002fca00078e0019 */
[----:B------:R1:W-:Y:S04]  /*40220*/  STL [R1+0x88], R24 ;  /* 0x0000881801007387 */ /* 0x0003e80000100800 */
[----:B------:R4:W-:Y:S01]  /*40230*/  STL [R1+0x94], R16 ;  /* 0x0000941001007387 */ /* 0x0009e20000100800 */
[----:B-1----:R-:W-:-:S03]  /*40240*/  IMAD.MOV.U32 R24, RZ, RZ, R17 ;  /* 0x000000ffff187224 */ /* 0x002fc600078e0011 */
[----:B----4-:R-:W4:Y:S04]  /*40250*/  LDL.LU.64 R16, [R1+0x590] ;  /* 0x0005900001107983 */ /* 0x010f280000300a00 */
        /* <DEDUP_REMOVED lines=28> */
[----:B------:R1:W-:Y:S04]  /*40420*/  STL [R1+0xc8], R24 ;  /* 0x0000c81801007387 */ /* 0x0003e80000100800 */
[----:B------:R1:W-:Y:S02]  /*40430*/  STL [R1+0xd4], R6 ;  /* 0x0000d40601007387 */ /* 0x0003e40000100800 */
[----:B-1----:R-:W-:-:S02]  /*40440*/  IMAD.MOV.U32 R24, RZ, RZ, R7 ;  /* 0x000000ffff187224 */ /* 0x002fc400078e0007 */
[----:B------:R-:W3:Y:S04]  /*40450*/  LDL.64 R6, [R1+0x630] ;  /* 0x0006300001067983 */ /* 0x000ee80000100a00 */
[----:B------:R1:W-:Y:S04]  /*40460*/  STL [R1+0xd0], R24 ;  /* 0x0000d01801007387 */ /* 0x0003e80000100800 */
[----:B------:R1:W-:Y:S02]  /*40470*/  STL [R1+0xdc], R4 ;  /* 0x0000dc0401007387 */ /* 0x0003e40000100800 */
[----:B-1----:R-:W-:-:S02]  /*40480*/  IMAD.MOV.U32 R24, RZ, RZ, R5 ;  /* 0x000000ffff187224 */ /* 0x002fc400078e0005 */
[----:B------:R-:W3:Y:S04]  /*40490*/  LDL.LU.64 R4, [R1+0x528] ;  /* 0x0005280001047983 */ /* 0x000ee80000300a00 */
[----:B------:R1:W-:Y:S04]  /*404a0*/  STL [R1+0xd8], R24 ;  /* 0x0000d81801007387 */ /* 0x0003e80000100800 */
[----:B------:R1:W-:Y:S02]  /*404b0*/  STL [R1+0xe4], R2 ;  /* 0x0000e40201007387 */ /* 0x0003e40000100800 */
[----:B-1----:R-:W-:-:S02]  /*404c0*/  IMAD.MOV.U32 R24, RZ, RZ, R3 ;  /* 0x000000ffff187224 */ /* 0x002fc400078e0003 */
[----:B------:R-:W3:Y:S04]  /*404d0*/  LDL.LU.64 R2, [R1+0x308] ;  /* 0x0003080001027983 */ /* 0x000ee80000300a00 */
[----:B------:R1:W-:Y:S04]  /*404e0*/  STL [R1+0xe0], R24 ;  /* 0x0000e01801007387 */ /* 0x0003e80000100800 */
[----:B----4-:R4:W-:Y:S01]  /*404f0*/  STL [R1+0xec], R16 ;  /* 0x0000ec1001007387 */ /* 0x0109e20000100800 */
        /* <DEDUP_REMOVED lines=375> */
[----:B--2---:R2:W-:Y:S04]  /*41c70*/  STL [R1+0x3dc], R18 ;  /* 0x0003dc1201007387 */ /* 0x0045e80000100800 */
[----:B-1----:R-:W4:Y:S01]  /*41c80*/  LDL.LU.64 R24, [R1+0x868] ;  /* 0x0008680001187983 */ /* 0x002f220000300a00 */
[----:B--2---:R-:W-:-:S05]  /*41c90*/  IMAD.MOV.U32 R18, RZ, RZ, R19 ;  /* 0x000000ffff127224 */ /* 0x004fca00078e0013 */
[----:B------:R1:W-:Y:S04]  /*41ca0*/  STL [R1+0x3d8], R18 ;  /* 0x0003d81201007387 */ /* 0x0003e80000100800 */
[----:B---3--:R2:W-:Y:S01]  /*41cb0*/  STL [R1+0x3e4], R8 ;  /* 0x0003e40801007387 */ /* 0x0085e20000100800 */
[----:B-1----:R-:W-:-:S03]  /*41cc0*/  IMAD.MOV.U32 R18, RZ, RZ, R9 ;  /* 0x000000ffff127224 */ /* 0x002fc600078e0009 */
[----:B--2---:R-:W2:Y:S04]  /*41cd0*/  LDL.LU.64 R8, [R1+0x7f8] ;  /* 0x0007f80001087983 */ /* 0x004ea80000300a00 */
[----:B------:R1:W-:Y:S04]  /*41ce0*/  STL [R1+0x3e0], R18 ;  /* 0x0003e01201007387 */ /* 0x0003e80000100800 */
[----:B------:R3:W-:Y:S01]  /*41cf0*/  STL [R1+0x3ec], R6 ;  /* 0x0003ec0601007387 */ /* 0x0007e20000100800 */
        /* <DEDUP_REMOVED lines=11> */
[----:B----4-:R4:W-:Y:S04]  /*41db0*/  STL [R1+0x404], R16 ;  /* 0x0004041001007387 */ /* 0x0109e80000100800 */
[----:B-1----:R-:W3:Y:S01]  /*41dc0*/  LDL.LU.64 R18, [R1+0x460] ;  /* 0x0004600001127983 */ /* 0x002ee20000300a00 */
[----:B----4-:R-:W-:-:S05]  /*41dd0*/  IMAD.MOV.U32 R16, RZ, RZ, R17 ;  /* 0x000000ffff107224 */ /* 0x010fca00078e0011 */
[----:B------:R1:W-:Y:S04]  /*41de0*/  STL [R1+0x400], R16 ;  /* 0x0004001001007387 */ /* 0x0003e80000100800 */
[----:B------:R4:W-:Y:S04]  /*41df0*/  STL [R1+0x40c], R14 ;  /* 0x00040c0e01007387 */ /* 0x0009e80000100800 */
[----:B-1----:R-:W3:Y:S01]  /*41e00*/  LDL.LU.64 R16, [R1+0x468] ;  /* 0x0004680001107983 */ /* 0x002ee20000300a00 */
[----:B----4-:R-:W-:-:S05]  /*41e10*/  IMAD.MOV.U32 R14, RZ, RZ, R15 ;  /* 0x000000ffff0e7224 */ /* 0x010fca00078e000f */
[----:B------:R1:W-:Y:S04]  /*41e20*/  STL [R1+0x408], R14 ;  /* 0x0004080e01007387 */ /* 0x0003e80000100800 */
[----:B------:R4:W-:Y:S04]  /*41e30*/  STL [R1+0x414], R22 ;  /* 0x0004141601007387 */ /* 0x0009e80000100800 */
[----:B-1----:R-:W3:Y:S01]  /*41e40*/  LDL.LU.64 R14, [R1+0x8d0] ;  /* 0x0008d000010e7983 */ /* 0x002ee20000300a00 */
[----:B----4-:R-:W-:-:S03]  /*41e50*/  IMAD.MOV.U32 R22, RZ, RZ, R23 ;  /* 0x000000ffff167224 */ /* 0x010fc600078e0017 */
[----:B------:R1:W-:Y:S04]  /*41e60*/  STL [R1+0x41c], R12 ;  /* 0x00041c0c01007387 */ /* 0x0003e80000100800 */
[----:B------:R4:W-:Y:S01]  /*41e70*/  STL [R1+0x410], R22 ;  /* 0x0004101601007387 */ /* 0x0009e20000100800 */
[----:B-1----:R-:W-:-:S03]  /*41e80*/  IMAD.MOV.U32 R12, RZ, RZ, R13 ;  /* 0x000000ffff0c7224 */ /* 0x002fc600078e000d */
[----:B----4-:R-:W4:Y:S04]  /*41e90*/  LDL.LU.64 R22, [R1+0x890] ;  /* 0x0008900001167983 */ /* 0x010f280000300a00 */
[----:B------:R-:W-:Y:S04]  /*41ea0*/  STL [R1+0x424], R10 ;  /* 0x0004240a01007387 */ /* 0x000fe80000100800 */
[----:B------:R1:W-:Y:S04]  /*41eb0*/  STL [R1+0x418], R12 ;  /* 0x0004180c01007387 */ /* 0x0003e80000100800 */
[----:B-1----:R-:W4:Y:S01]  /*41ec0*/  LDL.LU.64 R12, [R1+0x828] ;  /* 0x00082800010c7983 */ /* 0x002f220000300a00 */
[----:B------:R-:W-:-:S03]  /*41ed0*/  IMAD.MOV.U32 R10, RZ, RZ, R11 ;  /* 0x000000ffff0a7224 */ /* 0x000fc600078e000b */
[----:B------:R1:W-:Y:S04]  /*41ee0*/  STL [R1+0x42c], R20 ;  /* 0x00042c1401007387 */ /* 0x0003e80000100800 */
[----:B------:R1:W-:Y:S02]  /*41ef0*/  STL [R1+0x420], R10 ;  /* 0x0004200a01007387 */ /* 0x0003e40000100800 */
[----:B-1----:R-:W-:Y:S02]  /*41f00*/  IMAD.MOV.U32 R20, RZ, RZ, R21 ;  /* 0x000000ffff147224 */ /* 0x002fe400078e0015 */
[----:B------:R-:W4:Y:S04]  /*41f10*/  LDL.LU.64 R10, [R1+0x7b8] ;  /* 0x0007b800010a7983 */ /* 0x000f280000300a00 */
[----:B------:R-:W-:Y:S04]  /*41f20*/  STL [R1+0x434], R24 ;  /* 0x0004341801007387 */ /* 0x000fe80000100800 */
[----:B------:R1:W-:Y:S04]  /*41f30*/  STL [R1+0x428], R20 ;  /* 0x0004281401007387 */ /* 0x0003e80000100800 */
[----:B-1----:R-:W4:Y:S01]  /*41f40*/  LDL.LU.64 R20, [R1+0x490] ;  /* 0x0004900001147983 */ /* 0x002f220000300a00 */
[----:B------:R-:W-:-:S03]  /*41f50*/  IMAD.MOV.U32 R24, RZ, RZ, R25 ;  /* 0x000000ffff187224 */ /* 0x000fc600078e0019 */
[----:B--2---:R-:W-:Y:S04]  /*41f60*/  STL [R1+0x43c], R8 ;  /* 0x00043c0801007387 */ /* 0x004fe80000100800 */
[----:B------:R1:W-:Y:S02]  /*41f70*/  STL [R1+0x430], R24 ;  /* 0x0004301801007387 */ /* 0x0003e40000100800 */
[----:B-1----:R-:W-:Y:S02]  /*41f80*/  IMAD.MOV.U32 R24, RZ, RZ, R9 ;  /* 0x000000ffff187224 */ /* 0x002fe400078e0009 */
[----:B------:R-:W2:Y:S04]  /*41f90*/  LDL.LU.64 R8, [R1+0x498] ;  /* 0x0004980001087983 */ /* 0x000ea80000300a00 */
        /* <DEDUP_REMOVED lines=16> */
[----:B------:R-:W-:Y:S04]  /*420a0*/  STL [R1+0x458], R24 ;  /* 0x0004581801007387 */ /* 0x000fe80000100800 */
[----:B------:R1:W-:Y:S02]  /*420b0*/  STL [R1+0x464], R16 ;  /* 0x0004641001007387 */ /* 0x0003e40000100800 */
[----:B-1----:R-:W-:-:S02]  /*420c0*/  IMAD.MOV.U32 R16, RZ, RZ, R17 ;  /* 0x000000ffff107224 */ /* 0x002fc400078e0011 */
[----:B------:R-:W-:Y:S04]  /*420d0*/  STL [R1+0x46c], R14 ;  /* 0x00046c0e01007387 */ /* 0x000fe80000100800 */
[----:B------:R1:W-:Y:S04]  /*420e0*/  STL [R1+0x460], R16 ;  /* 0x0004601001007387 */ /* 0x0003e80000100800 */
[----:B-1----:R-:W3:Y:S01]  /*420f0*/  LDL.LU.64 R16, [R1+0x860] ;  /* 0x0008600001107983 */ /* 0x002ee20000300a00 */
[----:B------:R-:W-:-:S03]  /*42100*/  IMAD.MOV.U32 R14, RZ, RZ, R15 ;  /* 0x000000ffff0e7224 */ /* 0x000fc600078e000f */
[----:B----4-:R1:W-:Y:S04]  /*42110*/  STL [R1+0x474], R22 ;  /* 0x0004741601007387 */ /* 0x0103e80000100800 */
[----:B------:R4:W-:Y:S01]  /*42120*/  STL [R1+0x468], R14 ;  /* 0x0004680e01007387 */ /* 0x0009e20000100800 */
[----:B-1----:R-:W-:-:S03]  /*42130*/  IMAD.MOV.U32 R22, RZ, RZ, R23 ;  /* 0x000000ffff167224 */ /* 0x002fc600078e0017 */
[----:B----4-:R-:W4:Y:S04]  /*42140*/  LDL.LU.64 R14, [R1+0x7f0] ;  /* 0x0007f000010e7983 */ /* 0x010f280000300a00 */
[----:B------:R1:W-:Y:S04]  /*42150*/  STL [R1+0x47c], R12 ;  /* 0x00047c0c01007387 */ /* 0x0003e80000100800 */
[----:B------:R-:W-:Y:S04]  /*42160*/  STL [R1+0x470], R22 ;  /* 0x0004701601007387 */ /* 0x000fe80000100800 */
[----:B------:R-:W4:Y:S01]  /*42170*/  LDL.LU.64 R26, [R1+0x768] ;  /* 0x00076800011a7983 */ /* 0x000f220000300a00 */
[----:B-1----:R-:W-:-:S03]  /*42180*/  IMAD.MOV.U32 R12, RZ, RZ, R13 ;  /* 0x000000ffff0c7224 */ /* 0x002fc600078e000d */
[----:B------:R1:W-:Y:S04]  /*42190*/  STL [R1+0x484], R10 ;  /* 0x0004840a01007387 */ /* 0x0003e80000100800 */
[----:B------:R1:W-:Y:S02]  /*421a0*/  STL [R1+0x478], R12 ;  /* 0x0004780c01007387 */ /* 0x0003e40000100800 */
[----:B-1----:R-:W-:Y:S02]  /*421b0*/  IMAD.MOV.U32 R10, RZ, RZ, R11 ;  /* 0x000000ffff0a7224 */ /* 0x002fe400078e000b */
[----:B------:R-:W4:Y:S04]  /*421c0*/  LDL.LU.64 R12, [R1+0x510] ;  /* 0x00051000010c7983 */ /* 0x000f280000300a00 */
[----:B------:R-:W-:Y:S04]  /*421d0*/  STL [R1+0x48c], R20 ;  /* 0x00048c1401007387 */ /* 0x000fe80000100800 */
[----:B------:R1:W-:Y:S04]  /*421e0*/  STL [R1+0x480], R10 ;  /* 0x0004800a01007387 */ /* 0x0003e80000100800 */
[----:B-1----:R-:W4:Y:S04]  /*421f0*/  LDL.LU.64 R10, [R1+0x500] ;  /* 0x00050000010a7983 */ /* 0x002f280000300a00 */
[----:B------:R-:W4:Y:S01]  /*42200*/  LDL.LU.64 R24, [R1+0x4f8] ;  /* 0x0004f80001187983 */ /* 0x000f220000300a00 */
[----:B------:R-:W-:-:S05]  /*42210*/  IMAD.MOV.U32 R20, RZ, RZ, R21 ;  /* 0x000000ffff147224 */ /* 0x000fca00078e0015 */
        /* <DEDUP_REMOVED lines=9> */
[----:B------:R1:W-:Y:S04]  /*422b0*/  STL [R1+0x4a4], R4 ;  /* 0x0004a40401007387 */ /* 0x0003e80000100800 */
[----:B------:R-:W3:Y:S01]  /*422c0*/  LDL.LU.64 R22, [R1+0x888] ;  /* 0x0008880001167983 */ /* 0x000ee20000300a00 */
[----:B-1----:R-:W-:-:S03]  /*422d0*/  IMAD.MOV.U32 R4, RZ, RZ, R5 ;  /* 0x000000ffff047224 */ /* 0x002fc600078e0005 */
[----:B------:R1:W-:Y:S04]  /*422e0*/  STL [R1+0x4ac], R2 ;  /* 0x0004ac0201007387 */ /* 0x0003e80000100800 */
[----:B------:R1:W-:Y:S02]  /*422f0*/  STL [R1+0x4a0], R4 ;  /* 0x0004a00401007387 */ /* 0x0003e40000100800 */
[----:B-1----:R-:W-:Y:S02]  /*42300*/  IMAD.MOV.U32 R2, RZ, RZ, R3 ;  /* 0x000000ffff027224 */ /* 0x002fe400078e0003 */
[----:B------:R-:W3:Y:S04]  /*42310*/  LDL.LU.64 R4, [R1+0x820] ;  /* 0x0008200001047983 */ /* 0x000ee80000300a00 */
[----:B------:R-:W-:Y:S04]  /*42320*/  STL [R1+0x4b4], R18 ;  /* 0x0004b41201007387 */ /* 0x000fe80000100800 */
[----:B------:R1:W-:Y:S04]  /*42330*/  STL [R1+0x4a8], R2 ;  /* 0x0004a80201007387 */ /* 0x0003e80000100800 */
[----:B-1----:R-:W3:Y:S04]  /*42340*/  LDL.LU.64 R2, [R1+0x7a8] ;  /* 0x0007a80001027983 */ /* 0x002ee80000300a00 */
[----:B------:R-:W3:Y:S01]  /*42350*/  LDL.LU.64 R20, [R1+0x548] ;  /* 0x0005480001147983 */ /* 0x000ee20000300a00 */
[----:B------:R-:W-:-:S05]  /*42360*/  IMAD.MOV.U32 R18, RZ, RZ, R19 ;  /* 0x000000ffff127224 */ /* 0x000fca00078e0013 */
[----:B------:R1:W-:Y:S04]  /*42370*/  STL [R1+0x4b0], R18 ;  /* 0x0004b01201007387 */ /* 0x0003e80000100800 */
[----:B------:R1:W-:Y:S04]  /*42380*/  STL [R1+0x4bc], R16 ;  /* 0x0004bc1001007387 */ /* 0x0003e80000100800 */
[----:B-1----:R-:W3:Y:S01]  /*42390*/  LDL.LU.64 R18, [R1+0x540] ;  /* 0x0005400001127983 */ /* 0x002ee20000300a00 */
[----:B------:R-:W-:-:S05]  /*423a0*/  IMAD.MOV.U32 R16, RZ, RZ, R17 ;  /* 0x000000ffff107224 */ /* 0x000fca00078e0011 */
[----:B------:R1:W-:Y:S04]  /*423b0*/  STL [R1+0x4b8], R16 ;  /* 0x0004b81001007387 */ /* 0x0003e80000100800 */
[----:B----4-:R4:W-:Y:S04]  /*423c0*/  STL [R1+0x4c4], R14 ;  /* 0x0004c40e01007387 */ /* 0x0109e80000100800 */
[----:B-1----:R-:W3:Y:S01]  /*423d0*/  LDL.LU.64 R16, [R1+0x538] ;  /* 0x0005380001107983 */ /* 0x002ee20000300a00 */
[----:B----4-:R-:W-:-:S05]  /*423e0*/  IMAD.MOV.U32 R14, RZ, RZ, R15 ;  /* 0x000000ffff0e7224 */ /* 0x010fca00078e000f */
[----:B------:R1:W-:Y:S04]  /*423f0*/  STL [R1+0x4c0], R14 ;  /* 0x0004c00e01007387 */ /* 0x0003e80000100800 */
[----:B------:R4:W-:Y:S04]  /*42400*/  STL [R1+0x4cc], R26 ;  /* 0x0004cc1a01007387 */ /* 0x0009e80000100800 */
[----:B-1----:R-:W3:Y:S01]  /*42410*/  LDL.LU.64 R14, [R1+0x910] ;  /* 0x00091000010e7983 */ /* 0x002ee20000300a00 */
[----:B----4-:R-:W-:-:S03]  /*42420*/  IMAD.MOV.U32 R26, RZ, RZ, R27 ;  /* 0x000000ffff1a7224 */ /* 0x010fc600078e001b */
[----:B------:R-:W-:Y:S04]  /*42430*/  STL [R1+0x4d4], R12 ;  /* 0x0004d40c01007387 */ /* 0x000fe80000100800 */
[----:B------:R1:W-:Y:S02]  /*42440*/  STL [R1+0x4c8], R26 ;  /* 0x0004c81a01007387 */ /* 0x0003e40000100800 */
[----:B-1----:R-:W-:Y:S02]  /*42450*/  IMAD.MOV.U32 R26, RZ, RZ, R13 ;  /* 0x000000ffff1a7224 */ /* 0x002fe400078e000d */
[----:B------:R-:W4:Y:S04]  /*42460*/  LDL.LU.64 R12, [R1+0x8e8] ;  /* 0x0008e800010c7983 */ /* 0x000f280000300a00 */
[----:B------:R-:W-:Y:S04]  /*42470*/  STL [R1+0x4d0], R26 ;  /* 0x0004d01a01007387 */ /* 0x000fe80000100800 */
[----:B------:R1:W-:Y:S04]  /*42480*/  STL [R1+0x4dc], R10 ;  /* 0x0004dc0a01007387 */ /* 0x0003e80000100800 */
[----:B------:R1:W-:Y:S02]  /*42490*/  STL [R1+0x4e4], R24 ;  /* 0x0004e41801007387 */ /* 0x0003e40000100800 */
[----:B-1----:R-:W-:-:S05]  /*424a0*/  IMAD.MOV.U32 R10, RZ, RZ, R11 ;  /* 0x000000ffff0a7224 */ /* 0x002fca00078e000b */
[----:B------:R1:W-:Y:S01]  /*424b0*/  STL [R1+0x4d8], R10 ;  /* 0x0004d80a01007387 */ /* 0x0003e20000100800 */
[----:B------:R-:W-:-:S03]  /*424c0*/  IMAD.MOV.U32 R24, RZ, RZ, R25 ;  /* 0x000000ffff187224 */ /* 0x000fc600078e0019 */
[----:B-1----:R-:W4:Y:S04]  /*424d0*/  LDL.LU.64 R10, [R1+0x8a8] ;  /* 0x0008a800010a7983 */ /* 0x002f280000300a00 */
[----:B--2---:R-:W-:Y:S04]  /*424e0*/  STL [R1+0x4ec], R8 ;  /* 0x0004ec0801007387 */ /* 0x004fe80000100800 */
[----:B------:R1:W-:Y:S02]  /*424f0*/  STL [R1+0x4e0], R24 ;  /* 0x0004e01801007387 */ /* 0x0003e40000100800 */
[----:B-1----:R-:W-:-:S02]  /*42500*/  IMAD.MOV.U32 R24, RZ, RZ, R9 ;  /* 0x000000ffff187224 */ /* 0x002fc400078e0009 */
[----:B------:R-:W2:Y:S04]  /*42510*/  LDL.LU.64 R8, [R1+0x858] ;  /* 0x0008580001087983 */ /* 0x000ea80000300a00 */
[----:B------:R-:W-:Y:S04]  /*42520*/  STL [R1+0x4e8], R24 ;  /* 0x0004e81801007387 */ /* 0x000fe80000100800 */
[----:B---3--:R1:W-:Y:S04]  /*42530*/  STL [R1+0x4f4], R6 ;  /* 0x0004f40601007387 */ /* 0x0083e80000100800 */
[----:B------:R3:W-:Y:S01]  /*42540*/  STL [R1+0x4fc], R22 ;  /* 0x0004fc1601007387 */ /* 0x0007e20000100800 */
[----:B-1----:R-:W-:-:S05]  /*42550*/  IMAD.MOV.U32 R6, RZ, RZ, R7 ;  /* 0x000000ffff067224 */ /* 0x002fca00078e0007 */
[----:B------:R1:W-:Y:S01]  /*42560*/  STL [R1+0x4f0], R6 ;  /* 0x0004f00601007387 */ /* 0x0003e20000100800 */
[----:B---3--:R-:W-:-:S03]  /*42570*/  IMAD.MOV.U32 R22, RZ, RZ, R23 ;  /* 0x000000ffff167224 */ /* 0x008fc600078e0017 */
[----:B-1----:R-:W3:Y:S04]  /*42580*/  LDL.LU.64 R6, [R1+0x7e8] ;  /* 0x0007e80001067983 */ /* 0x002ee80000300a00 */
[----:B------:R-:W-:Y:S04]  /*42590*/  STL [R1+0x504], R4 ;  /* 0x0005040401007387 */ /* 0x000fe80000100800 */
[----:B------:R1:W-:Y:S02]  /*425a0*/  STL [R1+0x4f8], R22 ;  /* 0x0004f81601007387 */ /* 0x0003e40000100800 */
[----:B-1----:R-:W-:-:S02]  /*425b0*/  IMAD.MOV.U32 R22, RZ, RZ, R5 ;  /* 0x000000ffff167224 */ /* 0x002fc400078e0005 */
[----:B------:R-:W3:Y:S04]  /*425c0*/  LDL.LU.64 R4, [R1+0x558] ;  /* 0x0005580001047983 */ /* 0x000ee80000300a00 */
[----:B------:R-:W-:Y:S04]  /*425d0*/  STL [R1+0x500], R22 ;  /* 0x0005001601007387 */ /* 0x000fe80000100800 */
[----:B------:R1:W-:Y:S04]  /*425e0*/  STL [R1+0x50c], R2 ;  /* 0x00050c0201007387 */ /* 0x0003e80000100800 */
[----:B------:R1:W-:Y:S02]  /*425f0*/  STL [R1+0x514], R20 ;  /* 0x0005141401007387 */ /* 0x0003e40000100800 */
[----:B-1----:R-:W-:-:S05]  /*42600*/  IMAD.MOV.U32 R2, RZ, RZ, R3 ;  /* 0x000000ffff027224 */ /* 0x002fca00078e0003 */
[----:B------:R1:W-:Y:S01]  /*42610*/  STL [R1+0x508], R2 ;  /* 0x0005080201007387 */ /* 0x0003e20000100800 */
[----:B------:R-:W-:-:S03]  /*42620*/  IMAD.MOV.U32 R20, RZ, RZ, R21 ;  /* 0x000000ffff147224 */ /* 0x000fc600078e0015 */
[----:B-1----:R-:W3:Y:S04]  /*42630*/  LDL.LU.64 R2, [R1+0x560] ;  /* 0x0005600001027983 */ /* 0x002ee80000300a00 */
[----:B------:R1:W-:Y:S04]  /*42640*/  STL [R1+0x51c], R18 ;  /* 0x00051c1201007387 */ /* 0x0003e80000100800 */
[----:B------:R-:W-:Y:S04]  /*42650*/  STL [R1+0x510], R20 ;  /* 0x0005101401007387 */ /* 0x000fe80000100800 */
[----:B------:R-:W3:Y:S01]  /*42660*/  LDL.LU.64 R126, [R1+0x568] ;  /* 0x00056800017e7983 */ /* 0x000ee20000300a00 */
[----:B-1----:R-:W-:-:S05]  /*42670*/  IMAD.MOV.U32 R18, RZ, RZ, R19 ;  /* 0x000000ffff127224 */ /* 0x002fca00078e0013 */
[----:B------:R-:W-:Y:S04]  /*42680*/  STL [R1+0x518], R18 ;  /* 0x0005181201007387 */ /* 0x000fe80000100800 */
[----:B------:R1:W-:Y:S02]  /*42690*/  STL [R1+0x524], R16 ;  /* 0x0005241001007387 */ /* 0x0003e40000100800 */
[----:B-1----:R-:W-:Y:S02]  /*426a0*/  IMAD.MOV.U32 R16, RZ, RZ, R17 ;  /* 0x000000ffff107224 */ /* 0x002fe400078e0011 */
[----:B------:R1:W-:Y:S04]  /*426b0*/  STL [R1+0x52c], R14 ;  /* 0x00052c0e01007387 */ /* 0x0003e80000100800 */
[----:B------:R-:W-:Y:S04]  /*426c0*/  STL [R1+0x520], R16 ;  /* 0x0005201001007387 */ /* 0x000fe80000100800 */
[----:B------:R-:W3:Y:S01]  /*426d0*/  LDL.LU.64 R30, [R1+0x918] ;  /* 0x00091800011e7983 */ /* 0x000ee20000300a00 */
[----:B-1----:R-:W-:-:S03]  /*426e0*/  IMAD.MOV.U32 R14, RZ, RZ, R15 ;  /* 0x000000ffff0e7224 */ /* 0x002fc600078e000f */
[----:B------:R-:W3:Y:S04]  /*426f0*/  LDL.LU.64 R28, [R1+0x8f8] ;  /* 0x0008f800011c7983 */ /* 0x000ee80000300a00 */
[----:B------:R-:W-:Y:S04]  /*42700*/  STL [R1+0x528], R14 ;  /* 0x0005280e01007387 */ /* 0x000fe80000100800 */
[----:B----4-:R1:W-:Y:S04]  /*42710*/  STL [R1+0x534], R12 ;  /* 0x0005340c01007387 */ /* 0x0103e80000100800 */
[----:B------:R-:W4:Y:S04]  /*42720*/  LDL.LU.64 R26, [R1+0x8c0] ;  /* 0x0008c000011a7983 */ /* 0x000f280000300a00 */
[----:B------:R-:W4:Y:S01]  /*42730*/  LDL.LU.64 R24, [R1+0x880] ;  /* 0x0008800001187983 */ /* 0x000f220000300a00 */
[----:B-1----:R-:W-:-:S05]  /*42740*/  IMAD.MOV.U32 R12, RZ, RZ, R13 ;  /* 0x000000ffff0c7224 */ /* 0x002fca00078e000d */
[----:B------:R-:W-:Y:S04]  /*42750*/  STL [R1+0x530], R12 ;  /* 0x0005300c01007387 */ /* 0x000fe80000100800 */
[----:B------:R1:W-:Y:S04]  /*42760*/  STL [R1+0x53c], R10 ;  /* 0x00053c0a01007387 */ /* 0x0003e80000100800 */
[----:B------:R-:W4:Y:S04]  /*42770*/  LDL.LU.64 R22, [R1+0x818] ;  /* 0x0008180001167983 */ /* 0x000f280000300a00 */
[----:B------:R-:W4:Y:S01]  /*42780*/  LDL.LU.64 R20, [R1+0x598] ;  /* 0x0005980001147983 */ /* 0x000f220000300a00 */
[----:B-1----:R-:W-:-:S05]  /*42790*/  IMAD.MOV.U32 R10, RZ, RZ, R11 ;  /* 0x000000ffff0a7224 */ /* 0x002fca00078e000b */
[----:B------:R-:W-:Y:S04]  /*427a0*/  STL [R1+0x538], R10 ;  /* 0x0005380a01007387 */ /* 0x000fe80000100800 */
[----:B--2---:R1:W-:Y:S04]  /*427b0*/  STL [R1+0x544], R8 ;  /* 0x0005440801007387 */ /* 0x0043e80000100800 */
[----:B------:R-:W2:Y:S04]  /*427c0*/  LDL.LU.64 R18, [R1+0x5b0] ;  /* 0x0005b00001127983 */ /* 0x000ea80000300a00 */
[----:B------:R-:W2:Y:S01]  /*427d0*/  LDL.LU.64 R16, [R1+0x5a8] ;  /* 0x0005a80001107983 */ /* 0x000ea20000300a00 */
[----:B-1----:R-:W-:-:S05]  /*427e0*/  IMAD.MOV.U32 R8, RZ, RZ, R9 ;  /* 0x000000ffff087224 */ /* 0x002fca00078e0009 */
[----:B------:R-:W-:Y:S04]  /*427f0*/  STL [R1+0x540], R8 ;  /* 0x0005400801007387 */ /* 0x000fe80000100800 */
[----:B---3--:R1:W-:Y:S04]  /*42800*/  STL [R1+0x54c], R6 ;  /* 0x00054c0601007387 */ /* 0x0083e80000100800 */
[----:B------:R-:W3:Y:S04]  /*42810*/  LDL.LU.64 R14, [R1+0x920] ;  /* 0x00092000010e7983 */ /* 0x000ee80000300a00 */
[----:B------:R-:W3:Y:S01]  /*42820*/  LDL.LU.64 R12, [R1+0x908] ;  /* 0x00090800010c7983 */ /* 0x000ee20000300a00 */
[----:B-1----:R-:W-:-:S05]  /*42830*/  IMAD.MOV.U32 R6, RZ, RZ, R7 ;  /* 0x000000ffff067224 */ /* 0x002fca00078e0007 */
[----:B------:R-:W-:Y:S04]  /*42840*/  STL [R1+0x548], R6 ;  /* 0x0005480601007387 */ /* 0x000fe80000100800 */
[----:B------:R1:W-:Y:S04]  /*42850*/  STL [R1+0x554], R4 ;  /* 0x0005540401007387 */ /* 0x0003e80000100800 */
[----:B------:R-:W3:Y:S04]  /*42860*/  LDL.LU.64 R10, [R1+0x8e0] ;  /* 0x0008e000010a7983 */ /* 0x000ee80000300a00 */
[----:B------:R-:W3:Y:S01]  /*42870*/  LDL.LU.64 R8, [R1+0x8a0] ;  /* 0x0008a00001087983 */ /* 0x000ee20000300a00 */
[----:B-1----:R-:W-:-:S05]  /*42880*/  IMAD.MOV.U32 R4, RZ, RZ, R5 ;  /* 0x000000ffff047224 */ /* 0x002fca00078e0005 */
[----:B------:R1:W-:Y:S04]  /*42890*/  STL [R1+0x550], R4 ;  /* 0x0005500401007387 */ /* 0x0003e80000100800 */
[----:B------:R1:W-:Y:S04]  /*428a0*/  STL [R1+0x55c], R2 ;  /* 0x00055c0201007387 */ /* 0x0003e80000100800 */
[----:B------:R-:W3:Y:S04]  /*428b0*/  LDL.LU.64 R6, [R1+0x850] ;  /* 0x0008500001067983 */ /* 0x000ee80000300a00 */
[----:B-1----:R-:W3:Y:S01]  /*428c0*/  LDL.LU.64 R4, [R1+0x7e0] ;  /* 0x0007e00001047983 */ /* 0x002ee20000300a00 */
[----:B------:R-:W-:-:S05]  /*428d0*/  IMAD.MOV.U32 R2, RZ, RZ, R3 ;  /* 0x000000ffff027224 */ /* 0x000fca00078e0003 */
[----:B------:R1:W-:Y:S04]  /*428e0*/  STL [R1+0x558], R2 ;  /* 0x0005580201007387 */ /* 0x0003e80000100800 */
[----:B------:R1:W-:Y:S04]  /*428f0*/  STL [R1+0x564], R126 ;  /* 0x0005647e01007387 */ /* 0x0003e80000100800 */
[----:B-1----:R-:W3:Y:S01]  /*42900*/  LDL.LU.64 R2, [R1+0x660] ;  /* 0x0006600001027983 */ /* 0x002ee20000300a00 */
[----:B------:R-:W-:-:S03]  /*42910*/  IMAD.MOV.U32 R190, RZ, RZ, R127 ;  /* 0x000000ffffbe7224 */ /* 0x000fc600078e007f */
[----:B------:R-:W3:Y:S04]  /*42920*/  LDL.LU.64 R126, [R1+0x658] ;  /* 0x00065800017e7983 */ /* 0x000ee80000300a00 */
[----:B------:R1:W-:Y:S02]  /*42930*/  STL [R1+0x560], R190 ;  /* 0x000560be01007387 */ /* 0x0003e40000100800 */
[----:B-1----:R-:W-:Y:S02]  /*42940*/  IMAD.MOV.U32 R190, RZ, RZ, R31 ;  /* 0x000000ffffbe7224 */ /* 0x002fe400078e001f */
[----:B------:R1:W-:Y:S04]  /*42950*/  STL [R1+0x56c], R30 ;  /* 0x00056c1e01007387 */ /* 0x0003e80000100800 */
[----:B-1----:R1:W5:Y:S04]  /*42960*/  LDL.LU.64 R30, [R1+0xbe0] ;  /* 0x000be000011e7983 */ /* 0x0023680000300a00 */
[----:B------:R-:W-:Y:S04]  /*42970*/  STL [R1+0x574], R28 ;  /* 0x0005741c01007387 */ /* 0x000fe80000100800 */
[----:B------:R1:W-:Y:S02]  /*42980*/  STL [R1+0x568], R190 ;  /* 0x000568be01007387 */ /* 0x0003e40000100800 */
[----:B-1----:R-:W-:-:S02]  /*42990*/  IMAD.MOV.U32 R190, RZ, RZ, R29 ;  /* 0x000000ffffbe7224 */ /* 0x002fc400078e001d */
[----:B------:R1:W5:Y:S04]  /*429a0*/  LDL.LU.64 R28, [R1+0xbd8] ;  /* 0x000bd800011c7983 */ /* 0x0003680000300a00 */
[----:B----4-:R-:W-:Y:S04]  /*429b0*/  STL [R1+0x57c], R26 ;  /* 0x00057c1a01007387 */ /* 0x010fe80000100800 */
[----:B------:R4:W-:Y:S02]  /*429c0*/  STL [R1+0x570], R190 ;  /* 0x000570be01007387 */ /* 0x0009e40000100800 */
[----:B----4-:R-:W-:-:S02]  /*429d0*/  IMAD.MOV.U32 R190, RZ, RZ, R27 ;  /* 0x000000ffffbe7224 */ /* 0x010fc400078e001b */
[----:B------:R1:W5:Y:S04]  /*429e0*/  LDL.LU.64 R26, [R1+0xbd0] ;  /* 0x000bd000011a7983 */ /* 0x0003680000300a00 */
[----:B------:R-:W-:Y:S04]  /*429f0*/  STL [R1+0x584], R24 ;  /* 0x0005841801007387 */ /* 0x000fe80000100800 */
        /* <DEDUP_REMOVED lines=11> */
[----:B--2---:R-:W-:Y:S04]  /*42ab0*/  STL [R1+0x59c], R18 ;  /* 0x00059c1201007387 */ /* 0x004fe80000100800 */
[----:B------:R2:W-:Y:S02]  /*42ac0*/  STL [R1+0x590], R190 ;  /* 0x000590be01007387 */ /* 0x0005e40000100800 */
[----:B--2---:R-:W-:-:S02]  /*42ad0*/  IMAD.MOV.U32 R190, RZ, RZ, R19 ;  /* 0x000000ffffbe7224 */ /* 0x004fc400078e0013 */
[----:B------:R1:W5:Y:S04]  /*42ae0*/  LDL.LU.64 R18, [R1+0xbb0] ;  /* 0x000bb00001127983 */ /* 0x0003680000300a00 */
[----:B------:R-:W-:Y:S04]  /*42af0*/  STL [R1+0x5a4], R16 ;  /* 0x0005a41001007387 */ /* 0x000fe80000100800 */
[----:B------:R2:W-:Y:S02]  /*42b00*/  STL [R1+0x598], R190 ;  /* 0x000598be01007387 */ /* 0x0005e40000100800 */
[----:B--2---:R-:W-:-:S02]  /*42b10*/  IMAD.MOV.U32 R190, RZ, RZ, R17 ;  /* 0x000000ffffbe7224 */ /* 0x004fc400078e0011 */
[----:B------:R1:W5:Y:S04]  /*42b20*/  LDL.LU.64 R16, [R1+0xba8] ;  /* 0x000ba80001107983 */ /* 0x0003680000300a00 */
[----:B---3--:R-:W-:Y:S04]  /*42b30*/  STL [R1+0x5ac], R14 ;  /* 0x0005ac0e01007387 */ /* 0x008fe80000100800 */
[----:B------:R2:W-:Y:S02]  /*42b40*/  STL [R1+0x5a0], R190 ;  /* 0x0005a0be01007387 */ /* 0x0005e40000100800 */
[----:B--2---:R-:W-:-:S02]  /*42b50*/  IMAD.MOV.U32 R190, RZ, RZ, R15 ;  /* 0x000000ffffbe7224 */ /* 0x004fc400078e000f */
[----:B------:R1:W5:Y:S04]  /*42b60*/  LDL.LU.64 R14, [R1+0xba0] ;  /* 0x000ba000010e7983 */ /* 0x0003680000300a00 */
[----:B------:R-:W-:Y:S04]  /*42b70*/  STL [R1+0x5b4], R12 ;  /* 0x0005b40c01007387 */ /* 0x000fe80000100800 */
        /* <DEDUP_REMOVED lines=22> */
[----:B------:R-:W2:Y:S04]  /*42ce0*/  LDL.LU.64 R2, [R1+0xb70] ;  /* 0x000b700001027983 */ /* 0x000ea80000300a00 */
[----:B------:R3:W-:Y:S04]  /*42cf0*/  STL [R1+0x5e4], R126 ;  /* 0x0005e47e01007387 */ /* 0x0007e80000100800 */
[----:B------:R2:W-:Y:S01]  /*42d00*/  STL [R1+0x5d8], R190 ;  /* 0x0005d8be01007387 */ /* 0x0005e20000100800 */
[----:B---3--:R-:W-:-:S05]  /*42d10*/  IMAD.MOV.U32 R126, RZ, RZ, R127 ;  /* 0x000000ffff7e7224 */ /* 0x008fca00078e007f */
[----:B------:R3:W-:Y:S01]  /*42d20*/  STL [R1+0x5e0], R126 ;  /* 0x0005e07e01007387 */ /* 0x0007e20000100800 */
[----:B------:R-:W-:Y:S01]  /*42d30*/  UIADD3 UR14, UPT, UPT, UR14, -0x300, URZ ;  /* 0xfffffd000e0e7890 */ /* 0x000fe2000fffe0ff */
[----:B------:R-:W-:Y:S01]  /*42d40*/  UMOV UR16, 0x1 ;  /* 0x0000000100107882 */ /* 0x000fe20000000000 */
[----:B------:R-:W-:Y:S01]  /*42d50*/  UMOV UR17, 0x5 ;  /* 0x0000000500117882 */ /* 0x000fe20000000000 */
[----:B------:R-:W-:Y:S01]  /*42d60*/  UMOV UR4, URZ ;  /* 0x000000ff00047c82 */ /* 0x000fe20008000000 */
[----:B------:R-:W-:Y:S01]  /*42d70*/  UMOV UR5, URZ ;  /* 0x000000ff00057c82 */ /* 0x000fe20008000000 */
[----:B------:R-:W-:Y:S01]  /*42d80*/  UMOV UR6, URZ ;  /* 0x000000ff00067c82 */ /* 0x000fe20008000000 */
[----:B--2---:R-:W-:-:S04]  /*42d90*/  SHF.R.S32.HI R190, RZ, 0x1f, R3 ;  /* 0x0000001fffbe7819 */ /* 0x004fc80000011403 */
[----:B------:R-:W-:Y:S02]  /*42da0*/  LEA.HI R190, R190, R3, RZ, 0x7 ;  /* 0x00000003bebe7211 */ /* 0x000fe400078f38ff */
[----:B------:R-:W2:Y:S02]  /*42db0*/  S2R R3, SR_TID.X ;  /* 0x0000000000037919 */ /* 0x000ea40000002100 */
[----:B---3--:R-:W-:-:S04]  /*42dc0*/  SHF.R.S32.HI R126, RZ, 0x7, R190 ;  /* 0x00000007ff7e7819 */ /* 0x008fc800000114be */
[----:B------:R-:W-:-:S05]  /*42dd0*/  VIMNMX R127, PT, PT, R126, 0x2, !PT ;  /* 0x000000027e7f7848 */ /* 0x000fca0007fe0100 */
[----:B------:R-:W-:-:S05]  /*42de0*/  VIADD R127, R127, 0xfffffffe ;  /* 0xfffffffe7f7f7836 */ /* 0x000fca0000000000 */
[----:B------:R1:W-:Y:S01]  /*42df0*/  STL [R1+0x62c], R127 ;  /* 0x00062c7f01007387 */ /* 0x0003e20000100800 */
[----:B------:R-:W-:Y:S02]  /*42e00*/  VIADD R190, R126, 0xfffffffa ;  /* 0xfffffffa7ebe7836 */ /* 0x000fe40000000000 */
[----:B------:R-:W-:Y:S01]  /*42e10*/  IMAD.MOV.U32 R126, RZ, RZ, RZ ;  /* 0x000000ffff7e7224 */ /* 0x000fe200078e00ff */
[----:B--2---:R-:W-:-:S04]  /*42e20*/  SHF.R.U32.HI R3, RZ, 0x6, R3 ;  /* 0x00000006ff037819 */ /* 0x004fc80000011603 */
[----:B-1----:R-:W-:-:S07]  /*42e30*/  SGXT.U32 R3, R3, 0x1 ;  /* 0x000000010303781a */ /* 0x002fce0000000000 */
.L_x_10:
[----:B------:R-:W-:Y:S01]  /*42e40*/  UIADD3 UR4, UPT, UPT, UR4, 0x1, URZ ;  /* 0x0000000104047890 */ /* 0x000fe2000fffe0ff */
[----:B------:R-:W-:-:S04]  /*42e50*/  DEPBAR.LE SB0, 0x8 ;  /* 0x000082000000791a */ /* 0x000fc80000000000 */
[----:B------:R-:W-:Y:S01]  /*42e60*/  ULEA UR9, UR16, UR7, 0x3 ;  /* 0x0000000710097291 */ /* 0x000fe2000f8e18ff */
[----:B------:R-:W-:Y:S01]  /*42e70*/  IMAD.U32 R126, R126, -0x80000000, RZ ;  /* 0x800000007e7e7824 */ /* 0x000fe200078e00ff */
[----:B------:R-:W-:Y:S02]  /*42e80*/  UISETP.GT.AND UP1, UPT, UR4, 0x5, UPT ;  /* 0x000000050400788c */ /* 0x000fe4000bf24270 */
[----:B------:R-:W-:Y:S02]  /*42e90*/  UIADD3 UR9, UPT, UPT, UR9, 0xf0000, URZ ;  /* 0x000f000009097890 */ /* 0x000fe4000fffe0ff */
[----:B------:R-:W-:Y:S01]  /*42ea0*/  USEL UR4, UR4, URZ, !UP1 ;  /* 0x000000ff04047287 */ /* 0x000fe2000c800000 */
[----:B------:R-:W-:Y:S06]  /*42eb0*/  BAR.SYNC.DEFER_BLOCKING 0x0 ;  /* 0x0000000000007b1d */ /* 0x000fec0000010000 */
[----:B-----5:R-:W-:Y:S05]  /*42ec0*/  @P0 BRA `(.L_x_8) ;  /* 0x0000000400c80947 */ /* 0x020fea0003800000 */
[----:B------:R-:W-:Y:S02]  /*42ed0*/  ULEA UR24, UR4, UR7, 0xf ;  /* 0x0000000704187291 */ /* 0x000fe4000f8e78ff */
[----:B------:R-:W-:Y:S02]  /*42ee0*/  ULEA UR22, UR4, UR7, 0x11 ;  /* 0x0000000704167291 */ /* 0x000fe4000f8e88ff */
[----:B------:R-:W-:Y:S02]  /*42ef0*/  UIADD3 UR24, UPT, UPT, UR24, 0xc0000, URZ ;  /* 0x000c000018187890 */ /* 0x000fe4000fffe0ff */
[----:B------:R-:W-:Y:S02]  /*42f00*/  USHF.R.U32.HI UR22, URZ, 0x4, UR22 ;  /* 0x00000004ff167899 */ /* 0x000fe40008011616 */
[----:B------:R-:W-:Y:S02]  /*42f10*/  USHF.R.U32.HI UR24, URZ, 0x4, UR24 ;  /* 0x00000004ff187899 */ /* 0x000fe40008011618 */
[----:B------:R-:W-:-:S02]  /*42f20*/  USGXT.U32 UR66, UR22, 0xe ;  /* 0x0000000e1642789a */ /* 0x000fc40008000000 */
[----:B------:R-:W-:Y:S02]  /*42f30*/  USGXT.U32 UR64, UR24, 0xe ;  /* 0x0000000e1840789a */ /* 0x000fe40008000000 */
[----:B------:R-:W-:Y:S01]  /*42f40*/  UIADD3 UR22, UP2, UPT, UR66, 0x2, URZ ;  /* 0x0000000242167890 */ /* 0x000fe2000ff5e0ff */
[----:B------:R-:W-:Y:S01]  /*42f50*/  UMOV UR23, URZ ;  /* 0x000000ff00177c82 */ /* 0x000fe20008000000 */
[----:B------:R-:W-:Y:S02]  /*42f60*/  UIADD3 UR38, UP1, UPT, UR64, 0x2, URZ ;  /* 0x0000000240267890 */ /* 0x000fe4000ff3e0ff */
[----:B------:R-:W-:Y:S02]  /*42f70*/  UIADD3.X UR23, UPT, UPT, UR23, 0x40004040, URZ, UP2, !UPT ;  /* 0x4000404017177890 */ /* 0x000fe400097fe4ff */
[----:B------:R-:W-:Y:S01]  /*42f80*/  UIADD3 UR46, UP3, UPT, UR22, 0x7fe, URZ ;  /* 0x000007fe162e7890 */ /* 0x000fe2000ff7e0ff */
[----:B------:R-:W-:Y:S01]  /*42f90*/  UMOV UR18, URZ ;  /* 0x000000ff00127c82 */ /* 0x000fe20008000000 */
[----:B------:R-:W-:-:S02]  /*42fa0*/  UIADD3 UR60, UP5, UPT, UR22, 0x2, URZ ;  /* 0x00000002163c7890 */ /* 0x000fc4000ffbe0ff */
[----:B------:R-:W-:Y:S02]  /*42fb0*/  UIADD3.X UR39, UPT, UPT, UR18, 0x40004040, URZ, UP1, !UPT ;  /* 0x4000404012277890 */ /* 0x000fe40008ffe4ff */
[----:B------:R-:W-:Y:S02]  /*42fc0*/  UIADD3 UR62, UP6, UPT, UR38, 0x2, URZ ;  /* 0x00000002263e7890 */ /* 0x000fe4000ffde0ff */
[----:B------:R-:W-:Y:S02]  /*42fd0*/  UIADD3.X UR47, UPT, UPT, UR23, URZ, URZ, UP3, !UPT ;  /* 0x000000ff172f7290 */ /* 0x000fe40009ffe4ff */
[----:B------:R-:W-:Y:S02]  /*42fe0*/  UIADD3 UR44, UP3, UPT, UR38, 0x200, URZ ;  /* 0x00000200262c7890 */ /* 0x000fe4000ff7e0ff */
[----:B------:R-:W-:Y:S02]  /*42ff0*/  UIADD3 UR56, UP2, UPT, UR22, 0x4, URZ ;  /* 0x0000000416387890 */ /* 0x000fe4000ff5e0ff */
[----:B------:R-:W-:-:S02]  /*43000*/  UIADD3.X UR61, UPT, UPT, UR23, URZ, URZ, UP5, !UPT ;  /* 0x000000ff173d7290 */ /* 0x000fc4000affe4ff */
[----:B------:R-:W-:Y:S02]  /*43010*/  UIADD3 UR36, UP5, UPT, UR22, 0x804, URZ ;  /* 0x0000080416247890 */ /* 0x000fe4000ffbe0ff */
[----:B------:R-:W-:Y:S01]  /*43020*/  UIADD3.X UR63, UPT, UPT, UR39, URZ, URZ, UP6, !UPT ;  /* 0x000000ff273f7290 */ /* 0x000fe2000b7fe4ff */
[----:B------:R-:W-:Y:S01]  /*43030*/  UMOV UR68, 0x0 ;  /* 0x0000000000447882 */ /* 0x000fe20000000000 */
[----:B------:R-:W-:Y:S01]  /*43040*/  UMOV UR69, 0x4400910 ;  /* 0x0440091000457882 */ /* 0x000fe20000000000 */
[----:B------:R-:W-:Y:S01]  /*43050*/  UIADD3 UR54, UP6, UPT, UR38, 0x4, URZ ;  /* 0x0000000426367890 */ /* 0x000fe2000ffde0ff */
[----:B------:R-:W-:Y:S01]  /*43060*/  UMOV UR67, 0x40004040 ;  /* 0x4000404000437882 */ /* 0x000fe20000000000 */
[----:B------:R-:W-:Y:S01]  /*43070*/  UMOV UR65, 0x40004040 ;  /* 0x4000404000417882 */ /* 0x000fe20000000000 */
[----:B------:R-:W-:Y:S01]  /*43080*/  UIADD3.X UR45, UPT, UPT, UR39, URZ, URZ, UP3, !UPT ;  /* 0x000000ff272d7290 */ /* 0x000fe20009ffe4ff */
[----:B------:R1:W-:Y:S01]  /*43090*/  UTCHMMA gdesc[UR64], gdesc[UR66], tmem[UR8], tmem[UR68], idesc[UR69], UPT ;  /* 0x00ff4442400075ea */ /* 0x0003e2000b800008 */
[----:B------:R-:W-:-:S02]  /*430a0*/  UIADD3.X UR57, UPT, UPT, UR23, URZ, URZ, UP2, !UPT ;  /* 0x000000ff17397290 */ /* 0x000fc400097fe4ff */
[----:B------:R-:W-:Y:S01]  /*430b0*/  UIADD3 UR40, UP3, UPT, UR38, 0x202, URZ ;  /* 0x0000020226287890 */ /* 0x000fe2000ff7e0ff */
[----:B------:R-:W-:Y:S01]  /*430c0*/  UMOV UR26, UR9 ;  /* 0x00000009001a7c82 */ /* 0x000fe20008000000 */
[----:B------:R-:W-:Y:S01]  /*430d0*/  UMOV UR27, URZ ;  /* 0x000000ff001b7c82 */ /* 0x000fe20008000000 */
[----:B------:R-:W-:Y:S02]  /*430e0*/  UIADD3 UR50, UP2, UPT, UR38, 0x1fe, URZ ;  /* 0x000001fe26327890 */ /* 0x000fe4000ff5e0ff */
[----:B------:R-:W-:Y:S02]  /*430f0*/  UIADD3.X UR37, UPT, UPT, UR23, URZ, URZ, UP5, !UPT ;  /* 0x000000ff17257290 */ /* 0x000fe4000affe4ff */
[----:B-1----:R-:W-:Y:S01]  /*43100*/  UIADD3 UR68, UP5, UPT, UR38, 0x3fe, URZ ;  /* 0x000003fe26447890 */ /* 0x002fe2000ffbe0ff */
[----:B------:R-:W-:Y:S01]  /*43110*/  UMOV UR18, UR26 ;  /* 0x0000001a00127c82 */ /* 0x000fe20008000000 */
[----:B------:R-:W-:Y:S02]  /*43120*/  UIADD3 UR42, UP1, UPT, UR22, 0x800, URZ ;  /* 0x00000800162a7890 */ /* 0x000fe4000ff3e0ff */
[----:B------:R-:W-:Y:S01]  /*43130*/  UIADD3.X UR55, UPT, UPT, UR39, URZ, URZ, UP6, !UPT ;  /* 0x000000ff27377290 */ /* 0x000fe2000b7fe4ff */
[----:B------:R-:W-:Y:S01]  /*43140*/  UMOV UR70, 0x0 ;  /* 0x0000000000467882 */ /* 0x000fe20000000000 */
[----:B------:R-:W-:Y:S01]  /*43150*/  UMOV UR71, 0x4400910 ;  /* 0x0440091000477882 */ /* 0x000fe20000000000 */
[----:B------:R-:W-:-:S02]  /*43160*/  UIADD3 UR26, UP4, UPT, UR22, 0x802, URZ ;  /* 0x00000802161a7890 */ /* 0x000fc4000ff9e0ff */
[----:B------:R1:W-:Y:S01]  /*43170*/  UTCHMMA gdesc[UR38], gdesc[UR22], tmem[UR8], tmem[UR70], idesc[UR71], UPT ;  /* 0x00ff4616260075ea */ /* 0x0003e2000b800008 */
[----:B------:R-:W-:Y:S02]  /*43180*/  UIADD3.X UR41, UPT, UPT, UR39, URZ, URZ, UP3, !UPT ;  /* 0x000000ff27297290 */ /* 0x000fe40009ffe4ff */
[----:B------:R-:W-:Y:S02]  /*43190*/  UIADD3.X UR51, UPT, UPT, UR39, URZ, URZ, UP2, !UPT ;  /* 0x000000ff27337290 */ /* 0x000fe400097fe4ff */
[----:B------:R-:W-:Y:S02]  /*431a0*/  UIADD3 UR34, UP3, UPT, UR38, 0x204, URZ ;  /* 0x0000020426227890 */ /* 0x000fe4000ff7e0ff */
[----:B------:R-:W-:Y:S02]  /*431b0*/  UIADD3 UR32, UP6, UPT, UR22, 0xffe, URZ ;  /* 0x00000ffe16207890 */ /* 0x000fe4000ffde0ff */
[----:B------:R-:W-:Y:S02]  /*431c0*/  UIADD3.X UR69, UPT, UPT, UR39, URZ, URZ, UP5, !UPT ;  /* 0x000000ff27457290 */ /* 0x000fe4000affe4ff */
[----:B------:R-:W-:-:S02]  /*431d0*/  UIADD3 UR30, UP2, UPT, UR22, 0x1000, URZ ;  /* 0x00001000161e7890 */ /* 0x000fc4000ff5e0ff */
[----:B------:R-:W-:Y:S02]  /*431e0*/  UIADD3.X UR43, UPT, UPT, UR23, URZ, URZ, UP1, !UPT ;  /* 0x000000ff172b7290 */ /* 0x000fe40008ffe4ff */
[----:B-1----:R-:W-:Y:S01]  /*431f0*/  UIADD3 UR70, UP5, UPT, UR38, 0x400, URZ ;  /* 0x0000040026467890 */ /* 0x002fe2000ffbe0ff */
[----:B------:R-:W-:Y:S01]  /*43200*/  UMOV UR58, 0x0 ;  /* 0x00000000003a7882 */ /* 0x000fe20000000000 */
[----:B------:R-:W-:Y:S01]  /*43210*/  UMOV UR59, 0x4400910 ;  /* 0x04400910003b7882 */ /* 0x000fe20000000000 */
[----:B------:R-:W-:Y:S01]  /*43220*/  UIADD3 UR28, UP1, UPT, UR22, 0x1002, URZ ;  /* 0x00001002161c7890 */ /* 0x000fe2000ff3e0ff */
[----:B------:R1:W-:Y:S01]  /*43230*/  UTCHMMA gdesc[UR62], gdesc[UR60], tmem[UR8], tmem[UR58], idesc[UR59], UPT ;  /* 0x00ff3a3c3e0075ea */ /* 0x0003e2000b800008 */
[----:B------:R-:W-:Y:S02]  /*43240*/  UIADD3.X UR27, UPT, UPT, UR23, URZ, URZ, UP4, !UPT ;  /* 0x000000ff171b7290 */ /* 0x000fe4000a7fe4ff */
[----:B------:R-:W-:Y:S02]  /*43250*/  UIADD3 UR66, UP4, UPT, UR22, 0x1004, URZ ;  /* 0x0000100416427890 */ /* 0x000fe4000ff9e0ff */
[----:B------:R-:W-:Y:S01]  /*43260*/  UIADD3.X UR35, UPT, UPT, UR39, URZ, URZ, UP3, !UPT ;  /* 0x000000ff27237290 */ /* 0x000fe20009ffe4ff */
[----:B------:R-:W-:Y:S01]  /*43270*/  UMOV UR52, 0x0 ;  /* 0x0000000000347882 */ /* 0x000fe20000000000 */
[----:B------:R-:W-:Y:S01]  /*43280*/  UMOV UR53, 0x4400910 ;  /* 0x0440091000357882 */ /* 0x000fe20000000000 */
[----:B------:R-:W-:Y:S01]  /*43290*/  UIADD3 UR64, UP3, UPT, UR22, 0x17fe, URZ ;  /* 0x000017fe16407890 */ /* 0x000fe2000ff7e0ff */
[----:B------:R2:W-:Y:S01]  /*432a0*/  UTCHMMA gdesc[UR54], gdesc[UR56], tmem[UR8], tmem[UR52], idesc[UR53], UPT ;  /* 0x00ff3438360075ea */ /* 0x0005e2000b800008 */
[----:B------:R-:W-:-:S02]  /*432b0*/  UIADD3.X UR33, UPT, UPT, UR23, URZ, URZ, UP6, !UPT ;  /* 0x000000ff17217290 */ /* 0x000fc4000b7fe4ff */
[----:B-1----:R-:W-:Y:S02]  /*432c0*/  UIADD3 UR58, UP6, UPT, UR22, 0x1800, URZ ;  /* 0x00001800163a7890 */ /* 0x002fe4000ffde0ff */
[----:B------:R-:W-:Y:S02]  /*432d0*/  UIADD3.X UR71, UPT, UPT, UR39, URZ, URZ, UP5, !UPT ;  /* 0x000000ff27477290 */ /* 0x000fe4000affe4ff */
[----:B------:R-:W-:Y:S01]  /*432e0*/  UIADD3.X UR31, UPT, UPT, UR23, URZ, URZ, UP2, !UPT ;  /* 0x000000ff171f7290 */ /* 0x000fe200097fe4ff */
[----:B------:R-:W-:Y:S01]  /*432f0*/  UMOV UR72, 0x0 ;  /* 0x0000000000487882 */ /* 0x000fe20000000000 */
[----:B------:R-:W-:Y:S01]  /*43300*/  UMOV UR73, 0x4400910 ;  /* 0x0440091000497882 */ /* 0x000fe20000000000 */
[----:B------:R-:W-:Y:S01]  /*43310*/  UIADD3 UR60, UP5, UPT, UR38, 0x402, URZ ;  /* 0x00000402263c7890 */ /* 0x000fe2000ffbe0ff */
[----:B------:R1:W-:Y:S01]  /*43320*/  UTCHMMA gdesc[UR50], gdesc[UR46], tmem[UR8], tmem[UR72], idesc[UR73], UPT ;  /* 0x00ff482e320075ea */ /* 0x0003e2000b800008 */
[----:B------:R-:W-:Y:S02]  /*43330*/  UIADD3 UR62, UP2, UPT, UR22, 0x1802, URZ ;  /* 0x00001802163e7890 */ /* 0x000fe4000ff5e0ff */
[----:B------:R-:W-:-:S02]  /*43340*/  UIADD3.X UR29, UPT, UPT, UR23, URZ, URZ, UP1, !UPT ;  /* 0x000000ff171d7290 */ /* 0x000fc40008ffe4ff */
[----:B--2---:R-:W-:Y:S02]  /*43350*/  UIADD3 UR52, UP1, UPT, UR38, 0x404, URZ ;  /* 0x0000040426347890 */ /* 0x004fe4000ff3e0ff */
[----:B------:R-:W-:Y:S02]  /*43360*/  UIADD3.X UR67, UPT, UPT, UR23, URZ, URZ, UP4, !UPT ;  /* 0x000000ff17437290 */ /* 0x000fe4000a7fe4ff */
[----:B------:R-:W-:Y:S02]  /*43370*/  UIADD3 UR54, UP4, UPT, UR38, 0x5fe, URZ ;  /* 0x000005fe26367890 */ /* 0x000fe4000ff9e0ff */
[----:B------:R-:W-:Y:S02]  /*43380*/  UIADD3.X UR65, UPT, UPT, UR23, URZ, URZ, UP3, !UPT ;  /* 0x000000ff17417290 */ /* 0x000fe40009ffe4ff */
[----:B-1----:R-:W-:Y:S02]  /*43390*/  UIADD3 UR46, UP3, UPT, UR38, 0x600, URZ ;  /* 0x00000600262e7890 */ /* 0x002fe4000ff7e0ff */
[----:B------:R-:W-:-:S02]  /*433a0*/  UIADD3.X UR59, UPT, UPT, UR23, URZ, URZ, UP6, !UPT ;  /* 0x000000ff173b7290 */ /* 0x000fc4000b7fe4ff */
[----:B------:R-:W-:Y:S02]  /*433b0*/  UIADD3.X UR61, UPT, UPT, UR39, URZ, URZ, UP5, !UPT ;  /* 0x000000ff273d7290 */ /* 0x000fe4000affe4ff */
[----:B------:R-:W-:Y:S02]  /*433c0*/  UIADD3 UR50, UP6, UPT, UR38, 0x602, URZ ;  /* 0x0000060226327890 */ /* 0x000fe4000ffde0ff */
[----:B------:R-:W-:Y:S02]  /*433d0*/  UIADD3.X UR63, UPT, UPT, UR23, URZ, URZ, UP2, !UPT ;  /* 0x000000ff173f7290 */ /* 0x000fe400097fe4ff */
[----:B------:R-:W-:Y:S02]  /*433e0*/  UIADD3 UR22, UP5, UPT, UR22, 0x1804, URZ ;  /* 0x0000180416167890 */ /* 0x000fe4000ffbe0ff */
[----:B------:R-:W-:Y:S02]  /*433f0*/  UIADD3 UR38, UP2, UPT, UR38, 0x604, URZ ;  /* 0x0000060426267890 */ /* 0x000fe4000ff5e0ff */
[----:B------:R-:W-:Y:S01]  /*43400*/  UIADD3.X UR53, UPT, UPT, UR39, URZ, URZ, UP1, !UPT ;  /* 0x000000ff27357290 */ /* 0x000fe20008ffe4ff */
[----:B------:R-:W-:Y:S01]  /*43410*/  UMOV UR48, 0x0 ;  /* 0x0000000000307882 */ /* 0x000fe20000000000 */
[----:B------:R-:W-:Y:S01]  /*43420*/  UMOV UR49, 0x4400910 ;  /* 0x0440091000317882 */ /* 0x000fe20000000000 */
[----:B------:R-:W-:Y:S01]  /*43430*/  UIADD3.X UR55, UPT, UPT, UR39, URZ, URZ, UP4, !UPT ;  /* 0x000000ff27377290 */ /* 0x000fe2000a7fe4ff */
[----:B------:R1:W-:Y:S01]  /*43440*/  UTCHMMA gdesc[UR44], gdesc[UR42], tmem[UR8], tmem[UR48], idesc[UR49], UPT ;  /* 0x00ff302a2c0075ea */ /* 0x0003e2000b800008 */
[----:B------:R-:W-:Y:S01]  /*43450*/  UMOV UR56, 0x0 ;  /* 0x0000000000387882 */ /* 0x000fe20000000000 */
[----:B------:R-:W-:Y:S01]  /*43460*/  UMOV UR57, 0x4400910 ;  /* 0x0440091000397882 */ /* 0x000fe20000000000 */
[----:B------:R-:W-:Y:S01]  /*43470*/  UIADD3.X UR47, UPT, UPT, UR39, URZ, URZ, UP3, !UPT ;  /* 0x000000ff272f7290 */ /* 0x000fe20009ffe4ff */
[----:B------:R2:W-:Y:S01]  /*43480*/  UTCHMMA gdesc[UR40], gdesc[UR26], tmem[UR8], tmem[UR56], idesc[UR57], UPT ;  /* 0x00ff381a280075ea */ /* 0x0005e2000b800008 */
[----:B------:R-:W-:Y:S01]  /*43490*/  UIADD3.X UR51, UPT, UPT, UR39, URZ, URZ, UP6, !UPT ;  /* 0x000000ff27337290 */ /* 0x000fe2000b7fe4ff */
[----:B------:R2:W-:Y:S01]  /*434a0*/  UTCHMMA gdesc[UR34], gdesc[UR36], tmem[UR8], tmem[UR72], idesc[UR73], UPT ;  /* 0x00ff4824220075ea */ /* 0x0005e2000b800008 */
[----:B------:R-:W-:Y:S01]  /*434b0*/  UIADD3.X UR23, UPT, UPT, UR23, URZ, URZ, UP5, !UPT ;  /* 0x000000ff17177290 */ /* 0x000fe2000affe4ff */
[----:B------:R2:W-:Y:S01]  /*434c0*/  UTCHMMA gdesc[UR68], gdesc[UR32], tmem[UR8], tmem[UR56], idesc[UR57], UPT ;  /* 0x00ff3820440075ea */ /* 0x0005e2000b800008 */
[----:B------:R-:W-:Y:S01]  /*434d0*/  UIADD3.X UR39, UPT, UPT, UR39, URZ, URZ, UP2, !UPT ;  /* 0x000000ff27277290 */ /* 0x000fe200097fe4ff */
[----:B-1----:R-:W-:Y:S01]  /*434e0*/  UMOV UR42, 0x0 ;  /* 0x00000000002a7882 */ /* 0x002fe20000000000 */
[----:B------:R-:W-:Y:S01]  /*434f0*/  UMOV UR43, 0x4400910 ;  /* 0x04400910002b7882 */ /* 0x000fe20000000000 */
[----:B------:R-:W-:Y:S01]  /*43500*/  UMOV UR76, 0x0 ;  /* 0x00000000004c7882 */ /* 0x000fe20000000000 */
[----:B------:R2:W-:Y:S01]  /*43510*/  UTCHMMA gdesc[UR70], gdesc[UR30], tmem[UR8], tmem[UR42], idesc[UR43], UPT ;  /* 0x00ff2a1e460075ea */ /* 0x0005e2000b800008 */
[----:B------:R2:W-:Y:S01]  /*43520*/  UTCHMMA gdesc[UR60], gdesc[UR28], tmem[UR8], tmem[UR48], idesc[UR49], UPT ;  /* 0x00ff301c3c0075ea */ /* 0x0005e2000b800008 */
        /* <DEDUP_REMOVED lines=12> */
.L_x_8:
[----:B------:R-:W1:Y:S01]  /*435f0*/  LDC R190, c[0x0][0x3a0] ;  /* 0x0000e800ffbe7b82 */ /* 0x000e620000000800 */
[----:B--2---:R-:W-:Y:S01]  /*43600*/  UMOV UR18, UR5 ;  /* 0x0000000500127c82 */ /* 0x004fe20008000000 */
[----:B------:R-:W2:Y:S01]  /*43610*/  SYNCS.PHASECHK.TRANS64.TRYWAIT P4, [UR15], R126 ;  /* 0x0000007eff0075a7 */ /* 0x000ea2000808110f */
[----:B-1----:R-:W-:-:S05]  /*43620*/  VIADD R190, R190, 0x7f ;  /* 0x0000007fbebe7836 */ /* 0x002fca0000000000 */
[----:B------:R-:W-:-:S04]  /*43630*/  SHF.R.S32.HI R127, RZ, 0x1f, R190 ;  /* 0x0000001fff7f7819 */ /* 0x000fc800000114be */
[----:B------:R-:W-:-:S04]  /*43640*/  LEA.HI R127, R127, R190, RZ, 0x7 ;  /* 0x000000be7f7f7211 */ /* 0x000fc800078f38ff */
[----:B------:R-:W-:-:S05]  /*43650*/  SHF.R.S32.HI R127, RZ, 0x7, R127 ;  /* 0x00000007ff7f7819 */ /* 0x000fca000001147f */
[----:B------:R-:W-:-:S05]  /*43660*/  VIADD R127, R127, 0xfffffffa ;  /* 0xfffffffa7f7f7836 */ /* 0x000fca0000000000 */
[----:B------:R-:W-:Y:S01]  /*43670*/  ISETP.LE.AND P3, PT, R127, UR6, PT ;  /* 0x000000067f007c0c */ /* 0x000fe2000bf63270 */
[----:B--2---:R-:W-:-:S12]  /*43680*/  @!P4 BRA `(.L_x_9) ;  /* 0x00000100002cc947 */ /* 0x004fd80003800000 */
.L_x_16:
[----:B------:R-:W1:Y:S01]  /*43690*/  S2R R127, SR_TID.X ;  /* 0x00000000007f7919 */ /* 0x000e620000002100 */
[----:B------:R-:W-:Y:S01]  /*436a0*/  UIMAD UR5, UR6, -0x80, UR14 ;  /* 0xffffff80060578a4 */ /* 0x000fe2000f8e020e */
[----:B------:R-:W-:Y:S01]  /*436b0*/  BAR.SYNC.DEFER_BLOCKING 0x0 ;  /* 0x0000000000007b1d */ /* 0x000fe20000010000 */
[----:B------:R-:W-:Y:S01]  /*436c0*/  UIADD3 UR17, UPT, UPT, UR17, 0x1, URZ ;  /* 0x0000000111117890 */ /* 0x000fe2000fffe0ff */
[----:B-----5:R-:W-:-:S03]  /*436d0*/  IADD3 R5, P6, PT, R5, UR10, RZ ;  /* 0x0000000a05057c10 */ /* 0x020fc6000ffde0ff */
[----:B------:R-:W-:Y:S01]  /*436e0*/  ISETP.GE.AND P4, PT, R3, UR5, PT ;  /* 0x0000000503007c0c */ /* 0x000fe2000bf86270 */
[----:B------:R-:W-:Y:S01]  /*436f0*/  UISETP.GT.AND UP1, UPT, UR17, 0x5, UPT ;  /* 0x000000051100788c */ /* 0x000fe2000bf24270 */
[----:B------:R-:W-:Y:S01]  /*43700*/  IADD3.X R6, PT, PT, R6, UR11, RZ, P6, !PT ;  /* 0x0000000b06067c10 */ /* 0x000fe2000b7fe4ff */
[----:B------:R-:W-:Y:S01]  /*43710*/  STL [R1+0xb8c], R229 ;  /* 0x000b8ce501007387 */ /* 0x000fe20000100800 */
[----:B------:R-:W-:Y:S01]  /*43720*/  SEL R126, RZ, 0x4, P4 ;  /* 0x00000004ff7e7807 */ /* 0x000fe20002000000 */
[----:B------:R-:W-:Y:S01]  /*43730*/  USEL UR17, UR17, URZ, !UP1 ;  /* 0x000000ff11117287 */ /* 0x000fe2000c800000 */
[----:B------:R-:W-:Y:S01]  /*43740*/  IADD3 R7, P6, PT, R7, UR10, RZ ;  /* 0x0000000a07077c10 */ /* 0x000fe2000ffde0ff */
[----:B------:R2:W-:Y:S01]  /*43750*/  STL [R1+0xb88], R245 ;  /* 0x000b88f501007387 */ /* 0x0005e20000100800 */
[----:B------:R-:W-:Y:S01]  /*43760*/  SEL R126, R126, RZ, !P3 ;  /* 0x000000ff7e7e7207 */ /* 0x000fe20005800000 */
[----:B------:R-:W-:Y:S01]  /*43770*/  ULEA UR15, UR17, UR7, 0xf ;  /* 0x00000007110f7291 */ /* 0x000fe2000f8e78ff */
[----:B------:R-:W-:Y:S01]  /*43780*/  IADD3.X R8, PT, PT, R8, UR11, RZ, P6, !PT ;  /* 0x0000000b08087c10 */ /* 0x000fe2000b7fe4ff */
[----:B------:R3:W-:Y:S01]  /*43790*/  STL [R1+0xb6c], R0 ;  /* 0x000b6c0001007387 */ /* 0x0007e20000100800 */
[----:B------:R-:W-:-:S02]  /*437a0*/  ISETP.NE.U32.AND P4, PT, R126, RZ, PT ;  /* 0x000000ff7e00720c */ /* 0x000fc40003f85070 */
[----:B------:R-:W-:Y:S01]  /*437b0*/  IADD3 R37, P6, PT, R37, UR10, RZ ;  /* 0x0000000a25257c10 */ /* 0x000fe2000ffde0ff */
[----:B------:R-:W-:Y:S01]  /*437c0*/  IMAD.U32 R190, RZ, RZ, UR15 ;  /* 0x0000000fffbe7e24 */ /* 0x000fe2000f8e00ff */
[----:B------:R4:W-:Y:S02]  /*437d0*/  STL [R1+0xb70], R2 ;  /* 0x000b700201007387 */ /* 0x0009e40000100800 */
[----:B------:R-:W-:Y:S01]  /*437e0*/  IADD3.X R38, PT, PT, R38, UR11, RZ, P6, !PT ;  /* 0x0000000b26267c10 */ /* 0x000fe2000b7fe4ff */
[----:B--2---:R-:W2:Y:S01]  /*437f0*/  S2R R245, SR_TID.X ;  /* 0x0000000000f57919 */ /* 0x004ea20000002100 */
[----:B------:R-:W-:Y:S02]  /*43800*/  IADD3 R190, PT, PT, R2, 0x100000, R190 ;  /* 0x0010000002be7810 */ /* 0x000fe40007ffe0be */
[----:B-1----:R-:W-:Y:S01]  /*43810*/  SHF.R.U32.HI R127, RZ, 0x6, R127 ;  /* 0x00000006ff7f7819 */ /* 0x002fe2000001167f */
[----:B------:R1:W-:Y:S01]  /*43820*/  STL [R1+0xb78], R5 ;  /* 0x000b780501007387 */ /* 0x0003e20000100800 */
[----:B------:R-:W-:-:S02]  /*43830*/  IADD3 R39, P6, PT, R39, UR10, RZ ;  /* 0x0000000a27277c10 */ /* 0x000fc4000ffde0ff */
[----:B------:R-:W-:Y:S01]  /*43840*/  SGXT.U32 R127, R127, 0x1 ;  /* 0x000000017f7f781a */ /* 0x000fe20000000000 */
[----:B------:R1:W-:Y:S01]  /*43850*/  STL [R1+0xb74], R6 ;  /* 0x000b740601007387 */ /* 0x0003e20000100800 */
[----:B------:R-:W-:Y:S02]  /*43860*/  IADD3.X R40, PT, PT, R40, UR11, RZ, P6, !PT ;  /* 0x0000000b28287c10 */ /* 0x000fe4000b7fe4ff */
[----:B------:R-:W-:Y:S01]  /*43870*/  LOP3.LUT R127, R127, 0x2, RZ, 0xfc, !PT ;  /* 0x000000027f7f7812 */ /* 0x000fe200078efcff */
[----:B------:R-:W-:Y:S03]  /*43880*/  STL [R1+0xb80], R7 ;  /* 0x000b800701007387 */ /* 0x000fe60000100800 */
[----:B------:R-:W-:Y:S01]  /*43890*/  ISETP.GE.AND P5, PT, R127, UR5, PT ;  /* 0x000000057f007c0c */ /* 0x000fe2000bfa6270 */
[----:B------:R-:W-:Y:S01]  /*438a0*/  IMAD.MOV.U32 R127, RZ, RZ, R6 ;  /* 0x000000ffff7f7224 */ /* 0x000fe200078e0006 */
[----:B------:R-:W-:Y:S02]  /*438b0*/  STL [R1+0xb7c], R8 ;  /* 0x000b7c0801007387 */ /* 0x000fe40000100800 */
[----:B------:R-:W-:-:S02]  /*438c0*/  SEL R126, RZ, 0x4, P5 ;  /* 0x00000004ff7e7807 */ /* 0x000fc40002800000 */
[----:B------:R-:W-:Y:S02]  /*438d0*/  STL [R1+0xb84], R38 ;  /* 0x000b842601007387 */ /* 0x000fe40000100800 */
[----:B------:R-:W-:-:S04]  /*438e0*/  SEL R126, R126, RZ, !P3 ;  /* 0x000000ff7e7e7207 */ /* 0x000fc80005800000 */
[----:B------:R-:W-:Y:S01]  /*438f0*/  ISETP.NE.U32.AND P5, PT, R126, RZ, PT ;  /* 0x000000ff7e00720c */ /* 0x000fe20003fa5070 */
[----:B------:R-:W-:Y:S01]  /*43900*/  IMAD.MOV.U32 R126, RZ, RZ, R5 ;  /* 0x000000ffff7e7224 */ /* 0x000fe200078e0005 */
[----:B--2---:R-:W-:-:S04]  /*43910*/  SHF.R.U32.HI R229, RZ, 0x6, R245 ;  /* 0x00000006ffe57819 */ /* 0x004fc800000116f5 */
[----:B------:R-:W-:Y:S01]  /*43920*/  @!PT LDS RZ, [RZ] ;  /* 0x00000000fffff984 */ /* 0x000fe20000000800 */
[----:B------:R-:W-:Y:S01]  /*43930*/  @!PT LDS RZ, [RZ] ;  /* 0x00000000fffff984 */ /* 0x000fe20000000800 */
[----:B------:R-:W-:Y:S01]  /*43940*/  @!PT LDS RZ, [RZ] ;  /* 0x00000000fffff984 */ /* 0x000fe20000000800 */
[----:B------:R2:W-:Y:S01]  /*43950*/  LDGSTS.E [R190+-0x40000], desc[UR20][R126.64], P4 ;  /* 0xc00000007ebe7fae */ /* 0x0005e2000a1a1014 */
[----:B------:R-:W-:Y:S02]  /*43960*/  SHF.R.U32.HI R245, RZ, 0x6, R245 ;  /* 0x00000006fff57819 */ /* 0x000fe400000116f5 */
[----:B------:R-:W-:Y:S02]  /*43970*/  SGXT.U32 R229, R229, 0x1 ;  /* 0x00000001e5e5781a */ /* 0x000fe40000000000 */
[----:B------:R-:W-:Y:S02]  /*43980*/  SGXT.U32 R245, R245, 0x1 ;  /* 0x00000001f5f5781a */ /* 0x000fe40000000000 */
[----:B------:R-:W-:Y:S02]  /*43990*/  LOP3.LUT R229, R229, 0x22, RZ, 0xfc, !PT ;  /* 0x00000022e5e57812 */ /* 0x000fe400078efcff */
[----:B------:R-:W-:Y:S01]  /*439a0*/  LOP3.LUT R245, R245, 0x20, RZ, 0xfc, !PT ;  /* 0x00000020f5f57812 */ /* 0x000fe200078efcff */
[----:B--2---:R-:W-:-:S03]  /*439b0*/  IMAD.MOV.U32 R126, RZ, RZ, R7 ;  /* 0x000000ffff7e7224 */ /* 0x004fc600078e0007 */
[----:B------:R-:W-:Y:S01]  /*439c0*/  ISETP.GE.AND P4, PT, R245, UR5, PT ;  /* 0x00000005f5007c0c */ /* 0x000fe2000bf86270 */
[----:B------:R-:W-:-:S05]  /*439d0*/  IMAD.MOV.U32 R127, RZ, RZ, R8 ;  /* 0x000000ffff7f7224 */ /* 0x000fca00078e0008 */
[----:B------:R2:W-:Y:S01]  /*439e0*/  LDGSTS.E [R190+-0x3fff8], desc[UR20][R126.64], P5 ;  /* 0xc00080007ebe7fae */ /* 0x0005e2000a9a1014 */
[----:B------:R-:W-:Y:S02]  /*439f0*/  ISETP.GE.AND P5, PT, R229, UR5, PT ;  /* 0x00000005e5007c0c */ /* 0x000fe4000bfa6270 */
[----:B------:R-:W3:Y:S01]  /*43a00*/  S2R R229, SR_TID.X ;  /* 0x0000000000e57919 */ /* 0x000ee20000002100 */
[----:B--2---:R-:W-:Y:S02]  /*43a10*/  SEL R127, RZ, 0x4, P4 ;  /* 0x00000004ff7f7807 */ /* 0x004fe40002000000 */
[----:B------:R-:W-:Y:S02]  /*43a20*/  SEL R126, RZ, 0x4, P5 ;  /* 0x00000004ff7e7807 */ /* 0x000fe40002800000 */
[----:B------:R-:W-:Y:S02]  /*43a30*/  SEL R127, R127, RZ, !P3 ;  /* 0x000000ff7f7f7207 */ /* 0x000fe40005800000 */
[----:B------:R-:W-:-:S02]  /*43a40*/  SEL R126, R126, RZ, !P3 ;  /* 0x000000ff7e7e7207 */ /* 0x000fc40005800000 */
[----:B------:R-:W-:Y:S01]  /*43a50*/  ISETP.NE.U32.AND P5, PT, R127, RZ, PT ;  /* 0x000000ff7f00720c */ /* 0x000fe20003fa5070 */
[----:B------:R-:W-:Y:S01]  /*43a60*/  IMAD.MOV.U32 R127, RZ, RZ, R38 ;  /* 0x000000ffff7f7224 */ /* 0x000fe200078e0026 */
[----:B------:R-:W-:Y:S01]  /*43a70*/  ISETP.NE.U32.AND P4, PT, R126, RZ, PT ;  /* 0x000000ff7e00720c */ /* 0x000fe20003f85070 */
[----:B------:R-:W-:-:S10]  /*43a80*/  IMAD.MOV.U32 R126, RZ, RZ, R37 ;  /* 0x000000ffff7e7224 */ /* 0x000fd400078e0025 */
[----:B------:R2:W-:Y:S01]  /*43a90*/  LDGSTS.E [R190+-0x3e000], desc[UR20][R126.64], P5 ;  /* 0xc20000007ebe7fae */ /* 0x0005e2000a9a1014 */
[--C-:B---3--:R-:W-:Y:S02]  /*43aa0*/  SHF.R.U32.HI R0, RZ, 0x6, R229.reuse ;  /* 0x00000006ff007819 */ /* 0x108fe400000116e5 */
[----:B------:R-:W-:Y:S02]  /*43ab0*/  SHF.R.U32.HI R3, RZ, 0x6, R229 ;  /* 0x00000006ff037819 */ /* 0x000fe400000116e5 */
[----:B------:R-:W-:Y:S02]  /*43ac0*/  SGXT.U32 R0, R0, 0x1 ;  /* 0x000000010000781a */ /* 0x000fe40000000000 */
[----:B------:R-:W-:Y:S02]  /*43ad0*/  SGXT.U32 R3, R3, 0x1 ;  /* 0x000000010303781a */ /* 0x000fe40000000000 */
[----:B------:R-:W-:Y:S01]  /*43ae0*/  LOP3.LUT R0, R0, 0x42, RZ, 0xfc, !PT ;  /* 0x0000004200007812 */ /* 0x000fe200078efcff */
[----:B--2---:R-:W-:Y:S01]  /*43af0*/  IMAD.MOV.U32 R126, RZ, RZ, R39 ;  /* 0x000000ffff7e7224 */ /* 0x004fe200078e0027 */
[----:B------:R-:W-:Y:S01]  /*43b00*/  LOP3.LUT R3, R3, 0x40, RZ, 0xfc, !PT ;  /* 0x0000004003037812 */ /* 0x000fe200078efcff */
[----:B------:R-:W-:Y:S01]  /*43b10*/  IMAD.MOV.U32 R127, RZ, RZ, R40 ;  /* 0x000000ffff7f7224 */ /* 0x000fe200078e0028 */
[----:B------:R-:W-:-:S02]  /*43b20*/  ISETP.GE.AND P5, PT, R0, UR5, PT ;  /* 0x0000000500007c0c */ /* 0x000fc4000bfa6270 */
[----:B------:R-:W2:Y:S04]  /*43b30*/  LDL R0, [R1+0xb68] ;  /* 0x000b680001007983 */ /* 0x000ea80000100800 */
[----:B------:R3:W-:Y:S01]  /*43b40*/  LDGSTS.E [R190+-0x3dff8], desc[UR20][R126.64], P4 ;  /* 0xc20080007ebe7fae */ /* 0x0007e2000a1a1014 */
[----:B------:R-:W-:Y:S02]  /*43b50*/  ISETP.GE.AND P4, PT, R3, UR5, PT ;  /* 0x0000000503007c0c */ /* 0x000fe4000bf86270 */
[----:B------:R-:W-:Y:S02]  /*43b60*/  IADD3 R69, P6, PT, R69, UR10, RZ ;  /* 0x0000000a45457c10 */ /* 0x000fe4000ffde0ff */
[----:B---3--:R-:W-:Y:S02]  /*43b70*/  SEL R127, RZ, 0x4, P4 ;  /* 0x00000004ff7f7807 */ /* 0x008fe40002000000 */
[----:B------:R-:W-:-:S02]  /*43b80*/  SEL R126, RZ, 0x4, P5 ;  /* 0x00000004ff7e7807 */ /* 0x000fc40002800000 */
[----:B------:R-:W-:Y:S02]  /*43b90*/  SEL R127, R127, RZ, !P3 ;  /* 0x000000ff7f7f7207 */ /* 0x000fe40005800000 */
[----:B------:R-:W-:Y:S02]  /*43ba0*/  SEL R126, R126, RZ, !P3 ;  /* 0x000000ff7e7e7207 */ /* 0x000fe40005800000 */
[----:B------:R-:W-:Y:S02]  /*43bb0*/  ISETP.NE.U32.AND P5, PT, R127, RZ, PT ;  /* 0x000000ff7f00720c */ /* 0x000fe40003fa5070 */
[----:B------:R-:W-:Y:S02]  /*43bc0*/  IADD3.X R70, PT, PT, R70, UR11, RZ, P6, !PT ;  /* 0x0000000b46467c10 */ /* 0x000fe4000b7fe4ff */
[----:B------:R-:W-:Y:S02]  /*43bd0*/  IADD3 R71, P6, PT, R71, UR10, RZ ;  /* 0x0000000a47477c10 */ /* 0x000fe4000ffde0ff */
[----:B------:R-:W-:Y:S01]  /*43be0*/  ISETP.NE.U32.AND P4, PT, R126, RZ, PT ;  /* 0x000000ff7e00720c */ /* 0x000fe20003f85070 */
[----:B------:R-:W-:Y:S01]  /*43bf0*/  IMAD.MOV.U32 R126, RZ, RZ, R69 ;  /* 0x000000ffff7e7224 */ /* 0x000fe200078e0045 */
[----:B------:R-:W-:Y:S01]  /*43c00*/  SHF.R.U32.HI R3, RZ, 0x6, R229 ;  /* 0x00000006ff037819 */ /* 0x000fe200000116e5 */
[----:B------:R-:W-:Y:S01]  /*43c10*/  IMAD.MOV.U32 R127, RZ, RZ, R70 ;  /* 0x000000ffff7f7224 */ /* 0x000fe200078e0046 */
[----:B------:R-:W-:-:S02]  /*43c20*/  IADD3.X R72, PT, PT, R72, UR11, RZ, P6, !PT ;  /* 0x0000000b48487c10 */ /* 0x000fc4000b7fe4ff */
[----:B------:R-:W-:Y:S02]  /*43c30*/  SGXT.U32 R3, R3, 0x1 ;  /* 0x000000010303781a */ /* 0x000fe40000000000 */
[----:B------:R3:W-:Y:S01]  /*43c40*/  LDGSTS.E [R190+-0x3c000], desc[UR20][R126.64], P5 ;  /* 0xc40000007ebe7fae */ /* 0x0007e2000a9a1014 */
[----:B----4-:R-:W-:Y:S02]  /*43c50*/  SHF.R.U32.HI R2, RZ, 0x6, R229 ;  /* 0x00000006ff027819 */ /* 0x010fe400000116e5 */
[----:B------:R-:W-:Y:S02]  /*43c60*/  LOP3.LUT R3, R3, 0x60, RZ, 0xfc, !PT ;  /* 0x0000006003037812 */ /* 0x000fe400078efcff */
[----:B------:R-:W-:Y:S01]  /*43c70*/  SGXT.U32 R2, R2, 0x1 ;  /* 0x000000010202781a */ /* 0x000fe20000000000 */
[----:B---3--:R-:W-:Y:S02]  /*43c80*/  IMAD.MOV.U32 R126, RZ, RZ, R71 ;  /* 0x000000ffff7e7224 */ /* 0x008fe400078e0047 */
[----:B------:R-:W-:Y:S01]  /*43c90*/  IMAD.MOV.U32 R127, RZ, RZ, R72 ;  /* 0x000000ffff7f7224 */ /* 0x000fe200078e0048 */
[----:B------:R-:W-:-:S04]  /*43ca0*/  LOP3.LUT R2, R2, 0x62, RZ, 0xfc, !PT ;  /* 0x0000006202027812 */ /* 0x000fc800078efcff */
[----:B------:R3:W-:Y:S01]  /*43cb0*/  LDGSTS.E [R190+-0x3bff8], desc[UR20][R126.64], P4 ;  /* 0xc40080007ebe7fae */ /* 0x0007e2000a1a1014 */
[----:B------:R-:W-:Y:S02]  /*43cc0*/  ISETP.GE.AND P4, PT, R3, UR5, PT ;  /* 0x0000000503007c0c */ /* 0x000fe4000bf86270 */
[----:B------:R-:W-:Y:S02]  /*43cd0*/  ISETP.GE.AND P5, PT, R2, UR5, PT ;  /* 0x0000000502007c0c */ /* 0x000fe4000bfa6270 */
[----:B------:R-:W-:Y:S02]  /*43ce0*/  IADD3 R101, P6, PT, R101, UR10, RZ ;  /* 0x0000000a65657c10 */ /* 0x000fe4000ffde0ff */
[----:B---3--:R-:W-:Y:S02]  /*43cf0*/  SEL R127, RZ, 0x4, P4 ;  /* 0x00000004ff7f7807 */ /* 0x008fe40002000000 */
[----:B------:R-:W-:Y:S02]  /*43d00*/  SEL R126, RZ, 0x4, P5 ;  /* 0x00000004ff7e7807 */ /* 0x000fe40002800000 */
[----:B------:R-:W-:-:S02]  /*43d10*/  SEL R127, R127, RZ, !P3 ;  /* 0x000000ff7f7f7207 */ /* 0x000fc40005800000 */
        /* <DEDUP_REMOVED lines=11> */
[----:B------:R-:W-:Y:S02]  /*43dd0*/  SHF.R.U32.HI R2, RZ, 0x6, R229 ;  /* 0x00000006ff027819 */ /* 0x000fe400000116e5 */
[----:B------:R-:W-:Y:S02]  /*43de0*/  LOP3.LUT R3, R3, 0x4, RZ, 0xfc, !PT ;  /* 0x0000000403037812 */ /* 0x000fe400078efcff */
[----:B------:R-:W-:Y:S01]  /*43df0*/  SGXT.U32 R2, R2, 0x1 ;  /* 0x000000010202781a */ /* 0x000fe20000000000 */
[----:B---3--:R-:W-:Y:S02]  /*43e00*/  IMAD.MOV.U32 R126, RZ, RZ, R103 ;  /* 0x000000ffff7e7224 */ /* 0x008fe400078e0067 */
[----:B------:R-:W-:-:S05]  /*43e10*/  IMAD.MOV.U32 R127, RZ, RZ, R104 ;  /* 0x000000ffff7f7224 */ /* 0x000fca00078e0068 */
[----:B------:R3:W-:Y:S01]  /*43e20*/  LDGSTS.E [R190+-0x39ff8], desc[UR20][R126.64], P4 ;  /* 0xc60080007ebe7fae */ /* 0x0007e2000a1a1014 */
[----:B------:R-:W-:Y:S02]  /*43e30*/  ISETP.GE.AND P4, PT, R3, UR5, PT ;  /* 0x0000000503007c0c */ /* 0x000fe4000bf86270 */
[----:B------:R-:W-:-:S04]  /*43e40*/  LOP3.LUT R2, R2, 0x6, RZ, 0xfc, !PT ;  /* 0x0000000602027812 */ /* 0x000fc800078efcff */
[----:B------:R-:W-:Y:S02]  /*43e50*/  ISETP.GE.AND P5, PT, R2, UR5, PT ;  /* 0x0000000502007c0c */ /* 0x000fe4000bfa6270 */
[----:B---3--:R-:W-:-:S04]  /*43e60*/  SEL R126, RZ, 0x4, P4 ;  /* 0x00000004ff7e7807 */ /* 0x008fc80002000000 */
[----:B------:R-:W-:Y:S02]  /*43e70*/  SEL R126, R126, RZ, !P3 ;  /* 0x000000ff7e7e7207 */ /* 0x000fe40005800000 */
[----:B------:R-:W-:Y:S02]  /*43e80*/  IADD3 R9, P6, PT, R9, UR10, RZ ;  /* 0x0000000a09097c10 */ /* 0x000fe4000ffde0ff */
[----:B------:R-:W-:Y:S02]  /*43e90*/  ISETP.NE.U32.AND P4, PT, R126, RZ, PT ;  /* 0x000000ff7e00720c */ /* 0x000fe40003f85070 */
[----:B------:R-:W-:Y:S01]  /*43ea0*/  SEL R126, RZ, 0x4, P5 ;  /* 0x00000004ff7e7807 */ /* 0x000fe20002800000 */
[----:B------:R-:W-:Y:S01]  /*43eb0*/  IMAD.U32 R190, RZ, RZ, UR15 ;  /* 0x0000000fffbe7e24 */ /* 0x000fe2000f8e00ff */
[----:B------:R-:W-:Y:S02]  /*43ec0*/  IADD3.X R10, PT, PT, R10, UR11, RZ, P6, !PT ;  /* 0x0000000b0a0a7c10 */ /* 0x000fe4000b7fe4ff */
[----:B------:R-:W-:-:S02]  /*43ed0*/  SEL R126, R126, RZ, !P3 ;  /* 0x000000ff7e7e7207 */ /* 0x000fc40005800000 */
[----:B------:R-:W-:Y:S02]  /*43ee0*/  SHF.R.U32.HI R2, RZ, 0x6, R229 ;  /* 0x00000006ff027819 */ /* 0x000fe400000116e5 */
[----:B------:R-:W-:Y:S02]  /*43ef0*/  IADD3 R11, P6, PT, R11, UR10, RZ ;  /* 0x0000000a0b0b7c10 */ /* 0x000fe4000ffde0ff */
[----:B------:R-:W-:Y:S01]  /*43f00*/  ISETP.NE.U32.AND P5, PT, R126, RZ, PT ;  /* 0x000000ff7e00720c */ /* 0x000fe20003fa5070 */
[----:B------:R-:W-:Y:S01]  /*43f10*/  IMAD.MOV.U32 R126, RZ, RZ, R9 ;  /* 0x000000ffff7e7224 */ /* 0x000fe200078e0009 */
[----:B------:R-:W-:Y:S01]  /*43f20*/  SGXT.U32 R2, R2, 0x1 ;  /* 0x000000010202781a */ /* 0x000fe20000000000 */
[----:B------:R-:W-:Y:S01]  /*43f30*/  IMAD.MOV.U32 R127, RZ, RZ, R10 ;  /* 0x000000ffff7f7224 */ /* 0x000fe200078e000a */
[----:B------:R-:W-:Y:S02]  /*43f40*/  IADD3.X R12, PT, PT, R12, UR11, RZ, P6, !PT ;  /* 0x0000000b0c0c7c10 */ /* 0x000fe4000b7fe4ff */
[----:B------:R-:W-:-:S02]  /*43f50*/  LOP3.LUT R2, R2, 0x24, RZ, 0xfc, !PT ;  /* 0x0000002402027812 */ /* 0x000fc400078efcff */
[----:B------:R-:W-:-:S04]  /*43f60*/  IADD3 R41, P6, PT, R41, UR10, RZ ;  /* 0x0000000a29297c10 */ /* 0x000fc8000ffde0ff */
[----:B------:R-:W-:Y:S02]  /*43f70*/  IADD3.X R42, PT, PT, R42, UR11, RZ, P6, !PT ;  /* 0x0000000b2a2a7c10 */ /* 0x000fe4000b7fe4ff */
[----:B--2---:R-:W-:Y:S02]  /*43f80*/  IADD3 R190, PT, PT, R0, 0x100000, R190 ;  /* 0x0010000000be7810 */ /* 0x004fe40007ffe0be */
[----:B------:R-:W-:-:S03]  /*43f90*/  SHF.R.U32.HI R0, RZ, 0x6, R229 ;  /* 0x00000006ff007819 */ /* 0x000fc600000116e5 */
[----:B------:R2:W-:Y:S01]  /*43fa0*/  LDGSTS.E [R190+-0x40000], desc[UR20][R126.64], P4 ;  /* 0xc00000007ebe7fae */ /* 0x0005e2000a1a1014 */
[----:B------:R-:W-:Y:S02]  /*43fb0*/  SGXT.U32 R0, R0, 0x1 ;  /* 0x000000010000781a */ /* 0x000fe40000000000 */
[----:B------:R-:W-:Y:S02]  /*43fc0*/  ISETP.GE.AND P4, PT, R2, UR5, PT ;  /* 0x0000000502007c0c */ /* 0x000fe4000bf86270 */
[----:B------:R-:W-:Y:S01]  /*43fd0*/  LOP3.LUT R0, R0, 0x26, RZ, 0xfc, !PT ;  /* 0x0000002600007812 */ /* 0x000fe200078efcff */
[----:B--2---:R-:W-:Y:S02]  /*43fe0*/  IMAD.MOV.U32 R126, RZ, RZ, R11 ;  /* 0x000000ffff7e7224 */ /* 0x004fe400078e000b */
[----:B------:R-:W-:-:S05]  /*43ff0*/  IMAD.MOV.U32 R127, RZ, RZ, R12 ;  /* 0x000000ffff7f7224 */ /* 0x000fca00078e000c */
[----:B------:R2:W-:Y:S01]  /*44000*/  LDGSTS.E [R190+-0x3fff8], desc[UR20][R126.64], P5 ;  /* 0xc00080007ebe7fae */ /* 0x0005e2000a9a1014 */
[----:B------:R-:W-:Y:S02]  /*44010*/  ISETP.GE.AND P5, PT, R0, UR5, PT ;  /* 0x0000000500007c0c */ /* 0x000fe4000bfa6270 */
[----:B------:R-:W-:Y:S02]  /*44020*/  SHF.R.U32.HI R0, RZ, 0x6, R229 ;  /* 0x00000006ff007819 */ /* 0x000fe400000116e5 */
[----:B--2---:R-:W-:-:S04]  /*44030*/  SEL R127, RZ, 0x4, P4 ;  /* 0x00000004ff7f7807 */ /* 0x004fc80002000000 */
[----:B------:R-:W-:Y:S02]  /*44040*/  SEL R127, R127, RZ, !P3 ;  /* 0x000000ff7f7f7207 */ /* 0x000fe40005800000 */
[----:B------:R-:W-:Y:S02]  /*44050*/  SEL R126, RZ, 0x4, P5 ;  /* 0x00000004ff7e7807 */ /* 0x000fe40002800000 */
[----:B------:R-:W-:Y:S02]  /*44060*/  ISETP.NE.U32.AND P5, PT, R127, RZ, PT ;  /* 0x000000ff7f00720c */ /* 0x000fe40003fa5070 */
[----:B------:R-:W-:Y:S02]  /*44070*/  SEL R126, R126, RZ, !P3 ;  /* 0x000000ff7e7e7207 */ /* 0x000fe40005800000 */
[----:B------:R-:W-:Y:S01]  /*44080*/  SGXT.U32 R0, R0, 0x1 ;  /* 0x000000010000781a */ /* 0x000fe20000000000 */
[----:B------:R-:W-:Y:S01]  /*44090*/  IMAD.MOV.U32 R127, RZ, RZ, R42 ;  /* 0x000000ffff7f7224 */ /* 0x000fe200078e002a */
[----:B------:R-:W-:Y:S01]  /*440a0*/  ISETP.NE.U32.AND P4, PT, R126, RZ, PT ;  /* 0x000000ff7e00720c */ /* 0x000fe20003f85070 */
[----:B------:R-:W-:Y:S01]  /*440b0*/  IMAD.MOV.U32 R126, RZ, RZ, R41 ;  /* 0x000000ffff7e7224 */ /* 0x000fe200078e0029 */
[----:B------:R-:W-:-:S05]  /*440c0*/  LOP3.LUT R0, R0, 0x46, RZ, 0xfc, !PT ;  /* 0x0000004600007812 */ /* 0x000fca00078efcff */
[----:B------:R2:W-:Y:S01]  /*440d0*/  LDGSTS.E [R190+-0x3e000], desc[UR20][R126.64], P5 ;  /* 0xc20000007ebe7fae */ /* 0x0005e2000a9a1014 */
[----:B------:R-:W-:-:S03]  /*440e0*/  ISETP.GE.AND P5, PT, R0, UR5, PT ;  /* 0x0000000500007c0c */ /* 0x000fc6000bfa6270 */
[----:B------:R-:W3:Y:S01]  /*440f0*/  LDL R0, [R1+0xb64] ;  /* 0x000b640001007983 */ /* 0x000ee20000100800 */
[----:B------:R-:W-:Y:S02]  /*44100*/  IADD3 R43, P6, PT, R43, UR10, RZ ;  /* 0x0000000a2b2b7c10 */ /* 0x000fe4000ffde0ff */
[----:B------:R-:W-:Y:S02]  /*44110*/  SHF.R.U32.HI R2, RZ, 0x6, R229 ;  /* 0x00000006ff027819 */ /* 0x000fe400000116e5 */
[----:B------:R-:W-:Y:S02]  /*44120*/  IADD3.X R44, PT, PT, R44, UR11, RZ, P6, !PT ;  /* 0x0000000b2c2c7c10 */ /* 0x000fe4000b7fe4ff */
[----:B------:R-:W-:Y:S01]  /*44130*/  SGXT.U32 R2, R2, 0x1 ;  /* 0x000000010202781a */ /* 0x000fe20000000000 */
[----:B--2---:R-:W-:Y:S02]  /*44140*/  IMAD.MOV.U32 R126, RZ, RZ, R43 ;  /* 0x000000ffff7e7224 */ /* 0x004fe400078e002b */
[----:B------:R-:W-:Y:S01]  /*44150*/  IMAD.MOV.U32 R127, RZ, RZ, R44 ;  /* 0x000000ffff7f7224 */ /* 0x000fe200078e002c */
[----:B------:R-:W-:-:S04]  /*44160*/  LOP3.LUT R2, R2, 0x44, RZ, 0xfc, !PT ;  /* 0x0000004402027812 */ /* 0x000fc800078efcff */
[----:B------:R2:W-:Y:S01]  /*44170*/  LDGSTS.E [R190+-0x3dff8], desc[UR20][R126.64], P4 ;  /* 0xc20080007ebe7fae */ /* 0x0005e2000a1a1014 */
[----:B------:R-:W-:Y:S02]  /*44180*/  ISETP.GE.AND P4, PT, R2, UR5, PT ;  /* 0x0000000502007c0c */ /* 0x000fe4000bf86270 */
[----:B------:R-:W-:Y:S02]  /*44190*/  IADD3 R73, P6, PT, R73, UR10, RZ ;  /* 0x0000000a49497c10 */ /* 0x000fe4000ffde0ff */
[----:B--2---:R-:W-:Y:S02]  /*441a0*/  SEL R127, RZ, 0x4, P4 ;  /* 0x00000004ff7f7807 */ /* 0x004fe40002000000 */
[----:B------:R-:W-:Y:S02]  /*441b0*/  SEL R126, RZ, 0x4, P5 ;  /* 0x00000004ff7e7807 */ /* 0x000fe40002800000 */
[----:B------:R-:W-:Y:S02]  /*441c0*/  SEL R127, R127, RZ, !P3 ;  /* 0x000000ff7f7f7207 */ /* 0x000fe40005800000 */
[----:B------:R-:W-:-:S02]  /*441d0*/  SEL R126, R126, RZ, !P3 ;  /* 0x000000ff7e7e7207 */ /* 0x000fc40005800000 */
        /* <DEDUP_REMOVED lines=13> */
[----:B--2---:R-:W-:Y:S02]  /*442b0*/  IMAD.MOV.U32 R126, RZ, RZ, R75 ;  /* 0x000000ffff7e7224 */ /* 0x004fe400078e004b */
[----:B------:R-:W-:Y:S01]  /*442c0*/  IMAD.MOV.U32 R127, RZ, RZ, R76 ;  /* 0x000000ffff7f7224 */ /* 0x000fe200078e004c */
[----:B------:R-:W-:-:S04]  /*442d0*/  LOP3.LUT R2, R2, 0x66, RZ, 0xfc, !PT ;  /* 0x0000006602027812 */ /* 0x000fc800078efcff */
[----:B------:R2:W-:Y:S01]  /*442e0*/  LDGSTS.E [R190+-0x3bff8], desc[UR20][R126.64], P4 ;  /* 0xc40080007ebe7fae */ /* 0x0005e2000a1a1014 */
[----:B------:R-:W-:Y:S02]  /*442f0*/  ISETP.GE.AND P4, PT, R3, UR5, PT ;  /* 0x0000000503007c0c */ /* 0x000fe4000bf86270 */
[----:B------:R-:W-:Y:S02]  /*44300*/  ISETP.GE.AND P5, PT, R2, UR5, PT ;  /* 0x0000000502007c0c */ /* 0x000fe4000bfa6270 */
[----:B------:R-:W-:Y:S02]  /*44310*/  IADD3 R105, P6, PT, R105, UR10, RZ ;  /* 0x0000000a69697c10 */ /* 0x000fe4000ffde0ff */
[----:B--2---:R-:W-:Y:S02]  /*44320*/  SEL R127, RZ, 0x4, P4 ;  /* 0x00000004ff7f7807 */ /* 0x004fe40002000000 */
        /* <DEDUP_REMOVED lines=17> */
[----:B------:R-:W-:-:S05]  /*44440*/  IMAD.MOV.U32 R127, RZ, RZ, R108 ;  /* 0x000000ffff7f7224 */ /* 0x000fca00078e006c */
[----:B------:R2:W-:Y:S01]  /*44450*/  LDGSTS.E [R190+-0x39ff8], desc[UR20][R126.64], P4 ;  /* 0xc60080007ebe7fae */ /* 0x0005e2000a1a1014 */
[----:B------:R-:W-:Y:S02]  /*44460*/  ISETP.GE.AND P4, PT, R3, UR5, PT ;  /* 0x0000000503007c0c */ /* 0x000fe4000bf86270 */
[----:B------:R-:W-:-:S04]  /*44470*/  LOP3.LUT R2, R2, 0xa, RZ, 0xfc, !PT ;  /* 0x0000000a02027812 */ /* 0x000fc800078efcff */
[----:B------:R-:W-:Y:S02]  /*44480*/  ISETP.GE.AND P5, PT, R2, UR5, PT ;  /* 0x0000000502007c0c */ /* 0x000fe4000bfa6270 */
[----:B--2---:R-:W-:-:S04]  /*44490*/  SEL R126, RZ, 0x4, P4 ;  /* 0x00000004ff7e7807 */ /* 0x004fc80002000000 */
        /* <DEDUP_REMOVED lines=17> */
[----:B---3--:R-:W-:Y:S02]  /*445b0*/  IADD3 R190, PT, PT, R0, 0x100000, R190 ;  /* 0x0010000000be7810 */ /* 0x008fe40007ffe0be */
        /* <DEDUP_REMOVED lines=282> */
[----:B------:R-:W-:Y:S02]  /*45760*/  SEL R126, RZ, 0x4, P5 ;  /* 0x00000004ff7e7807 */ /* 0x000fe40002800000 */
[----:B------:R-:W-:Y:S01]  /*45770*/  SHF.R.U32.HI R2, RZ, 0x6, R229 ;  /* 0x00000006ff027819 */ /* 0x000fe200000116e5 */
[----:B------:R-:W-:Y:S01]  /*45780*/  IMAD.U32 R190, RZ, RZ, UR15 ;  /* 0x0000000fffbe7e24 */ /* 0x000fe2000f8e00ff */
[----:B------:R-:W-:-:S02]  /*45790*/  SEL R126, R126, RZ, !P3 ;  /* 0x000000ff7e7e7207 */ /* 0x000fc40005800000 */
[----:B------:R-:W-:Y:S02]  /*457a0*/  IADD3.X R26, PT, PT, R26, UR11, RZ, P6, !PT ;  /* 0x0000000b1a1a7c10 */ /* 0x000fe4000b7fe4ff */
[----:B------:R-:W-:Y:S02]  /*457b0*/  SGXT.U32 R2, R2, 0x1 ;  /* 0x000000010202781a */ /* 0x000fe40000000000 */
[----:B------:R-:W-:Y:S01]  /*457c0*/  ISETP.NE.U32.AND P5, PT, R126, RZ, PT ;  /* 0x000000ff7e00720c */ /* 0x000fe20003fa5070 */
[----:B------:R-:W-:Y:S01]  /*457d0*/  IMAD.MOV.U32 R126, RZ, RZ, R25 ;  /* 0x000000ffff7e7224 */ /* 0x000fe200078e0019 */
[----:B------:R-:W-:Y:S01]  /*457e0*/  LOP3.LUT R2, R2, 0x34, RZ, 0xfc, !PT ;  /* 0x0000003402027812 */ /* 0x000fe200078efcff */
[----:B------:R-:W-:Y:S01]  /*457f0*/  IMAD.MOV.U32 R127, RZ, RZ, R26 ;  /* 0x000000ffff7f7224 */ /* 0x000fe200078e001a */
[----:B------:R-:W-:-:S04]  /*45800*/  IADD3 R27, P6, PT, R27, UR10, RZ ;  /* 0x0000000a1b1b7c10 */ /* 0x000fc8000ffde0ff */
[----:B------:R-:W-:Y:S02]  /*45810*/  IADD3.X R28, PT, PT, R28, UR11, RZ, P6, !PT ;  /* 0x0000000b1c1c7c10 */ /* 0x000fe4000b7fe4ff */
[----:B------:R-:W-:-:S04]  /*45820*/  IADD3 R57, P6, PT, R57, UR10, RZ ;  /* 0x0000000a39397c10 */ /* 0x000fc8000ffde0ff */
[----:B------:R-:W-:Y:S02]  /*45830*/  IADD3.X R58, PT, PT, R58, UR11, RZ, P6, !PT ;  /* 0x0000000b3a3a7c10 */ /* 0x000fe4000b7fe4ff */
[----:B---3--:R-:W-:-:S05]  /*45840*/  IADD3 R190, PT, PT, R0, 0x100000, R190 ;  /* 0x0010000000be7810 */ /* 0x008fca0007ffe0be */
[----:B------:R2:W-:Y:S01]  /*45850*/  LDGSTS.E [R190+-0x40000], desc[UR20][R126.64], P4 ;  /* 0xc00000007ebe7fae */ /* 0x0005e2000a1a1014 */
[----:B------:R-:W-:-:S03]  /*45860*/  ISETP.GE.AND P4, PT, R2, UR5, PT ;  /* 0x0000000502007c0c */ /* 0x000fc6000bf86270 */
[----:B------:R-:W3:Y:S01]  /*45870*/  LDL.LU R2, [R1+0x5ec] ;  /* 0x0005ec0001027983 */ /* 0x000ee20000300800 */
[----:B------:R-:W-:-:S04]  /*45880*/  SHF.R.U32.HI R0, RZ, 0x6, R229 ;  /* 0x00000006ff007819 */ /* 0x000fc800000116e5 */
[----:B------:R-:W-:Y:S01]  /*45890*/  SGXT.U32 R0, R0, 0x1 ;  /* 0x000000010000781a */ /* 0x000fe20000000000 */
[----:B--2---:R-:W-:Y:S02]  /*458a0*/  IMAD.MOV.U32 R126, RZ, RZ, R27 ;  /* 0x000000ffff7e7224 */ /* 0x004fe400078e001b */
[----:B------:R-:W-:Y:S01]  /*458b0*/  IMAD.MOV.U32 R127, RZ, RZ, R28 ;  /* 0x000000ffff7f7224 */ /* 0x000fe200078e001c */
[----:B------:R-:W-:-:S04]  /*458c0*/  LOP3.LUT R0, R0, 0x36, RZ, 0xfc, !PT ;  /* 0x0000003600007812 */ /* 0x000fc800078efcff */
        /* <DEDUP_REMOVED lines=15> */
[----:B------:R-:W4:Y:S01]  /*459c0*/  LDL R0, [R1+0xb54] ;  /* 0x000b540001007983 */ /* 0x000f220000100800 */
        /* <DEDUP_REMOVED lines=19> */
[----:B-1----:R-:W-:Y:S01]  /*45b00*/  SHF.R.U32.HI R5, RZ, 0x6, R229 ;  /* 0x00000006ff057819 */ /* 0x002fe200000116e5 */
[----:B------:R-:W-:Y:S01]  /*45b10*/  IMAD.MOV.U32 R127, RZ, RZ, R90 ;  /* 0x000000ffff7f7224 */ /* 0x000fe200078e005a */
[----:B------:R-:W-:-:S02]  /*45b20*/  IADD3.X R92, PT, PT, R92, UR11, RZ, P6, !PT ;  /* 0x0000000b5c5c7c10 */ /* 0x000fc4000b7fe4ff */
[----:B------:R-:W-:Y:S02]  /*45b30*/  SGXT.U32 R5, R5, 0x1 ;  /* 0x000000010505781a */ /* 0x000fe40000000000 */
[----:B------:R1:W-:Y:S01]  /*45b40*/  LDGSTS.E [R190+-0x3c000], desc[UR20][R126.64], P5 ;  /* 0xc40000007ebe7fae */ /* 0x0003e2000a9a1014 */
[----:B------:R-:W-:Y:S02]  /*45b50*/  SHF.R.U32.HI R3, RZ, 0x6, R229 ;  /* 0x00000006ff037819 */ /* 0x000fe400000116e5 */
[----:B------:R-:W-:Y:S02]  /*45b60*/  LOP3.LUT R5, R5, 0x74, RZ, 0xfc, !PT ;  /* 0x0000007405057812 */ /* 0x000fe400078efcff */
[----:B------:R-:W-:Y:S01]  /*45b70*/  SGXT.U32 R3, R3, 0x1 ;  /* 0x000000010303781a */ /* 0x000fe20000000000 */
[----:B-1----:R-:W-:Y:S02]  /*45b80*/  IMAD.MOV.U32 R126, RZ, RZ, R91 ;  /* 0x000000ffff7e7224 */ /* 0x002fe400078e005b */
[----:B------:R-:W-:Y:S01]  /*45b90*/  IMAD.MOV.U32 R127, RZ, RZ, R92 ;  /* 0x000000ffff7f7224 */ /* 0x000fe200078e005c */
[----:B------:R-:W-:-:S04]  /*45ba0*/  LOP3.LUT R3, R3, 0x76, RZ, 0xfc, !PT ;  /* 0x0000007603037812 */ /* 0x000fc800078efcff */
[----:B------:R1:W-:Y:S01]  /*45bb0*/  LDGSTS.E [R190+-0x3bff8], desc[UR20][R126.64], P4 ;  /* 0xc40080007ebe7fae */ /* 0x0003e2000a1a1014 */
[----:B------:R-:W-:Y:S02]  /*45bc0*/  ISETP.GE.AND P4, PT, R5, UR5, PT ;  /* 0x0000000505007c0c */ /* 0x000fe4000bf86270 */
[----:B------:R-:W-:Y:S02]  /*45bd0*/  ISETP.GE.AND P5, PT, R3, UR5, PT ;  /* 0x0000000503007c0c */ /* 0x000fe4000bfa6270 */
[----:B------:R-:W-:Y:S02]  /*45be0*/  IADD3 R121, P6, PT, R121, UR10, RZ ;  /* 0x0000000a79797c10 */ /* 0x000fe4000ffde0ff */
[----:B-1----:R-:W-:Y:S02]  /*45bf0*/  SEL R127, RZ, 0x4, P4 ;  /* 0x00000004ff7f7807 */ /* 0x002fe40002000000 */
[----:B------:R-:W-:Y:S02]  /*45c00*/  SEL R126, RZ, 0x4, P5 ;  /* 0x00000004ff7e7807 */ /* 0x000fe40002800000 */
[----:B------:R-:W-:-:S02]  /*45c10*/  SEL R127, R127, RZ, !P3 ;  /* 0x000000ff7f7f7207 */ /* 0x000fc40005800000 */
[----:B------:R-:W-:Y:S02]  /*45c20*/  SEL R126, R126, RZ, !P3 ;  /* 0x000000ff7e7e7207 */ /* 0x000fe40005800000 */
[----:B------:R-:W-:Y:S02]  /*45c30*/  ISETP.NE.U32.AND P5, PT, R127, RZ, PT ;  /* 0x000000ff7f00720c */ /* 0x000fe40003fa5070 */
[----:B------:R-:W-:Y:S02]  /*45c40*/  IADD3.X R122, PT, PT, R122, UR11, RZ, P6, !PT ;  /* 0x0000000b7a7a7c10 */ /* 0x000fe4000b7fe4ff */
[----:B------:R-:W-:Y:S01]  /*45c50*/  ISETP.NE.U32.AND P4, PT, R126, RZ, PT ;  /* 0x000000ff7e00720c */ /* 0x000fe20003f85070 */
[----:B------:R-:W-:Y:S01]  /*45c60*/  IMAD.MOV.U32 R126, RZ, RZ, R121 ;  /* 0x000000ffff7e7224 */ /* 0x000fe200078e0079 */
[----:B------:R-:W-:Y:S01]  /*45c70*/  SHF.R.U32.HI R3, RZ, 0x6, R229 ;  /* 0x00000006ff037819 */ /* 0x000fe200000116e5 */
[----:B------:R-:W-:-:S03]  /*45c80*/  IMAD.MOV.U32 R127, RZ, RZ, R122 ;  /* 0x000000ffff7f7224 */ /* 0x000fc600078e007a */
[----:B------:R-:W-:-:S03]  /*45c90*/  SGXT.U32 R3, R3, 0x1 ;  /* 0x000000010303781a */ /* 0x000fc60000000000 */
[----:B------:R1:W-:Y:S01]  /*45ca0*/  LDGSTS.E [R190+-0x3a000], desc[UR20][R126.64], P5 ;  /* 0xc60000007ebe7fae */ /* 0x0003e2000a9a1014 */
[----:B------:R-:W-:Y:S02]  /*45cb0*/  LOP3.LUT R3, R3, 0x18, RZ, 0xfc, !PT ;  /* 0x0000001803037812 */ /* 0x000fe400078efcff */
[----:B---3--:R-:W-:-:S04]  /*45cc0*/  IADD3 R2, P6, PT, R2, UR10, RZ ;  /* 0x0000000a02027c10 */ /* 0x008fc8000ffde0ff */
[----:B------:R-:W-:Y:S01]  /*45cd0*/  IADD3.X R123, PT, PT, R123, UR11, RZ, P6, !PT ;  /* 0x0000000b7b7b7c10 */ /* 0x000fe2000b7fe4ff */
[----:B-1----:R-:W-:Y:S01]  /*45ce0*/  IMAD.MOV.U32 R126, RZ, RZ, R2 ;  /* 0x000000ffff7e7224 */ /* 0x002fe200078e0002 */
[----:B------:R1:W-:Y:S03]  /*45cf0*/  STL [R1+0x5ec], R2 ;  /* 0x0005ec0201007387 */ /* 0x0003e60000100800 */
[----:B------:R-:W-:Y:S01]  /*45d00*/  IMAD.MOV.U32 R127, RZ, RZ, R123 ;  /* 0x000000ffff7f7224 */ /* 0x000fe200078e007b */
[----:B------:R-:W-:Y:S01]  /*45d10*/  IADD3 R29, P6, PT, R29, UR10, RZ ;  /* 0x0000000a1d1d7c10 */ /* 0x000fe2000ffde0ff */
[----:B------:R-:W2:Y:S04]  /*45d20*/  LDL.LU R6, [R1+0x5f0] ;  /* 0x0005f00001067983 */ /* 0x000ea80000300800 */
[----:B------:R3:W-:Y:S01]  /*45d30*/  LDGSTS.E [R190+-0x39ff8], desc[UR20][R126.64], P4 ;  /* 0xc60080007ebe7fae */ /* 0x0007e2000a1a1014 */
[----:B-1----:R-:W-:-:S02]  /*45d40*/  SHF.R.U32.HI R2, RZ, 0x6, R229 ;  /* 0x00000006ff027819 */ /* 0x002fc400000116e5 */
[----:B------:R-:W-:Y:S01]  /*45d50*/  ISETP.GE.AND P4, PT, R3, UR5, PT ;  /* 0x0000000503007c0c */ /* 0x000fe2000bf86270 */
[----:B------:R-:W2:Y:S01]  /*45d60*/  LDL.LU R5, [R1+0x5f4] ;  /* 0x0005f40001057983 */ /* 0x000ea20000300800 */
[----:B------:R-:W-:Y:S02]  /*45d70*/  SGXT.U32 R2, R2, 0x1 ;  /* 0x000000010202781a */ /* 0x000fe40000000000 */
[----:B------:R-:W-:Y:S01]  /*45d80*/  IADD3.X R30, PT, PT, R30, UR11, RZ, P6, !PT ;  /* 0x0000000b1e1e7c10 */ /* 0x000fe2000b7fe4ff */
[----:B------:R-:W2:Y:S01]  /*45d90*/  LDL.LU R3, [R1+0x5f8] ;  /* 0x0005f80001037983 */ /* 0x000ea20000300800 */
[----:B------:R-:W-:Y:S02]  /*45da0*/  LOP3.LUT R2, R2, 0x1a, RZ, 0xfc, !PT ;  /* 0x0000001a02027812 */ /* 0x000fe400078efcff */
[----:B---3--:R-:W-:Y:S02]  /*45db0*/  SEL R126, RZ, 0x4, P4 ;  /* 0x00000004ff7e7807 */ /* 0x008fe40002000000 */
[----:B------:R-:W-:-:S02]  /*45dc0*/  ISETP.GE.AND P5, PT, R2, UR5, PT ;  /* 0x0000000502007c0c */ /* 0x000fc4000bfa6270 */
[----:B------:R-:W-:-:S04]  /*45dd0*/  SEL R126, R126, RZ, !P3 ;  /* 0x000000ff7e7e7207 */ /* 0x000fc80005800000 */
[----:B------:R-:W-:Y:S02]  /*45de0*/  ISETP.NE.U32.AND P4, PT, R126, RZ, PT ;  /* 0x000000ff7e00720c */ /* 0x000fe40003f85070 */
[----:B------:R-:W-:Y:S02]  /*45df0*/  SEL R126, RZ, 0x4, P5 ;  /* 0x00000004ff7e7807 */ /* 0x000fe40002800000 */
[----:B------:R-:W-:Y:S01]  /*45e00*/  SHF.R.U32.HI R2, RZ, 0x6, R229 ;  /* 0x00000006ff027819 */ /* 0x000fe200000116e5 */
[----:B------:R-:W-:Y:S01]  /*45e10*/  IMAD.U32 R190, RZ, RZ, UR15 ;  /* 0x0000000fffbe7e24 */ /* 0x000fe2000f8e00ff */
[----:B------:R-:W-:Y:S02]  /*45e20*/  SEL R126, R126, RZ, !P3 ;  /* 0x000000ff7e7e7207 */ /* 0x000fe40005800000 */
[----:B------:R-:W-:Y:S01]  /*45e30*/  SGXT.U32 R2, R2, 0x1 ;  /* 0x000000010202781a */ /* 0x000fe20000000000 */
[----:B------:R-:W-:Y:S01]  /*45e40*/  IMAD.MOV.U32 R127, RZ, RZ, R30 ;  /* 0x000000ffff7f7224 */ /* 0x000fe200078e001e */
[----:B------:R-:W-:Y:S01]  /*45e50*/  ISETP.NE.U32.AND P5, PT, R126, RZ, PT ;  /* 0x000000ff7e00720c */ /* 0x000fe20003fa5070 */
[----:B------:R-:W-:Y:S01]  /*45e60*/  IMAD.MOV.U32 R126, RZ, RZ, R29 ;  /* 0x000000ffff7e7224 */ /* 0x000fe200078e001d */
[----:B------:R-:W-:-:S02]  /*45e70*/  LOP3.LUT R2, R2, 0x38, RZ, 0xfc, !PT ;  /* 0x0000003802027812 */ /* 0x000fc400078efcff */
[----:B----4-:R-:W-:-:S05]  /*45e80*/  IADD3 R190, PT, PT, R0, 0x100000, R190 ;  /* 0x0010000000be7810 */ /* 0x010fca0007ffe0be */
[----:B------:R1:W-:Y:S01]  /*45e90*/  LDGSTS.E [R190+-0x40000], desc[UR20][R126.64], P4 ;  /* 0xc00000007ebe7fae */ /* 0x0003e2000a1a1014 */
[----:B------:R-:W-:-:S03]  /*45ea0*/  ISETP.GE.AND P4, PT, R2, UR5, PT ;  /* 0x0000000502007c0c */ /* 0x000fc6000bf86270 */
[----:B------:R-:W3:Y:S01]  /*45eb0*/  LDL.LU R2, [R1+0x5fc] ;  /* 0x0005fc0001027983 */ /* 0x000ee20000300800 */
[----:B------:R-:W-:Y:S02]  /*45ec0*/  IADD3 R31, P6, PT, R31, UR10, RZ ;  /* 0x0000000a1f1f7c10 */ /* 0x000fe4000ffde0ff */
[----:B------:R-:W-:Y:S02]  /*45ed0*/  SHF.R.U32.HI R0, RZ, 0x6, R229 ;  /* 0x00000006ff007819 */ /* 0x000fe400000116e5 */
[----:B------:R-:W-:Y:S02]  /*45ee0*/  IADD3.X R32, PT, PT, R32, UR11, RZ, P6, !PT ;  /* 0x0000000b20207c10 */ /* 0x000fe4000b7fe4ff */
[----:B------:R-:W-:Y:S01]  /*45ef0*/  SGXT.U32 R0, R0, 0x1 ;  /* 0x000000010000781a */ /* 0x000fe20000000000 */
[----:B-1----:R-:W-:Y:S02]  /*45f00*/  IMAD.MOV.U32 R126, RZ, RZ, R31 ;  /* 0x000000ffff7e7224 */ /* 0x002fe400078e001f */
[----:B------:R-:W-:Y:S01]  /*45f10*/  IMAD.MOV.U32 R127, RZ, RZ, R32 ;  /* 0x000000ffff7f7224 */ /* 0x000fe200078e0020 */
[----:B------:R-:W-:-:S04]  /*45f20*/  LOP3.LUT R0, R0, 0x3a, RZ, 0xfc, !PT ;  /* 0x0000003a00007812 */ /* 0x000fc800078efcff */
[----:B------:R1:W-:Y:S01]  /*45f30*/  LDGSTS.E [R190+-0x3fff8], desc[UR20][R126.64], P5 ;  /* 0xc00080007ebe7fae */ /* 0x0003e2000a9a1014 */
[----:B------:R-:W-:Y:S02]  /*45f40*/  ISETP.GE.AND P5, PT, R0, UR5, PT ;  /* 0x0000000500007c0c */ /* 0x000fe4000bfa6270 */
[----:B------:R-:W-:Y:S02]  /*45f50*/  IADD3 R61, P6, PT, R61, UR10, RZ ;  /* 0x0000000a3d3d7c10 */ /* 0x000fe4000ffde0ff */
[----:B-1----:R-:W-:-:S04]  /*45f60*/  SEL R127, RZ, 0x4, P4 ;  /* 0x00000004ff7f7807 */ /* 0x002fc80002000000 */
[----:B------:R-:W-:Y:S02]  /*45f70*/  SEL R127, R127, RZ, !P3 ;  /* 0x000000ff7f7f7207 */ /* 0x000fe40005800000 */
[----:B------:R-:W-:Y:S02]  /*45f80*/  SEL R126, RZ, 0x4, P5 ;  /* 0x00000004ff7e7807 */ /* 0x000fe40002800000 */
[----:B------:R-:W-:Y:S02]  /*45f90*/  ISETP.NE.U32.AND P5, PT, R127, RZ, PT ;  /* 0x000000ff7f00720c */ /* 0x000fe40003fa5070 */
[----:B------:R-:W-:Y:S02]  /*45fa0*/  SHF.R.U32.HI R0, RZ, 0x6, R229 ;  /* 0x00000006ff007819 */ /* 0x000fe400000116e5 */
[----:B------:R-:W-:Y:S02]  /*45fb0*/  SEL R126, R126, RZ, !P3 ;  /* 0x000000ff7e7e7207 */ /* 0x000fe40005800000 */
[----:B------:R-:W-:-:S02]  /*45fc0*/  IADD3.X R62, PT, PT, R62, UR11, RZ, P6, !PT ;  /* 0x0000000b3e3e7c10 */ /* 0x000fc4000b7fe4ff */
[----:B------:R-:W-:Y:S02]  /*45fd0*/  SGXT.U32 R0, R0, 0x1 ;  /* 0x000000010000781a */ /* 0x000fe40000000000 */
[----:B------:R-:W-:Y:S01]  /*45fe0*/  ISETP.NE.U32.AND P4, PT, R126, RZ, PT ;  /* 0x000000ff7e00720c */ /* 0x000fe20003f85070 */
[----:B------:R-:W-:Y:S01]  /*45ff0*/  IMAD.MOV.U32 R126, RZ, RZ, R61 ;  /* 0x000000ffff7e7224 */ /* 0x000fe200078e003d */
[----:B------:R-:W-:Y:S01]  /*46000*/  LOP3.LUT R0, R0, 0x5a, RZ, 0xfc, !PT ;  /* 0x0000005a00007812 */ /* 0x000fe200078efcff */
[----:B------:R-:W-:-:S05]  /*46010*/  IMAD.MOV.U32 R127, RZ, RZ, R62 ;  /* 0x000000ffff7f7224 */ /* 0x000fca00078e003e */
[----:B------:R1:W-:Y:S01]  /*46020*/  LDGSTS.E [R190+-0x3e000], desc[UR20][R126.64], P5 ;  /* 0xc20000007ebe7fae */ /* 0x0003e2000a9a1014 */
[----:B------:R-:W-:-:S03]  /*46030*/  ISETP.GE.AND P5, PT, R0, UR5, PT ;  /* 0x0000000500007c0c */ /* 0x000fc6000bfa6270 */
[----:B------:R-:W4:Y:S01]  /*46040*/  LDL R0, [R1+0xb50] ;  /* 0x000b500001007983 */ /* 0x000f220000100800 */
        /* <DEDUP_REMOVED lines=10> */
[----:B-1----:R-:W-:Y:S02]  /*460f0*/  SEL R127, RZ, 0x4, P4 ;  /* 0x00000004ff7f7807 */ /* 0x002fe40002000000 */
        /* <DEDUP_REMOVED lines=22> */
[----:B-1----:R-:W-:-:S04]  /*46260*/  SEL R127, RZ, 0x4, P4 ;  /* 0x00000004ff7f7807 */ /* 0x002fc80002000000 */
[----:B------:R-:W-:Y:S02]  /*46270*/  SEL R127, R127, RZ, !P3 ;  /* 0x000000ff7f7f7207 */ /* 0x000fe40005800000 */
[----:B------:R-:W-:Y:S02]  /*46280*/  SEL R126, RZ, 0x4, P5 ;  /* 0x00000004ff7e7807 */ /* 0x000fe40002800000 */
[----:B------:R-:W-:Y:S02]  /*46290*/  ISETP.NE.U32.AND P5, PT, R127, RZ, PT ;  /* 0x000000ff7f00720c */ /* 0x000fe40003fa5070 */
[----:B------:R-:W-:-:S04]  /*462a0*/  SEL R126, R126, RZ, !P3 ;  /* 0x000000ff7e7e7207 */ /* 0x000fc80005800000 */
[----:B------:R-:W-:Y:S02]  /*462b0*/  ISETP.NE.U32.AND P4, PT, R126, RZ, PT ;  /* 0x000000ff7e00720c */ /* 0x000fe40003f85070 */
[----:B--2---:R-:W-:-:S04]  /*462c0*/  IADD3 R5, P6, PT, R5, UR10, RZ ;  /* 0x0000000a05057c10 */ /* 0x004fc8000ffde0ff */
[----:B------:R-:W-:Y:S01]  /*462d0*/  IADD3.X R6, PT, PT, R6, UR11, RZ, P6, !PT ;  /* 0x0000000b06067c10 */ /* 0x000fe2000b7fe4ff */
[----:B------:R-:W-:Y:S01]  /*462e0*/  IMAD.MOV.U32 R126, RZ, RZ, R5 ;  /* 0x000000ffff7e7224 */ /* 0x000fe200078e0005 */
[----:B------:R-:W-:Y:S03]  /*462f0*/  STL [R1+0x5f4], R5 ;  /* 0x0005f40501007387 */ /* 0x000fe60000100800 */
[----:B------:R-:W-:Y:S01]  /*46300*/  IMAD.MOV.U32 R127, RZ, RZ, R6 ;  /* 0x000000ffff7f7224 */ /* 0x000fe200078e0006 */
[----:B------:R-:W-:Y:S04]  /*46310*/  STL [R1+0x5f0], R6 ;  /* 0x0005f00601007387 */ /* 0x000fe80000100800 */
[----:B------:R1:W-:Y:S01]  /*46320*/  LDGSTS.E [R190+-0x3a000], desc[UR20][R126.64], P5 ;  /* 0xc60000007ebe7fae */ /* 0x0003e2000a9a1014 */
[----:B---3--:R-:W-:-:S04]  /*46330*/  IADD3 R2, P6, PT, R2, UR10, RZ ;  /* 0x0000000a02027c10 */ /* 0x008fc8000ffde0ff */
[----:B------:R-:W-:Y:S01]  /*46340*/  IADD3.X R3, PT, PT, R3, UR11, RZ, P6, !PT ;  /* 0x0000000b03037c10 */ /* 0x000fe2000b7fe4ff */
[----:B------:R-:W-:Y:S04]  /*46350*/  STL [R1+0x5fc], R2 ;  /* 0x0005fc0201007387 */ /* 0x000fe80000100800 */
[----:B------:R2:W-:Y:S01]  /*46360*/  STL [R1+0x5f8], R3 ;  /* 0x0005f80301007387 */ /* 0x0005e20000100800 */
[----:B-1----:R-:W-:Y:S02]  /*46370*/  IMAD.MOV.U32 R127, RZ, RZ, R3 ;  /* 0x000000ffff7f7224 */ /* 0x002fe400078e0003 */
[----:B------:R-:W-:Y:S01]  /*46380*/  IMAD.MOV.U32 R126, RZ, RZ, R2 ;  /* 0x000000ffff7e7224 */ /* 0x000fe200078e0002 */
[----:B------:R-:W-:Y:S01]  /*46390*/  IADD3 R33, P6, PT, R33, UR10, RZ ;  /* 0x0000000a21217c10 */ /* 0x000fe2000ffde0ff */
[----:B------:R-:W3:Y:S01]  /*463a0*/  LDL.LU R7, [R1+0x600] ;  /* 0x0006000001077983 */ /* 0x000ee20000300800 */
[----:B--2---:R-:W-:-:S03]  /*463b0*/  SHF.R.U32.HI R3, RZ, 0x6, R229 ;  /* 0x00000006ff037819 */ /* 0x004fc600000116e5 */
[----:B------:R1:W-:Y:S01]  /*463c0*/  LDGSTS.E [R190+-0x39ff8], desc[UR20][R126.64], P4 ;  /* 0xc60080007ebe7fae */ /* 0x0003e2000a1a1014 */
[----:B------:R-:W-:Y:S02]  /*463d0*/  SGXT.U32 R3, R3, 0x1 ;  /* 0x000000010303781a */ /* 0x000fe40000000000 */
[----:B------:R-:W-:Y:S02]  /*463e0*/  SHF.R.U32.HI R2, RZ, 0x6, R229 ;  /* 0x00000006ff027819 */ /* 0x000fe400000116e5 */
[----:B------:R-:W-:Y:S02]  /*463f0*/  LOP3.LUT R3, R3, 0x1c, RZ, 0xfc, !PT ;  /* 0x0000001c03037812 */ /* 0x000fe400078efcff */
[----:B------:R-:W-:Y:S02]  /*46400*/  SGXT.U32 R2, R2, 0x1 ;  /* 0x000000010202781a */ /* 0x000fe40000000000 */
[----:B------:R-:W-:Y:S02]  /*46410*/  ISETP.GE.AND P4, PT, R3, UR5, PT ;  /* 0x0000000503007c0c */ /* 0x000fe4000bf86270 */
[----:B------:R-:W-:Y:S01]  /*46420*/  LOP3.LUT R2, R2, 0x1e, RZ, 0xfc, !PT ;  /* 0x0000001e02027812 */ /* 0x000fe200078efcff */
[----:B-1----:R-:W-:Y:S01]  /*46430*/  IMAD.U32 R190, RZ, RZ, UR15 ;  /* 0x0000000fffbe7e24 */ /* 0x002fe2000f8e00ff */
[----:B------:R-:W-:Y:S01]  /*46440*/  SEL R126, RZ, 0x4, P4 ;  /* 0x00000004ff7e7807 */ /* 0x000fe20002000000 */
[----:B------:R-:W2:Y:S01]  /*46450*/  LDL.LU R3, [R1+0x604] ;  /* 0x0006040001037983 */ /* 0x000ea20000300800 */
[----:B------:R-:W-:-:S02]  /*46460*/  ISETP.GE.AND P5, PT, R2, UR5, PT ;  /* 0x0000000502007c0c */ /* 0x000fc4000bfa6270 */
[----:B------:R-:W-:Y:S01]  /*46470*/  SEL R126, R126, RZ, !P3 ;  /* 0x000000ff7e7e7207 */ /* 0x000fe20005800000 */
[----:B------:R-:W3:Y:S03]  /*46480*/  LDL.LU R6, [R1+0x608] ;  /* 0x0006080001067983 */ /* 0x000ee60000300800 */
[----:B------:R-:W-:Y:S01]  /*46490*/  ISETP.NE.U32.AND P4, PT, R126, RZ, PT ;  /* 0x000000ff7e00720c */ /* 0x000fe20003f85070 */
[----:B------:R-:W3:Y:S01]  /*464a0*/  LDL.LU R5, [R1+0x60c] ;  /* 0x00060c0001057983 */ /* 0x000ee20000300800 */
[----:B------:R-:W-:Y:S02]  /*464b0*/  SEL R126, RZ, 0x4, P5 ;  /* 0x00000004ff7e7807 */ /* 0x000fe40002800000 */
[----:B------:R-:W-:Y:S02]  /*464c0*/  IADD3.X R34, PT, PT, R34, UR11, RZ, P6, !PT ;  /* 0x0000000b22227c10 */ /* 0x000fe4000b7fe4ff */
[----:B------:R-:W-:-:S02]  /*464d0*/  SEL R126, R126, RZ, !P3 ;  /* 0x000000ff7e7e7207 */ /* 0x000fc40005800000 */
[----:B------:R-:W-:Y:S02]  /*464e0*/  SHF.R.U32.HI R2, RZ, 0x6, R229 ;  /* 0x00000006ff027819 */ /* 0x000fe400000116e5 */
[----:B------:R-:W-:Y:S02]  /*464f0*/  IADD3 R35, P6, PT, R35, UR10, RZ ;  /* 0x0000000a23237c10 */ /* 0x000fe4000ffde0ff */
[----:B------:R-:W-:Y:S01]  /*46500*/  ISETP.NE.U32.AND P5, PT, R126, RZ, PT ;  /* 0x000000ff7e00720c */ /* 0x000fe20003fa5070 */
[----:B------:R-:W-:Y:S01]  /*46510*/  IMAD.MOV.U32 R126, RZ, RZ, R33 ;  /* 0x000000ffff7e7224 */ /* 0x000fe200078e0021 */
[----:B----4-:R-:W-:Y:S01]  /*46520*/  IADD3 R190, PT, PT, R0, 0x100000, R190 ;  /* 0x0010000000be7810 */ /* 0x010fe20007ffe0be */
[----:B------:R-:W-:Y:S01]  /*46530*/  IMAD.MOV.U32 R127, RZ, RZ, R34 ;  /* 0x000000ffff7f7224 */ /* 0x000fe200078e0022 */
[----:B------:R-:W-:Y:S02]  /*46540*/  SGXT.U32 R2, R2, 0x1 ;  /* 0x000000010202781a */ /* 0x000fe40000000000 */
[----:B------:R-:W-:-:S02]  /*46550*/  IADD3.X R36, PT, PT, R36, UR11, RZ, P6, !PT ;  /* 0x0000000b24247c10 */ /* 0x000fc4000b7fe4ff */
[----:B------:R-:W-:Y:S01]  /*46560*/  SHF.R.U32.HI R0, RZ, 0x6, R229 ;  /* 0x00000006ff007819 */ /* 0x000fe200000116e5 */
[----:B------:R1:W-:Y:S01]  /*46570*/  LDGSTS.E [R190+-0x40000], desc[UR20][R126.64], P4 ;  /* 0xc00000007ebe7fae */ /* 0x0003e2000a1a1014 */
[----:B------:R-:W-:Y:S02]  /*46580*/  LOP3.LUT R2, R2, 0x3c, RZ, 0xfc, !PT ;  /* 0x0000003c02027812 */ /* 0x000fe400078efcff */
[----:B------:R-:W-:Y:S02]  /*46590*/  SGXT.U32 R0, R0, 0x1 ;  /* 0x000000010000781a */ /* 0x000fe40000000000 */
[----:B------:R-:W-:Y:S02]  /*465a0*/  ISETP.GE.AND P4, PT, R2, UR5, PT ;  /* 0x0000000502007c0c */ /* 0x000fe4000bf86270 */
[----:B------:R-:W-:Y:S01]  /*465b0*/  LOP3.LUT R0, R0, 0x3e, RZ, 0xfc, !PT ;  /* 0x0000003e00007812 */ /* 0x000fe200078efcff */
[----:B-1----:R-:W-:Y:S02]  /*465c0*/  IMAD.MOV.U32 R126, RZ, RZ, R35 ;  /* 0x000000ffff7e7224 */ /* 0x002fe400078e0023 */
[----:B------:R-:W-:-:S05]  /*465d0*/  IMAD.MOV.U32 R127, RZ, RZ, R36 ;  /* 0x000000ffff7f7224 */ /* 0x000fca00078e0024 */
        /* <DEDUP_REMOVED lines=12> */
[--C-:B------:R-:W-:Y:S01]  /*466a0*/  SHF.R.U32.HI R2, RZ, 0x6, R229.reuse ;  /* 0x00000006ff027819 */ /* 0x100fe200000116e5 */
[----:B------:R-:W-:Y:S01]  /*466b0*/  IMAD.MOV.U32 R127, RZ, RZ, R66 ;  /* 0x000000ffff7f7224 */ /* 0x000fe200078e0042 */
[----:B------:R-:W-:-:S02]  /*466c0*/  SHF.R.U32.HI R0, RZ, 0x6, R229 ;  /* 0x00000006ff007819 */ /* 0x000fc400000116e5 */
[----:B------:R-:W-:Y:S02]  /*466d0*/  IADD3.X R68, PT, PT, R68, UR11, RZ, P6, !PT ;  /* 0x0000000b44447c10 */ /* 0x000fe4000b7fe4ff */
[----:B------:R-:W-:Y:S01]  /*466e0*/  SGXT.U32 R2, R2, 0x1 ;  /* 0x000000010202781a */ /* 0x000fe20000000000 */
[----:B------:R1:W-:Y:S01]  /*466f0*/  LDGSTS.E [R190+-0x3e000], desc[UR20][R126.64], P5 ;  /* 0xc20000007ebe7fae */ /* 0x0003e2000a9a1014 */
[----:B------:R-:W-:Y:S02]  /*46700*/  SGXT.U32 R0, R0, 0x1 ;  /* 0x000000010000781a */ /* 0x000fe40000000000 */
[----:B------:R-:W-:Y:S02]  /*46710*/  LOP3.LUT R2, R2, 0x5c, RZ, 0xfc, !PT ;  /* 0x0000005c02027812 */ /* 0x000fe400078efcff */
[----:B------:R-:W-:Y:S01]  /*46720*/  LOP3.LUT R0, R0, 0x5e, RZ, 0xfc, !PT ;  /* 0x0000005e00007812 */ /* 0x000fe200078efcff */
[----:B-1----:R-:W-:Y:S02]  /*46730*/  IMAD.MOV.U32 R126, RZ, RZ, R67 ;  /* 0x000000ffff7e7224 */ /* 0x002fe400078e0043 */
[----:B------:R-:W-:Y:S01]  /*46740*/  IMAD.MOV.U32 R127, RZ, RZ, R68 ;  /* 0x000000ffff7f7224 */ /* 0x000fe200078e0044 */
[----:B------:R-:W-:-:S04]  /*46750*/  ISETP.GE.AND P5, PT, R0, UR5, PT ;  /* 0x0000000500007c0c */ /* 0x000fc8000bfa6270 */
[----:B------:R1:W-:Y:S01]  /*46760*/  LDGSTS.E [R190+-0x3dff8], desc[UR20][R126.64], P4 ;  /* 0xc20080007ebe7fae */ /* 0x0003e2000a1a1014 */
[----:B------:R-:W-:-:S03]  /*46770*/  ISETP.GE.AND P4, PT, R2, UR5, PT ;  /* 0x0000000502007c0c */ /* 0x000fc6000bf86270 */
[----:B------:R-:W4:Y:S04]  /*46780*/  LDL.LU R2, [R1+0x610] ;  /* 0x0006100001027983 */ /* 0x000f280000300800 */
[----:B------:R-:W4:Y:S01]  /*46790*/  LDL.LU R0, [R1+0x614] ;  /* 0x0006140001007983 */ /* 0x000f220000300800 */
[----:B-1----:R-:W-:Y:S02]  /*467a0*/  SEL R127, RZ, 0x4, P4 ;  /* 0x00000004ff7f7807 */ /* 0x002fe40002000000 */
[----:B------:R-:W-:Y:S02]  /*467b0*/  SEL R126, RZ, 0x4, P5 ;  /* 0x00000004ff7e7807 */ /* 0x000fe40002800000 */
[----:B------:R-:W-:Y:S02]  /*467c0*/  SEL R127, R127, RZ, !P3 ;  /* 0x000000ff7f7f7207 */ /* 0x000fe40005800000 */
[----:B------:R-:W-:-:S02]  /*467d0*/  IADD3 R97, P6, PT, R97, UR10, RZ ;  /* 0x0000000a61617c10 */ /* 0x000fc4000ffde0ff */
[----:B------:R-:W-:Y:S02]  /*467e0*/  ISETP.NE.U32.AND P5, PT, R127, RZ, PT ;  /* 0x000000ff7f00720c */ /* 0x000fe40003fa5070 */
[----:B------:R-:W-:Y:S02]  /*467f0*/  SEL R126, R126, RZ, !P3 ;  /* 0x000000ff7e7e7207 */ /* 0x000fe40005800000 */
        /* <DEDUP_REMOVED lines=18> */
[----:B-1----:R-:W-:Y:S02]  /*46920*/  SEL R127, RZ, 0x4, P4 ;  /* 0x00000004ff7f7807 */ /* 0x002fe40002000000 */
[----:B------:R-:W-:Y:S02]  /*46930*/  SEL R126, RZ, 0x4, P5 ;  /* 0x00000004ff7e7807 */ /* 0x000fe40002800000 */
[----:B------:R-:W-:Y:S02]  /*46940*/  SEL R127, R127, RZ, !P3 ;  /* 0x000000ff7f7f7207 */ /* 0x000fe40005800000 */
[----:B------:R-:W-:-:S02]  /*46950*/  SEL R126, R126, RZ, !P3 ;  /* 0x000000ff7e7e7207 */ /* 0x000fc40005800000 */
[----:B------:R-:W-:Y:S02]  /*46960*/  ISETP.NE.U32.AND P5, PT, R127, RZ, PT ;  /* 0x000000ff7f00720c */ /* 0x000fe40003fa5070 */
[----:B------:R-:W-:Y:S02]  /*46970*/  ISETP.NE.U32.AND P4, PT, R126, RZ, PT ;  /* 0x000000ff7e00720c */ /* 0x000fe40003f85070 */
[----:B--2---:R-:W-:-:S04]  /*46980*/  IADD3 R3, P6, PT, R3, UR10, RZ ;  /* 0x0000000a03037c10 */ /* 0x004fc8000ffde0ff */
[----:B---3--:R-:W-:Y:S01]  /*46990*/  IADD3.X R7, PT, PT, R7, UR11, RZ, P6, !PT ;  /* 0x0000000b07077c10 */ /* 0x008fe2000b7fe4ff */
[----:B------:R-:W-:Y:S01]  /*469a0*/  IMAD.MOV.U32 R126, RZ, RZ, R3 ;  /* 0x000000ffff7e7224 */ /* 0x000fe200078e0003 */
[----:B------:R-:W-:-:S03]  /*469b0*/  IADD3 R5, P6, PT, R5, UR10, RZ ;  /* 0x0000000a05057c10 */ /* 0x000fc6000ffde0ff */
[----:B------:R-:W-:Y:S01]  /*469c0*/  IMAD.MOV.U32 R127, RZ, RZ, R7 ;  /* 0x000000ffff7f7224 */ /* 0x000fe200078e0007 */
[----:B------:R-:W-:-:S04]  /*469d0*/  IADD3.X R6, PT, PT, R6, UR11, RZ, P6, !PT ;  /* 0x0000000b06067c10 */ /* 0x000fc8000b7fe4ff */
[----:B------:R1:W-:Y:S04]  /*469e0*/  LDGSTS.E [R190+-0x3a000], desc[UR20][R126.64], P5 ;  /* 0xc60000007ebe7fae */ /* 0x0003e8000a9a1014 */
[----:B------:R2:W-:Y:S01]  /*469f0*/  STL [R1+0x604], R3 ;  /* 0x0006040301007387 */ /* 0x0005e20000100800 */
[----:B-1----:R-:W-:Y:S02]  /*46a00*/  IMAD.MOV.U32 R126, RZ, RZ, R5 ;  /* 0x000000ffff7e7224 */ /* 0x002fe400078e0005 */
[----:B------:R-:W-:Y:S01]  /*46a10*/  IMAD.MOV.U32 R127, RZ, RZ, R6 ;  /* 0x000000ffff7f7224 */ /* 0x000fe200078e0006 */
[----:B--2---:R-:W-:-:S04]  /*46a20*/  LOP3.LUT R3, R229, 0x7f, RZ, 0xc0, !PT ;  /* 0x0000007fe5037812 */ /* 0x004fc800078ec0ff */
[----:B------:R1:W-:Y:S01]  /*46a30*/  LDGSTS.E [R190+-0x39ff8], desc[UR20][R126.64], P4 ;  /* 0xc60080007ebe7fae */ /* 0x0003e2000a1a1014 */
[----:B------:R-:W-:-:S03]  /*46a40*/  ISETP.GE.AND P4, PT, R3, UR5, PT ;  /* 0x0000000503007c0c */ /* 0x000fc6000bf86270 */
[----:B------:R-:W-:Y:S01]  /*46a50*/  STL [R1+0x600], R7 ;  /* 0x0006000701007387 */ /* 0x000fe20000100800 */
[----:B------:R-:W-:-:S03]  /*46a60*/  IADD3 R135, P5, PT, R135, UR12, RZ ;  /* 0x0000000c87877c10 */ /* 0x000fc6000ffbe0ff */
[----:B------:R-:W0:Y:S01]  /*46a70*/  LDGDEPBAR ;  /* 0x00000000000079af */ /* 0x000e220000000000 */
[----:B-1----:R-:W-:-:S03]  /*46a80*/  SEL R126, RZ, 0x4, P4 ;  /* 0x00000004ff7e7807 */ /* 0x002fc60002000000 */
[----:B------:R1:W-:Y:S04]  /*46a90*/  STL [R1+0x60c], R5 ;  /* 0x00060c0501007387 */ /* 0x0003e80000100800 */
[----:B------:R-:W-:Y:S01]  /*46aa0*/  STL [R1+0x608], R6 ;  /* 0x0006080601007387 */ /* 0x000fe20000100800 */
[----:B------:R-:W-:-:S04]  /*46ab0*/  SEL R126, R126, RZ, !P3 ;  /* 0x000000ff7e7e7207 */ /* 0x000fc80005800000 */
[----:B------:R-:W-:Y:S02]  /*46ac0*/  ISETP.NE.U32.AND P3, PT, R126, RZ, PT ;  /* 0x000000ff7e00720c */ /* 0x000fe40003f65070 */
[----:B----4-:R-:W-:-:S04]  /*46ad0*/  IADD3 R0, P4, PT, R0, UR12, RZ ;  /* 0x0000000c00007c10 */ /* 0x010fc8000ff9e0ff */
[----:B------:R-:W-:Y:S01]  /*46ae0*/  IADD3.X R2, PT, PT, R2, UR13, RZ, P4, !PT ;  /* 0x0000000d02027c10 */ /* 0x000fe2000a7fe4ff */
[----:B------:R2:W-:Y:S04]  /*46af0*/  STL [R1+0x614], R0 ;  /* 0x0006140001007387 */ /* 0x0005e80000100800 */
[----:B------:R3:W-:Y:S04]  /*46b00*/  STL [R1+0x610], R2 ;  /* 0x0006100201007387 */ /* 0x0007e80000100800 */
[----:B------:R-:W4:Y:S04]  /*46b10*/  LDL.LU R38, [R1+0x28] ;  /* 0x0000280001267983 */ /* 0x000f280000300800 */
[----:B------:R-:W4:Y:S01]  /*46b20*/  LDL.LU R8, [R1+0x2c] ;  /* 0x00002c0001087983 */ /* 0x000f220000300800 */
[----:B------:R-:W-:-:S03]  /*46b30*/  IMAD.MOV.U32 R126, RZ, RZ, R0 ;  /* 0x000000ffff7e7224 */ /* 0x000fc600078e0000 */
[----:B-1----:R-:W4:Y:S04]  /*46b40*/  LDL.LU R5, [R1+0x68] ;  /* 0x0000680001057983 */ /* 0x002f280000300800 */
[----:B--2---:R-:W2:Y:S01]  /*46b50*/  LDL.LU R0, [R1+0x6c] ;  /* 0x00006c0001007983 */ /* 0x004ea20000300800 */
[----:B------:R-:W-:-:S03]  /*46b60*/  IMAD.MOV.U32 R127, RZ, RZ, R2 ;  /* 0x000000ffff7f7224 */ /* 0x000fc600078e0002 */
[----:B------:R-:W2:Y:S04]  /*46b70*/  LDL.LU R7, [R1+0xa8] ;  /* 0x0000a80001077983 */ /* 0x000ea80000300800 */
[----:B---3--:R-:W3:Y:S01]  /*46b80*/  LDL.LU R2, [R1+0xac] ;  /* 0x0000ac0001027983 */ /* 0x008ee20000300800 */
[----:B------:R-:W-:Y:S01]  /*46b90*/  ULEA UR5, UR17, UR7, 0x11 ;  /* 0x0000000711057291 */ /* 0x000fe2000f8e88ff */
[----:B------:R-:W-:Y:S02]  /*46ba0*/  IADD3.X R134, PT, PT, R134, UR13, RZ, P5, !PT ;  /* 0x0000000d86867c10 */ /* 0x000fe4000affe4ff */
[----:B------:R-:W-:Y:S01]  /*46bb0*/  IADD3 R151, P4, PT, R151, UR12, RZ ;  /* 0x0000000c97977c10 */ /* 0x000fe2000ff9e0ff */
[----:B------:R-:W3:Y:S02]  /*46bc0*/  LDL.LU R3, [R1+0xec] ;  /* 0x0000ec0001037983 */ /* 0x000ee40000300800 */
[----:B------:R-:W-:Y:S01]  /*46bd0*/  VIADD R190, R4, UR5 ;  /* 0x0000000504be7c36 */ /* 0x000fe20008000000 */
[----:B------:R-:W-:Y:S01]  /*46be0*/  IADD3.X R150, PT, PT, R150, UR13, RZ, P4, !PT ;  /* 0x0000000d96967c10 */ /* 0x000fe2000a7fe4ff */
[----:B------:R-:W3:Y:S04]  /*46bf0*/  LDL.LU R6, [R1+0x12c] ;  /* 0x00012c0001067983 */ /* 0x000ee80000300800 */
[----:B------:R1:W-:Y:S01]  /*46c00*/  LDGSTS.E [R190], desc[UR20][R126.64], P3 ;  /* 0x000000007ebe7fae */ /* 0x0003e200099a1014 */
[----:B------:R-:W-:-:S02]  /*46c10*/  IADD3 R167, P5, PT, R167, UR12, RZ ;  /* 0x0000000ca7a77c10 */ /* 0x000fc4000ffbe0ff */
[----:B------:R-:W-:Y:S02]  /*46c20*/  IADD3 R183, P4, PT, R183, UR12, RZ ;  /* 0x0000000cb7b77c10 */ /* 0x000fe4000ff9e0ff */
[----:B------:R-:W-:Y:S01]  /*46c30*/  IADD3.X R166, PT, PT, R166, UR13, RZ, P5, !PT ;  /* 0x0000000da6a67c10 */ /* 0x000fe2000affe4ff */
[----:B-1----:R-:W-:Y:S02]  /*46c40*/  IMAD.MOV.U32 R126, RZ, RZ, R135 ;  /* 0x000000ffff7e7224 */ /* 0x002fe400078e0087 */
[----:B------:R-:W-:-:S05]  /*46c50*/  IMAD.MOV.U32 R127, RZ, RZ, R134 ;  /* 0x000000ffff7f7224 */ /* 0x000fca00078e0086 */
[----:B------:R1:W-:Y:S01]  /*46c60*/  LDGSTS.E [R190+0x400], desc[UR20][R126.64], P3 ;  /* 0x004000007ebe7fae */ /* 0x0003e200099a1014 */
[----:B------:R-:W-:Y:S02]  /*46c70*/  IADD3.X R182, PT, PT, R182, UR13, RZ, P4, !PT ;  /* 0x0000000db6b67c10 */ /* 0x000fe4000a7fe4ff */
[----:B------:R-:W-:Y:S01]  /*46c80*/  IADD3 R200, P5, PT, R200, UR12, RZ ;  /* 0x0000000cc8c87c10 */ /* 0x000fe2000ffbe0ff */
        /* <DEDUP_REMOVED lines=18> */
[----:B------:R-:W-:Y:S01]  /*46db0*/  IADD3.X R247, PT, PT, R247, UR13, RZ, P4, !PT ;  /* 0x0000000df7f77c10 */ /* 0x000fe2000a7fe4ff */
[----:B-1----:R-:W-:Y:S02]  /*46dc0*/  IMAD.MOV.U32 R126, RZ, RZ, R216 ;  /* 0x000000ffff7e7224 */ /* 0x002fe400078e00d8 */
[----:B------:R-:W-:-:S05]  /*46dd0*/  IMAD.MOV.U32 R127, RZ, RZ, R215 ;  /* 0x000000ffff7f7224 */ /* 0x000fca00078e00d7 */
[----:B------:R1:W-:Y:S02]  /*46de0*/  LDGSTS.E [R190+0x1800], desc[UR20][R126.64], P3 ;  /* 0x018000007ebe7fae */ /* 0x0003e400099a1014 */
[----:B-1----:R-:W-:Y:S02]  /*46df0*/  IMAD.MOV.U32 R126, RZ, RZ, R232 ;  /* 0x000000ffff7e7224 */ /* 0x002fe400078e00e8 */
[----:B------:R-:W-:-:S05]  /*46e00*/  IMAD.MOV.U32 R127, RZ, RZ, R231 ;  /* 0x000000ffff7f7224 */ /* 0x000fca00078e00e7 */
[----:B------:R1:W-:Y:S02]  /*46e10*/  LDGSTS.E [R190+0x1c00], desc[UR20][R126.64], P3 ;  /* 0x01c000007ebe7fae */ /* 0x0003e400099a1014 */
[----:B-1----:R-:W-:Y:S02]  /*46e20*/  IMAD.MOV.U32 R126, RZ, RZ, R248 ;  /* 0x000000ffff7e7224 */ /* 0x002fe400078e00f8 */
[----:B------:R-:W-:-:S05]  /*46e30*/  IMAD.MOV.U32 R127, RZ, RZ, R247 ;  /* 0x000000ffff7f7224 */ /* 0x000fca00078e00f7 */
[----:B------:R1:W-:Y:S01]  /*46e40*/  LDGSTS.E [R190+0x2000], desc[UR20][R126.64], P3 ;  /* 0x020000007ebe7fae */ /* 0x0003e200099a1014 */
[----:B----4-:R-:W-:-:S04]  /*46e50*/  IADD3 R8, P5, PT, R8, UR12, RZ ;  /* 0x0000000c08087c10 */ /* 0x010fc8000ffbe0ff */
[----:B------:R-:W-:Y:S01]  /*46e60*/  IADD3.X R38, PT, PT, R38, UR13, RZ, P5, !PT ;  /* 0x0000000d26267c10 */ /* 0x000fe2000affe4ff */
[----:B------:R4:W-:Y:S01]  /*46e70*/  STL [R1+0x2c], R8 ;  /* 0x00002c0801007387 */ /* 0x0009e20000100800 */
[----:B--2---:R-:W-:-:S03]  /*46e80*/  IADD3 R0, P4, PT, R0, UR12, RZ ;  /* 0x0000000c00007c10 */ /* 0x004fc6000ff9e0ff */
[----:B------:R2:W-:Y:S01]  /*46e90*/  STL [R1+0x28], R38 ;  /* 0x0000282601007387 */ /* 0x0005e20000100800 */
[----:B-1----:R-:W-:Y:S02]  /*46ea0*/  IMAD.MOV.U32 R126, RZ, RZ, R8 ;  /* 0x000000ffff7e7224 */ /* 0x002fe400078e0008 */
[----:B------:R-:W-:Y:S01]  /*46eb0*/  IMAD.MOV.U32 R127, RZ, RZ, R38 ;  /* 0x000000ffff7f7224 */ /* 0x000fe200078e0026 */
[----:B------:R-:W-:Y:S01]  /*46ec0*/  IADD3.X R5, PT, PT, R5, UR13, RZ, P4, !PT ;  /* 0x0000000d05057c10 */ /* 0x000fe2000a7fe4ff */
[----:B----4-:R-:W4:Y:S01]  /*46ed0*/  LDL.LU R8, [R1+0xe8] ;  /* 0x0000e80001087983 */ /* 0x010f220000300800 */
[----:B---3--:R-:W-:-:S03]  /*46ee0*/  IADD3 R2, P5, PT, R2, UR12, RZ ;  /* 0x0000000c02027c10 */ /* 0x008fc6000ffbe0ff */
[----:B--2---:R-:W2:Y:S01]  /*46ef0*/  LDL.LU R38, [R1+0x128] ;  /* 0x0001280001267983 */ /* 0x004ea20000300800 */
[----:B------:R-:W-:-:S03]  /*46f00*/  IADD3.X R7, PT, PT, R7, UR13, RZ, P5, !PT ;  /* 0x0000000d07077c10 */ /* 0x000fc6000affe4ff */
[----:B------:R1:W-:Y:S04]  /*46f10*/  LDGSTS.E [R190+0x2400], desc[UR20][R126.64], P3 ;  /* 0x024000007ebe7fae */ /* 0x0003e800099a1014 */
[----:B------:R3:W-:Y:S04]  /*46f20*/  STL [R1+0x6c], R0 ;  /* 0x00006c0001007387 */ /* 0x0007e80000100800 */
[----:B------:R3:W-:Y:S01]  /*46f30*/  STL [R1+0x68], R5 ;  /* 0x0000680501007387 */ /* 0x0007e20000100800 */
[----:B-1----:R-:W-:Y:S02]  /*46f40*/  IMAD.MOV.U32 R126, RZ, RZ, R0 ;  /* 0x000000ffff7e7224 */ /* 0x002fe400078e0000 */
[----:B------:R-:W-:Y:S01]  /*46f50*/  IMAD.MOV.U32 R127, RZ, RZ, R5 ;  /* 0x000000ffff7f7224 */ /* 0x000fe200078e0005 */
[----:B------:R1:W-:Y:S04]  /*46f60*/  STL [R1+0xac], R2 ;  /* 0x0000ac0201007387 */ /* 0x0003e80000100800 */
[----:B---3--:R-:W3:Y:S04]  /*46f70*/  LDL.LU R0, [R1+0x16c] ;  /* 0x00016c0001007983 */ /* 0x008ee80000300800 */
[----:B------:R1:W-:Y:S04]  /*46f80*/  STL [R1+0xa8], R7 ;  /* 0x0000a80701007387 */ /* 0x0003e80000100800 */
[----:B------:R1:W-:Y:S04]  /*46f90*/  LDGSTS.E [R190+0x2800], desc[UR20][R126.64], P3 ;  /* 0x028000007ebe7fae */ /* 0x0003e800099a1014 */
[----:B------:R-:W3:Y:S01]  /*46fa0*/  LDL.LU R5, [R1+0x1ac] ;  /* 0x0001ac0001057983 */ /* 0x000ee20000300800 */
[----:B-1----:R-:W-:-:S03]  /*46fb0*/  IMAD.MOV.U32 R126, RZ, RZ, R2 ;  /* 0x000000ffff7e7224 */ /* 0x002fc600078e0002 */
[----:B------:R-:W3:Y:S01]  /*46fc0*/  LDL.LU R2, [R1+0x168] ;  /* 0x0001680001027983 */ /* 0x000ee20000300800 */
[----:B------:R-:W-:-:S03]  /*46fd0*/  IMAD.MOV.U32 R127, RZ, RZ, R7 ;  /* 0x000000ffff7f7224 */ /* 0x000fc600078e0007 */
[----:B------:R-:W3:Y:S01]  /*46fe0*/  LDL.LU R7, [R1+0x1a8] ;  /* 0x0001a80001077983 */ /* 0x000ee20000300800 */
[----:B------:R-:W-:Y:S02]  /*46ff0*/  IADD3 R3, P4, PT, R3, UR12, RZ ;  /* 0x0000000c03037c10 */ /* 0x000fe4000ff9e0ff */
[----:B------:R-:W-:Y:S01]  /*47000*/  IADD3 R6, P5, PT, R6, UR12, RZ ;  /* 0x0000000c06067c10 */ /* 0x000fe2000ffbe0ff */
[----:B------:R1:W-:Y:S04]  /*47010*/  LDGSTS.E [R190+0x2c00], desc[UR20][R126.64], P3 ;  /* 0x02c000007ebe7fae */ /* 0x0003e800099a1014 */
[----:B------:R2:W-:Y:S01]  /*47020*/  STL [R1+0xec], R3 ;  /* 0x0000ec0301007387 */ /* 0x0005e20000100800 */
[----:B-1----:R-:W-:Y:S01]  /*47030*/  IMAD.MOV.U32 R126, RZ, RZ, R3 ;  /* 0x000000ffff7e7224 */ /* 0x002fe200078e0003 */
[----:B----4-:R-:W-:-:S02]  /*47040*/  IADD3.X R8, PT, PT, R8, UR13, RZ, P4, !PT ;  /* 0x0000000d08087c10 */ /* 0x010fc4000a7fe4ff */
[----:B--2---:R-:W-:-:S03]  /*47050*/  IADD3.X R38, PT, PT, R38, UR13, RZ, P5, !PT ;  /* 0x0000000d26267c10 */ /* 0x004fc6000affe4ff */
[----:B------:R-:W-:Y:S01]  /*47060*/  IMAD.MOV.U32 R127, RZ, RZ, R8 ;  /* 0x000000ffff7f7224 */ /* 0x000fe200078e0008 */
[----:B------:R1:W-:Y:S04]  /*47070*/  STL [R1+0xe8], R8 ;  /* 0x0000e80801007387 */ /* 0x0003e80000100800 */
[----:B------:R2:W-:Y:S04]  /*47080*/  STL [R1+0x12c], R6 ;  /* 0x00012c0601007387 */ /* 0x0005e80000100800 */
[----:B------:R-:W4:Y:S04]  /*47090*/  LDL.LU R3, [R1+0x1ec] ;  /* 0x0001ec0001037983 */ /* 0x000f280000300800 */
[----:B------:R2:W-:Y:S04]  /*470a0*/  STL [R1+0x128], R38 ;  /* 0x0001282601007387 */ /* 0x0005e80000100800 */
[----:B------:R2:W-:Y:S04]  /*470b0*/  LDGSTS.E [R190+0x3000], desc[UR20][R126.64], P3 ;  /* 0x030000007ebe7fae */ /* 0x0005e800099a1014 */
[----:B-1----:R-:W4:Y:S01]  /*470c0*/  LDL.LU R8, [R1+0x22c] ;  /* 0x00022c0001087983 */ /* 0x002f220000300800 */
[----:B---3--:R-:W-:Y:S01]  /*470d0*/  IADD3 R0, P4, PT, R0, UR12, RZ ;  /* 0x0000000c00007c10 */ /* 0x008fe2000ff9e0ff */
[----:B--2---:R-:W-:-:S02]  /*470e0*/  IMAD.MOV.U32 R126, RZ, RZ, R6 ;  /* 0x000000ffff7e7224 */ /* 0x004fc400078e0006 */
[----:B------:R-:W-:Y:S01]  /*470f0*/  IMAD.MOV.U32 R127, RZ, RZ, R38 ;  /* 0x000000ffff7f7224 */ /* 0x000fe200078e0026 */
[----:B------:R-:W2:Y:S01]  /*47100*/  LDL.LU R6, [R1+0x1e8] ;  /* 0x0001e80001067983 */ /* 0x000ea20000300800 */
[----:B------:R-:W-:-:S03]  /*47110*/  IADD3 R5, P5, PT, R5, UR12, RZ ;  /* 0x0000000c05057c10 */ /* 0x000fc6000ffbe0ff */
[----:B------:R-:W3:Y:S04]  /*47120*/  LDL.LU R38, [R1+0x228] ;  /* 0x0002280001267983 */ /* 0x000ee80000300800 */
[----:B------:R1:W-:Y:S01]  /*47130*/  LDGSTS.E [R190+0x3400], desc[UR20][R126.64], P3 ;  /* 0x034000007ebe7fae */ /* 0x0003e200099a1014 */
[----:B------:R-:W-:-:S03]  /*47140*/  IADD3.X R2, PT, PT, R2, UR13, RZ, P4, !PT ;  /* 0x0000000d02027c10 */ /* 0x000fc6000a7fe4ff */
[----:B------:R1:W-:Y:S01]  /*47150*/  STL [R1+0x16c], R0 ;  /* 0x00016c0001007387 */ /* 0x0003e20000100800 */
[----:B------:R-:W-:-:S03]  /*47160*/  IADD3.X R7, PT, PT, R7, UR13, RZ, P5, !PT ;  /* 0x0000000d07077c10 */ /* 0x000fc6000affe4ff */
[----:B------:R1:W-:Y:S02]  /*47170*/  STL [R1+0x168], R2 ;  /* 0x0001680201007387 */ /* 0x0003e40000100800 */
[----:B-1----:R-:W-:Y:S02]  /*47180*/  IMAD.MOV.U32 R126, RZ, RZ, R0 ;  /* 0x000000ffff7e7224 */ /* 0x002fe400078e0000 */
[----:B------:R-:W-:Y:S01]  /*47190*/  IMAD.MOV.U32 R127, RZ, RZ, R2 ;  /* 0x000000ffff7f7224 */ /* 0x000fe200078e0002 */
[----:B------:R1:W-:Y:S04]  /*471a0*/  STL [R1+0x1ac], R5 ;  /* 0x0001ac0501007387 */ /* 0x0003e80000100800 */
[----:B------:R-:W3:Y:S04]  /*471b0*/  LDL.LU R0, [R1+0x26c] ;  /* 0x00026c0001007983 */ /* 0x000ee80000300800 */
[----:B------:R1:W-:Y:S04]  /*471c0*/  STL [R1+0x1a8], R7 ;  /* 0x0001a80701007387 */ /* 0x0003e80000100800 */
[----:B------:R1:W-:Y:S04]  /*471d0*/  LDGSTS.E [R190+0x3800], desc[UR20][R126.64], P3 ;  /* 0x038000007ebe7fae */ /* 0x0003e800099a1014 */
[----:B------:R-:W3:Y:S01]  /*471e0*/  LDL.LU R2, [R1+0x2ac] ;  /* 0x0002ac0001027983 */ /* 0x000ee20000300800 */
[----:B-1----:R-:W-:-:S03]  /*471f0*/  IMAD.MOV.U32 R126, RZ, RZ, R5 ;  /* 0x000000ffff7e7224 */ /* 0x002fc600078e0005 */
[----:B------:R-:W3:Y:S01]  /*47200*/  LDL.LU R5, [R1+0x268] ;  /* 0x0002680001057983 */ /* 0x000ee20000300800 */
[----:B------:R-:W-:-:S03]  /*47210*/  IMAD.MOV.U32 R127, RZ, RZ, R7 ;  /* 0x000000ffff7f7224 */ /* 0x000fc600078e0007 */
[----:B------:R-:W3:Y:S04]  /*47220*/  LDL.LU R7, [R1+0x2a8] ;  /* 0x0002a80001077983 */ /* 0x000ee80000300800 */
[----:B------:R1:W-:Y:S01]  /*47230*/  LDGSTS.E [R190+0x3c00], desc[UR20][R126.64], P3 ;  /* 0x03c000007ebe7fae */ /* 0x0003e200099a1014 */
[----:B----4-:R-:W-:-:S05]  /*47240*/  IADD3 R3, P4, PT, R3, UR12, RZ ;  /* 0x0000000c03037c10 */ /* 0x010fca000ff9e0ff */
[----:B------:R4:W-:Y:S01]  /*47250*/  STL [R1+0x1ec], R3 ;  /* 0x0001ec0301007387 */ /* 0x0009e20000100800 */
[----:B-1----:R-:W-:Y:S01]  /*47260*/  IMAD.MOV.U32 R126, RZ, RZ, R3 ;  /* 0x000000ffff7e7224 */ /* 0x002fe200078e0003 */
[----:B------:R-:W-:Y:S02]  /*47270*/  IADD3 R8, P5, PT, R8, UR12, RZ ;  /* 0x0000000c08087c10 */ /* 0x000fe4000ffbe0ff */
[----:B--2---:R-:W-:Y:S02]  /*47280*/  IADD3.X R6, PT, PT, R6, UR13, RZ, P4, !PT ;  /* 0x0000000d06067c10 */ /* 0x004fe4000a7fe4ff */
[----:B---3--:R-:W-:-:S03]  /*47290*/  IADD3.X R38, PT, PT, R38, UR13, RZ, P5, !PT ;  /* 0x0000000d26267c10 */ /* 0x008fc6000affe4ff */
[----:B------:R-:W-:Y:S01]  /*472a0*/  IMAD.MOV.U32 R127, RZ, RZ, R6 ;  /* 0x000000ffff7f7224 */ /* 0x000fe200078e0006 */
[----:B------:R1:W-:Y:S04]  /*472b0*/  STL [R1+0x1e8], R6 ;  /* 0x0001e80601007387 */ /* 0x0003e80000100800 */
[----:B------:R2:W-:Y:S04]  /*472c0*/  STL [R1+0x22c], R8 ;  /* 0x00022c0801007387 */ /* 0x0005e80000100800 */
[----:B----4-:R-:W3:Y:S04]  /*472d0*/  LDL.LU R3, [R1+0x2ec] ;  /* 0x0002ec0001037983 */ /* 0x010ee80000300800 */
[----:B------:R4:W-:Y:S04]  /*472e0*/  STL [R1+0x228], R38 ;  /* 0x0002282601007387 */ /* 0x0009e80000100800 */
[----:B------:R2:W-:Y:S04]  /*472f0*/  LDGSTS.E [R190+0x4000], desc[UR20][R126.64], P3 ;  /* 0x040000007ebe7fae */ /* 0x0005e800099a1014 */
[----:B-1----:R-:W3:Y:S01]  /*47300*/  LDL.LU R6, [R1+0x32c] ;  /* 0x00032c0001067983 */ /* 0x002ee20000300800 */
[----:B------:R-:W-:Y:S01]  /*47310*/  IADD3 R0, P4, PT, R0, UR12, RZ ;  /* 0x0000000c00007c10 */ /* 0x000fe2000ff9e0ff */
[----:B--2---:R-:W-:-:S02]  /*47320*/  IMAD.MOV.U32 R126, RZ, RZ, R8 ;  /* 0x000000ffff7e7224 */ /* 0x004fc400078e0008 */
[----:B------:R-:W-:Y:S01]  /*47330*/  IMAD.MOV.U32 R127, RZ, RZ, R38 ;  /* 0x000000ffff7f7224 */ /* 0x000fe200078e0026 */
[----:B------:R-:W2:Y:S01]  /*47340*/  LDL.LU R8, [R1+0x2e8] ;  /* 0x0002e80001087983 */ /* 0x000ea20000300800 */
[----:B------:R-:W-:-:S03]  /*47350*/  IADD3 R2, P5, PT, R2, UR12, RZ ;  /* 0x0000000c02027c10 */ /* 0x000fc6000ffbe0ff */
[----:B----4-:R-:W4:Y:S04]  /*47360*/  LDL.LU R38, [R1+0x328] ;  /* 0x0003280001267983 */ /* 0x010f280000300800 */
[----:B------:R1:W-:Y:S01]  /*47370*/  LDGSTS.E [R190+0x4400], desc[UR20][R126.64], P3 ;  /* 0x044000007ebe7fae */ /* 0x0003e200099a1014 */
[----:B------:R-:W-:-:S03]  /*47380*/  IADD3.X R5, PT, PT, R5, UR13, RZ, P4, !PT ;  /* 0x0000000d05057c10 */ /* 0x000fc6000a7fe4ff */
[----:B------:R-:W-:Y:S01]  /*47390*/  STL [R1+0x26c], R0 ;  /* 0x00026c0001007387 */ /* 0x000fe20000100800 */
[----:B------:R-:W-:-:S03]  /*473a0*/  IADD3.X R7, PT, PT, R7, UR13, RZ, P5, !PT ;  /* 0x0000000d07077c10 */ /* 0x000fc6000affe4ff */
[----:B------:R1:W-:Y:S02]  /*473b0*/  STL [R1+0x268], R5 ;  /* 0x0002680501007387 */ /* 0x0003e40000100800 */
[----:B-1----:R-:W-:Y:S02]  /*473c0*/  IMAD.MOV.U32 R126, RZ, RZ, R0 ;  /* 0x000000ffff7e7224 */ /* 0x002fe400078e0000 */
[----:B------:R-:W-:Y:S01]  /*473d0*/  IMAD.MOV.U32 R127, RZ, RZ, R5 ;  /* 0x000000ffff7f7224 */ /* 0x000fe200078e0005 */
[----:B------:R-:W-:Y:S04]  /*473e0*/  STL [R1+0x2ac], R2 ;  /* 0x0002ac0201007387 */ /* 0x000fe80000100800 */
[----:B------:R-:W4:Y:S04]  /*473f0*/  LDL.LU R5, [R1+0x36c] ;  /* 0x00036c0001057983 */ /* 0x000f280000300800 */
[----:B------:R1:W-:Y:S04]  /*47400*/  STL [R1+0x2a8], R7 ;  /* 0x0002a80701007387 */ /* 0x0003e80000100800 */
[----:B------:R-:W4:Y:S04]  /*47410*/  LDL.LU R0, [R1+0x3ac] ;  /* 0x0003ac0001007983 */ /* 0x000f280000300800 */
[----:B------:R1:W-:Y:S02]  /*47420*/  LDGSTS.E [R190+0x4800], desc[UR20][R126.64], P3 ;  /* 0x048000007ebe7fae */ /* 0x0003e400099a1014 */
[----:B-1----:R-:W-:-:S02]  /*47430*/  IMAD.MOV.U32 R127, RZ, RZ, R7 ;  /* 0x000000ffff7f7224 */ /* 0x002fc400078e0007 */
[----:B------:R-:W4:Y:S01]  /*47440*/  LDL.LU R7, [R1+0x368] ;  /* 0x0003680001077983 */ /* 0x000f220000300800 */
[----:B------:R-:W-:-:S03]  /*47450*/  IMAD.MOV.U32 R126, RZ, RZ, R2 ;  /* 0x000000ffff7e7224 */ /* 0x000fc600078e0002 */
[----:B------:R-:W4:Y:S04]  /*47460*/  LDL.LU R2, [R1+0x3a8] ;  /* 0x0003a80001027983 */ /* 0x000f280000300800 */
[----:B------:R1:W-:Y:S01]  /*47470*/  LDGSTS.E [R190+0x4c00], desc[UR20][R126.64], P3 ;  /* 0x04c000007ebe7fae */ /* 0x0003e200099a1014 */
[----:B---3--:R-:W-:-:S05]  /*47480*/  IADD3 R3, P4, PT, R3, UR12, RZ ;  /* 0x0000000c03037c10 */ /* 0x008fca000ff9e0ff */
[----:B------:R-:W-:Y:S01]  /*47490*/  STL [R1+0x2ec], R3 ;  /* 0x0002ec0301007387 */ /* 0x000fe20000100800 */
[----:B-1----:R-:W-:Y:S01]  /*474a0*/  IMAD.MOV.U32 R126, RZ, RZ, R3 ;  /* 0x000000ffff7e7224 */ /* 0x002fe200078e0003 */
[----:B------:R-:W-:Y:S02]  /*474b0*/  IADD3 R6, P5, PT, R6, UR12, RZ ;  /* 0x0000000c06067c10 */ /* 0x000fe4000ffbe0ff */
[----:B--2---:R-:W-:Y:S02]  /*474c0*/  IADD3.X R8, PT, PT, R8, UR13, RZ, P4, !PT ;  /* 0x0000000d08087c10 */ /* 0x004fe4000a7fe4ff */
[----:B----4-:R-:W-:-:S03]  /*474d0*/  IADD3.X R38, PT, PT, R38, UR13, RZ, P5, !PT ;  /* 0x0000000d26267c10 */ /* 0x010fc6000affe4ff */
[----:B------:R-:W-:Y:S01]  /*474e0*/  IMAD.MOV.U32 R127, RZ, RZ, R8 ;  /* 0x000000ffff7f7224 */ /* 0x000fe200078e0008 */
[----:B------:R1:W-:Y:S04]  /*474f0*/  STL [R1+0x2e8], R8 ;  /* 0x0002e80801007387 */ /* 0x0003e80000100800 */
[----:B------:R-:W-:Y:S04]  /*47500*/  STL [R1+0x32c], R6 ;  /* 0x00032c0601007387 */ /* 0x000fe80000100800 */
[----:B------:R2:W-:Y:S04]  /*47510*/  LDGSTS.E [R190+0x5000], desc[UR20][R126.64], P3 ;  /* 0x050000007ebe7fae */ /* 0x0005e800099a1014 */
[----:B-1----:R-:W3:Y:S04]  /*47520*/  LDL.LU R8, [R1+0x3ec] ;  /* 0x0003ec0001087983 */ /* 0x002ee80000300800 */
[----:B------:R1:W-:Y:S04]  /*47530*/  STL [R1+0x328], R38 ;  /* 0x0003282601007387 */ /* 0x0003e80000100800 */
[----:B------:R-:W4:Y:S01]  /*47540*/  LDL.LU R3, [R1+0x42c] ;  /* 0x00042c0001037983 */ /* 0x000f220000300800 */
[----:B------:R-:W-:Y:S01]  /*47550*/  IADD3 R5, P4, PT, R5, UR12, RZ ;  /* 0x0000000c05057c10 */ /* 0x000fe2000ff9e0ff */
[----:B--2---:R-:W-:-:S02]  /*47560*/  IMAD.MOV.U32 R127, RZ, RZ, R38 ;  /* 0x000000ffff7f7224 */ /* 0x004fc400078e0026 */
[----:B------:R-:W-:Y:S01]  /*47570*/  IMAD.MOV.U32 R126, RZ, RZ, R6 ;  /* 0x000000ffff7e7224 */ /* 0x000fe200078e0006 */
[----:B-1----:R-:W2:Y:S01]  /*47580*/  LDL.LU R38, [R1+0x3e8] ;  /* 0x0003e80001267983 */ /* 0x002ea20000300800 */
[----:B------:R-:W-:-:S03]  /*47590*/  IADD3 R0, P5, PT, R0, UR12, RZ ;  /* 0x0000000c00007c10 */ /* 0x000fc6000ffbe0ff */
[----:B------:R-:W2:Y:S04]  /*475a0*/  LDL.LU R6, [R1+0x428] ;  /* 0x0004280001067983 */ /* 0x000ea80000300800 */
[----:B------:R-:W-:Y:S04]  /*475b0*/  STL [R1+0x36c], R5 ;  /* 0x00036c0501007387 */ /* 0x000fe80000100800 */
[----:B------:R1:W-:Y:S01]  /*475c0*/  LDGSTS.E [R190+0x5400], desc[UR20][R126.64], P3 ;  /* 0x054000007ebe7fae */ /* 0x0003e200099a1014 */
[----:B------:R-:W-:Y:S02]  /*475d0*/  IADD3.X R7, PT, PT, R7, UR13, RZ, P4, !PT ;  /* 0x0000000d07077c10 */ /* 0x000fe4000a7fe4ff */
[----:B------:R-:W-:-:S03]  /*475e0*/  IADD3.X R2, PT, PT, R2, UR13, RZ, P5, !PT ;  /* 0x0000000d02027c10 */ /* 0x000fc6000affe4ff */
[----:B------:R1:W-:Y:S02]  /*475f0*/  STL [R1+0x368], R7 ;  /* 0x0003680701007387 */ /* 0x0003e40000100800 */
[----:B-1----:R-:W-:Y:S02]  /*47600*/  IMAD.MOV.U32 R126, RZ, RZ, R5 ;  /* 0x000000ffff7e7224 */ /* 0x002fe400078e0005 */
[----:B------:R-:W-:Y:S01]  /*47610*/  IMAD.MOV.U32 R127, RZ, RZ, R7 ;  /* 0x000000ffff7f7224 */ /* 0x000fe200078e0007 */
[----:B------:R-:W-:Y:S04]  /*47620*/  STL [R1+0x3ac], R0 ;  /* 0x0003ac0001007387 */ /* 0x000fe80000100800 */
[----:B------:R1:W-:Y:S04]  /*47630*/  STL [R1+0x3a8], R2 ;  /* 0x0003a80201007387 */ /* 0x0003e80000100800 */
[----:B------:R-:W2:Y:S04]  /*47640*/  LDL.LU R7, [R1+0x468] ;  /* 0x0004680001077983 */ /* 0x000ea80000300800 */
[----:B------:R-:W2:Y:S04]  /*47650*/  LDL.LU R5, [R1+0x46c] ;  /* 0x00046c0001057983 */ /* 0x000ea80000300800 */
[----:B------:R1:W-:Y:S02]  /*47660*/  LDGSTS.E [R190+0x5800], desc[UR20][R126.64], P3 ;  /* 0x058000007ebe7fae */ /* 0x0003e400099a1014 */
[----:B-1----:R-:W-:-:S02]  /*47670*/  IMAD.MOV.U32 R127, RZ, RZ, R2 ;  /* 0x000000ffff7f7224 */ /* 0x002fc400078e0002 */
[----:B------:R-:W-:Y:S01]  /*47680*/  IMAD.MOV.U32 R126, RZ, RZ, R0 ;  /* 0x000000ffff7e7224 */ /* 0x000fe200078e0000 */
[----:B------:R-:W2:Y:S04]  /*47690*/  LDL.LU R2, [R1+0x4a8] ;  /* 0x0004a80001027983 */ /* 0x000ea80000300800 */
[----:B------:R-:W2:Y:S04]  /*476a0*/  LDL.LU R0, [R1+0x4ac] ;  /* 0x0004ac0001007983 */ /* 0x000ea80000300800 */
[----:B------:R1:W-:Y:S01]  /*476b0*/  LDGSTS.E [R190+0x5c00], desc[UR20][R126.64], P3 ;  /* 0x05c000007ebe7fae */ /* 0x0003e200099a1014 */
[----:B---3--:R-:W-:-:S02]  /*476c0*/  IADD3 R8, P4, PT, R8, UR12, RZ ;  /* 0x0000000c08087c10 */ /* 0x008fc4000ff9e0ff */
[----:B----4-:R-:W-:-:S03]  /*476d0*/  IADD3 R3, P5, PT, R3, UR12, RZ ;  /* 0x0000000c03037c10 */ /* 0x010fc6000ffbe0ff */
[----:B------:R-:W-:Y:S01]  /*476e0*/  STL [R1+0x3ec], R8 ;  /* 0x0003ec0801007387 */ /* 0x000fe20000100800 */
[----:B--2---:R-:W-:Y:S02]  /*476f0*/  IADD3.X R38, PT, PT, R38, UR13, RZ, P4, !PT ;  /* 0x0000000d26267c10 */ /* 0x004fe4000a7fe4ff */
[----:B------:R-:W-:-:S03]  /*47700*/  IADD3.X R6, PT, PT, R6, UR13, RZ, P5, !PT ;  /* 0x0000000d06067c10 */ /* 0x000fc6000affe4ff */
[----:B------:R2:W-:Y:S01]  /*47710*/  STL [R1+0x3e8], R38 ;  /* 0x0003e82601007387 */ /* 0x0005e20000100800 */
[----:B-1----:R-:W-:Y:S02]  /*47720*/  IMAD.MOV.U32 R126, RZ, RZ, R8 ;  /* 0x000000ffff7e7224 */ /* 0x002fe400078e0008 */
[----:B------:R-:W-:Y:S01]  /*47730*/  IMAD.MOV.U32 R127, RZ, RZ, R38 ;  /* 0x000000ffff7f7224 */ /* 0x000fe200078e0026 */
[----:B------:R-:W-:Y:S04]  /*47740*/  STL [R1+0x42c], R3 ;  /* 0x00042c0301007387 */ /* 0x000fe80000100800 */
[----:B------:R1:W-:Y:S04]  /*47750*/  STL [R1+0x428], R6 ;  /* 0x0004280601007387 */ /* 0x0003e80000100800 */
[----:B------:R-:W3:Y:S04]  /*47760*/  LDL.LU R245, [R1+0x4e8] ;  /* 0x0004e80001f57983 */ /* 0x000ee80000300800 */
[----:B------:R-:W4:Y:S04]  /*47770*/  LDL.LU R229, [R1+0x4ec] ;  /* 0x0004ec0001e57983 */ /* 0x000f280000300800 */
[----:B------:R1:W-:Y:S04]  /*47780*/  LDGSTS.E [R190+0x6000], desc[UR20][R126.64], P3 ;  /* 0x060000007ebe7fae */ /* 0x0003e800099a1014 */
[----:B--2---:R-:W2:Y:S04]  /*47790*/  LDL.LU R38, [R1+0x528] ;  /* 0x0005280001267983 */ /* 0x004ea80000300800 */
[----:B------:R-:W2:Y:S01]  /*477a0*/  LDL.LU R8, [R1+0x52c] ;  /* 0x00052c0001087983 */ /* 0x000ea20000300800 */
[----:B-1----:R-:W-:-:S02]  /*477b0*/  IMAD.MOV.U32 R126, RZ, RZ, R3 ;  /* 0x000000ffff7e7224 */ /* 0x002fc400078e0003 */
[----:B------:R-:W-:Y:S02]  /*477c0*/  IMAD.MOV.U32 R127, RZ, RZ, R6 ;  /* 0x000000ffff7f7224 */ /* 0x000fe400078e0006 */
[----:B------:R-:W2:Y:S01]  /*477d0*/  LDL.LU R6, [R1+0x56c] ;  /* 0x00056c0001067983 */ /* 0x000ea20000300800 */
[----:B------:R-:W-:-:S03]  /*477e0*/  IADD3 R5, P4, PT, R5, UR12, RZ ;  /* 0x0000000c05057c10 */ /* 0x000fc6000ff9e0ff */
[----:B------:R1:W-:Y:S01]  /*477f0*/  LDGSTS.E [R190+0x6400], desc[UR20][R126.64], P3 ;  /* 0x064000007ebe7fae */ /* 0x0003e200099a1014 */
[----:B------:R-:W-:-:S03]  /*47800*/  IADD3.X R7, PT, PT, R7, UR13, RZ, P4, !PT ;  /* 0x0000000d07077c10 */ /* 0x000fc6000a7fe4ff */
[----:B------:R-:W2:Y:S04]  /*47810*/  LDL.LU R3, [R1+0x5ac] ;  /* 0x0005ac0001037983 */ /* 0x000ea80000300800 */
[----:B------:R-:W-:Y:S01]  /*47820*/  STL [R1+0x46c], R5 ;  /* 0x00046c0501007387 */ /* 0x000fe20000100800 */
[----:B-1----:R-:W-:Y:S02]  /*47830*/  IMAD.MOV.U32 R126, RZ, RZ, R5 ;  /* 0x000000ffff7e7224 */ /* 0x002fe400078e0005 */
[----:B------:R-:W-:Y:S01]  /*47840*/  IMAD.MOV.U32 R127, RZ, RZ, R7 ;  /* 0x000000ffff7f7224 */ /* 0x000fe200078e0007 */
[----:B------:R-:W-:Y:S01]  /*47850*/  IADD3 R0, P5, PT, R0, UR12, RZ ;  /* 0x0000000c00007c10 */ /* 0x000fe2000ffbe0ff */
[----:B------:R1:W-:Y:S03]  /*47860*/  STL [R1+0x468], R7 ;  /* 0x0004680701007387 */ /* 0x0003e60000100800 */
[----:B------:R-:W-:Y:S01]  /*47870*/  IADD3.X R2, PT, PT, R2, UR13, RZ, P5, !PT ;  /* 0x0000000d02027c10 */ /* 0x000fe2000affe4ff */
[----:B------:R-:W-:Y:S04]  /*47880*/  STL [R1+0x4ac], R0 ;  /* 0x0004ac0001007387 */ /* 0x000fe80000100800 */
[----:B------:R1:W-:Y:S04]  /*47890*/  LDGSTS.E [R190+0x6800], desc[UR20][R126.64], P3 ;  /* 0x068000007ebe7fae */ /* 0x0003e800099a1014 */
[----:B-1----:R-:W2:Y:S04]  /*478a0*/  LDL.LU R7, [R1+0x568] ;  /* 0x0005680001077983 */ /* 0x002ea80000300800 */
[----:B------:R1:W-:Y:S04]  /*478b0*/  STL [R1+0x4a8], R2 ;  /* 0x0004a80201007387 */ /* 0x0003e80000100800 */
[----:B------:R-:W2:Y:S01]  /*478c0*/  LDL.LU R5, [R1+0x5a8] ;  /* 0x0005a80001057983 */ /* 0x000ea20000300800 */
[----:B------:R-:W-:-:S02]  /*478d0*/  IMAD.MOV.U32 R127, RZ, RZ, R2 ;  /* 0x000000ffff7f7224 */ /* 0x000fc400078e0002 */
[----:B------:R-:W-:Y:S01]  /*478e0*/  IMAD.MOV.U32 R126, RZ, RZ, R0 ;  /* 0x000000ffff7e7224 */ /* 0x000fe200078e0000 */
[----:B-1----:R-:W2:Y:S04]  /*478f0*/  LDL.LU R2, [R1+0x618] ;  /* 0x0006180001027983 */ /* 0x002ea80000300800 */
[----:B------:R-:W2:Y:S04]  /*47900*/  LDL.LU R0, [R1+0x61c] ;  /* 0x00061c0001007983 */ /* 0x000ea80000300800 */
[----:B------:R1:W-:Y:S01]  /*47910*/  LDGSTS.E [R190+0x6c00], desc[UR20][R126.64], P3 ;  /* 0x06c000007ebe7fae */ /* 0x0003e200099a1014 */
[----:B----4-:R-:W-:-:S04]  /*47920*/  IADD3 R229, P4, PT, R229, UR12, RZ ;  /* 0x0000000ce5e57c10 */ /* 0x010fc8000ff9e0ff */
[----:B---3--:R-:W-:Y:S01]  /*47930*/  IADD3.X R245, PT, PT, R245, UR13, RZ, P4, !PT ;  /* 0x0000000df5f57c10 */ /* 0x008fe2000a7fe4ff */
[----:B-1----:R-:W-:-:S04]  /*47940*/  IMAD.MOV.U32 R126, RZ, RZ, R229 ;  /* 0x000000ffff7e7224 */ /* 0x002fc800078e00e5 */
[----:B------:R-:W-:Y:S01]  /*47950*/  IMAD.MOV.U32 R127, RZ, RZ, R245 ;  /* 0x000000ffff7f7224 */ /* 0x000fe200078e00f5 */
[----:B--2---:R-:W-:-:S04]  /*47960*/  IADD3 R8, P5, PT, R8, UR12, RZ ;  /* 0x0000000c08087c10 */ /* 0x004fc8000ffbe0ff */
[----:B------:R1:W-:Y:S01]  /*47970*/  LDGSTS.E [R190+0x7000], desc[UR20][R126.64], P3 ;  /* 0x070000007ebe7fae */ /* 0x0003e200099a1014 */
[----:B------:R-:W-:Y:S02]  /*47980*/  IADD3.X R38, PT, PT, R38, UR13, RZ, P5, !PT ;  /* 0x0000000d26267c10 */ /* 0x000fe4000affe4ff */
[----:B------:R-:W-:Y:S01]  /*47990*/  IADD3 R6, P4, PT, R6, UR12, RZ ;  /* 0x0000000c06067c10 */ /* 0x000fe2000ff9e0ff */
[----:B------:R-:W-:Y:S01]  /*479a0*/  STL [R1+0x4ec], R229 ;  /* 0x0004ece501007387 */ /* 0x000fe20000100800 */
[----:B-1----:R-:W-:Y:S02]  /*479b0*/  IMAD.MOV.U32 R126, RZ, RZ, R8 ;  /* 0x000000ffff7e7224 */ /* 0x002fe400078e0008 */
[----:B------:R-:W-:Y:S01]  /*479c0*/  IMAD.MOV.U32 R127, RZ, RZ, R38 ;  /* 0x000000ffff7f7224 */ /* 0x000fe200078e0026 */
[----:B------:R-:W-:Y:S01]  /*479d0*/  IADD3 R3, P5, PT, R3, UR12, RZ ;  /* 0x0000000c03037c10 */ /* 0x000fe2000ffbe0ff */
[----:B------:R-:W-:Y:S04]  /*479e0*/  STL [R1+0x4e8], R245 ;  /* 0x0004e8f501007387 */ /* 0x000fe80000100800 */
[----:B------:R-:W-:Y:S04]  /*479f0*/  STL [R1+0x52c], R8 ;  /* 0x00052c0801007387 */ /* 0x000fe80000100800 */
[----:B------:R1:W-:Y:S04]  /*47a00*/  STL [R1+0x528], R38 ;  /* 0x0005282601007387 */ /* 0x0003e80000100800 */
[----:B------:R2:W-:Y:S04]  /*47a10*/  LDGSTS.E [R190+0x7400], desc[UR20][R126.64], P3 ;  /* 0x074000007ebe7fae */ /* 0x0005e800099a1014 */
[----:B------:R-:W-:Y:S01]  /*47a20*/  STL [R1+0x56c], R6 ;  /* 0x00056c0601007387 */ /* 0x000fe20000100800 */
[----:B------:R-:W-:Y:S01]  /*47a30*/  IADD3.X R7, PT, PT, R7, UR13, RZ, P4, !PT ;  /* 0x0000000d07077c10 */ /* 0x000fe2000a7fe4ff */
[----:B--2---:R-:W-:-:S04]  /*47a40*/  IMAD.MOV.U32 R126, RZ, RZ, R6 ;  /* 0x000000ffff7e7224 */ /* 0x004fc800078e0006 */
[----:B------:R-:W-:Y:S01]  /*47a50*/  IMAD.MOV.U32 R127, RZ, RZ, R7 ;  /* 0x000000ffff7f7224 */ /* 0x000fe200078e0007 */
[----:B------:R-:W-:Y:S01]  /*47a60*/  IADD3.X R5, PT, PT, R5, UR13, RZ, P5, !PT ;  /* 0x0000000d05057c10 */ /* 0x000fe2000affe4ff */
[----:B------:R-:W-:Y:S01]  /*47a70*/  STL [R1+0x568], R7 ;  /* 0x0005680701007387 */ /* 0x000fe20000100800 */
[----:B------:R-:W-:-:S03]  /*47a80*/  IADD3 R0, P4, PT, R0, UR12, RZ ;  /* 0x0000000c00007c10 */ /* 0x000fc6000ff9e0ff */
[----:B------:R-:W-:Y:S01]  /*47a90*/  STL [R1+0x5ac], R3 ;  /* 0x0005ac0301007387 */ /* 0x000fe20000100800 */
[----:B------:R-:W-:-:S03]  /*47aa0*/  IADD3.X R2, PT, PT, R2, UR13, RZ, P4, !PT ;  /* 0x0000000d02027c10 */ /* 0x000fc6000a7fe4ff */
[----:B------:R2:W-:Y:S04]  /*47ab0*/  STL [R1+0x5a8], R5 ;  /* 0x0005a80501007387 */ /* 0x0005e80000100800 */
[----:B------:R3:W-:Y:S04]  /*47ac0*/  STL [R1+0x61c], R0 ;  /* 0x00061c0001007387 */ /* 0x0007e80000100800 */
[----:B------:R4:W-:Y:S04]  /*47ad0*/  LDGSTS.E [R190+0x7800], desc[UR20][R126.64], P3 ;  /* 0x078000007ebe7fae */ /* 0x0009e800099a1014 */
[----:B------:R2:W-:Y:S04]  /*47ae0*/  STL [R1+0x618], R2 ;  /* 0x0006180201007387 */ /* 0x0005e80000100800 */
[----:B-1----:R-:W3:Y:S01]  /*47af0*/  LDL.LU R38, [R1+0x30] ;  /* 0x0000300001267983 */ /* 0x002ee20000300800 */
[----:B----4-:R-:W-:-:S03]  /*47b00*/  IMAD.MOV.U32 R126, RZ, RZ, R3 ;  /* 0x000000ffff7e7224 */ /* 0x010fc600078e0003 */
[----:B------:R-:W4:Y:S01]  /*47b10*/  LDL.LU R8, [R1+0x34] ;  /* 0x0000340001087983 */ /* 0x000f220000300800 */
[----:B------:R-:W-:-:S03]  /*47b20*/  IMAD.MOV.U32 R127, RZ, RZ, R5 ;  /* 0x000000ffff7f7224 */ /* 0x000fc600078e0005 */
[----:B--2---:R-:W2:Y:S04]  /*47b30*/  LDL.LU R5, [R1+0x70] ;  /* 0x0000700001057983 */ /* 0x004ea80000300800 */
[----:B------:R1:W-:Y:S02]  /*47b40*/  LDGSTS.E [R190+0x7c00], desc[UR20][R126.64], P3 ;  /* 0x07c000007ebe7fae */ /* 0x0003e400099a1014 */
[----:B-1----:R-:W-:Y:S02]  /*47b50*/  IMAD.MOV.U32 R126, RZ, RZ, R0 ;  /* 0x000000ffff7e7224 */ /* 0x002fe400078e0000 */
[----:B---3--:R-:W3:Y:S01]  /*47b60*/  LDL.LU R0, [R1+0x74] ;  /* 0x0000740001007983 */ /* 0x008ee20000300800 */
[----:B------:R-:W-:-:S03]  /*47b70*/  IMAD.MOV.U32 R127, RZ, RZ, R2 ;  /* 0x000000ffff7f7224 */ /* 0x000fc600078e0002 */
[----:B------:R-:W2:Y:S04]  /*47b80*/  LDL.LU R7, [R1+0xb0] ;  /* 0x0000b00001077983 */ /* 0x000ea80000300800 */
[----:B------:R-:W2:Y:S01]  /*47b90*/  LDL.LU R2, [R1+0xb4] ;  /* 0x0000b40001027983 */ /* 0x000ea20000300800 */
[----:B------:R-:W-:Y:S02]  /*47ba0*/  LOP3.LUT R3, R4, 0x10, RZ, 0x3c, !PT ;  /* 0x0000001004037812 */ /* 0x000fe400078e3cff */
[----:B------:R-:W-:-:S03]  /*47bb0*/  IADD3 R137, P5, PT, R137, UR12, RZ ;  /* 0x0000000c89897c10 */ /* 0x000fc6000ffbe0ff */
[----:B------:R-:W-:Y:S01]  /*47bc0*/  VIADD R190, R3, UR5 ;  /* 0x0000000503be7c36 */ /* 0x000fe20008000000 */
[----:B------:R-:W-:Y:S01]  /*47bd0*/  IADD3.X R136, PT, PT, R136, UR13, RZ, P5, !PT ;  /* 0x0000000d88887c10 */ /* 0x000fe2000affe4ff */
[----:B------:R-:W2:Y:S01]  /*47be0*/  LDL.LU R3, [R1+0xf4] ;  /* 0x0000f40001037983 */ /* 0x000ea20000300800 */
[----:B------:R-:W-:-:S03]  /*47bf0*/  IADD3 R153, P4, PT, R153, UR12, RZ ;  /* 0x0000000c99997c10 */ /* 0x000fc6000ff9e0ff */
[----:B------:R1:W-:Y:S01]  /*47c00*/  LDGSTS.E [R190+0x80], desc[UR20][R126.64], P3 ;  /* 0x000800007ebe7fae */ /* 0x0003e200099a1014 */
[----:B------:R-:W-:Y:S02]  /*47c10*/  IADD3.X R152, PT, PT, R152, UR13, RZ, P4, !PT ;  /* 0x0000000d98987c10 */ /* 0x000fe4000a7fe4ff */
[----:B------:R-:W-:Y:S01]  /*47c20*/  IADD3 R169, P5, PT, R169, UR12, RZ ;  /* 0x0000000ca9a97c10 */ /* 0x000fe2000ffbe0ff */
[----:B------:R-:W2:Y:S01]  /*47c30*/  LDL.LU R6, [R1+0x134] ;  /* 0x0001340001067983 */ /* 0x000ea20000300800 */
[----:B-1----:R-:W-:Y:S02]  /*47c40*/  IMAD.MOV.U32 R126, RZ, RZ, R137 ;  /* 0x000000ffff7e7224 */ /* 0x002fe400078e0089 */
[----:B------:R-:W-:Y:S01]  /*47c50*/  IMAD.MOV.U32 R127, RZ, RZ, R136 ;  /* 0x000000ffff7f7224 */ /* 0x000fe200078e0088 */
[----:B------:R-:W-:-:S04]  /*47c60*/  IADD3.X R168, PT, PT, R168, UR13, RZ, P5, !PT ;  /* 0x0000000da8a87c10 */ /* 0x000fc8000affe4ff */
[----:B------:R1:W-:Y:S01]  /*47c70*/  LDGSTS.E [R190+0x480], desc[UR20][R126.64], P3 ;  /* 0x004800007ebe7fae */ /* 0x0003e200099a1014 */
[----:B------:R-:W-:Y:S02]  /*47c80*/  IADD3 R185, P4, PT, R185, UR12, RZ ;  /* 0x0000000cb9b97c10 */ /* 0x000fe4000ff9e0ff */
        /* <DEDUP_REMOVED lines=33> */
[----:B-1----:R-:W-:-:S03]  /*47ea0*/  IMAD.MOV.U32 R126, RZ, RZ, R8 ;  /* 0x000000ffff7e7224 */ /* 0x002fc600078e0008 */
[----:B------:R1:W-:Y:S01]  /*47eb0*/  STL [R1+0x30], R38 ;  /* 0x0000302601007387 */ /* 0x0003e20000100800 */
[----:B------:R-:W-:-:S03]  /*47ec0*/  IMAD.MOV.U32 R127, RZ, RZ, R38 ;  /* 0x000000ffff7f7224 */ /* 0x000fc600078e0026 */
[----:B----4-:R-:W4:Y:S04]  /*47ed0*/  LDL.LU R8, [R1+0xf0] ;  /* 0x0000f00001087983 */ /* 0x010f280000300800 */
[----:B-1----:R-:W4:Y:S01]  /*47ee0*/  LDL.LU R38, [R1+0x130] ;  /* 0x0001300001267983 */ /* 0x002f220000300800 */
[----:B---3--:R-:W-:-:S03]  /*47ef0*/  IADD3 R0, P4, PT, R0, UR12, RZ ;  /* 0x0000000c00007c10 */ /* 0x008fc6000ff9e0ff */
[----:B------:R1:W-:Y:S01]  /*47f00*/  LDGSTS.E [R190+0x2480], desc[UR20][R126.64], P3 ;  /* 0x024800007ebe7fae */ /* 0x0003e200099a1014 */
[----:B--2---:R-:W-:Y:S02]  /*47f10*/  IADD3.X R5, PT, PT, R5, UR13, RZ, P4, !PT ;  /* 0x0000000d05057c10 */ /* 0x004fe4000a7fe4ff */
[----:B------:R-:W-:Y:S01]  /*47f20*/  IADD3 R2, P5, PT, R2, UR12, RZ ;  /* 0x0000000c02027c10 */ /* 0x000fe2000ffbe0ff */
[----:B------:R2:W-:Y:S03]  /*47f30*/  STL [R1+0x74], R0 ;  /* 0x0000740001007387 */ /* 0x0005e60000100800 */
[----:B------:R-:W-:Y:S01]  /*47f40*/  IADD3.X R7, PT, PT, R7, UR13, RZ, P5, !PT ;  /* 0x0000000d07077c10 */ /* 0x000fe2000affe4ff */
[----:B-1----:R-:W-:Y:S01]  /*47f50*/  IMAD.MOV.U32 R126, RZ, RZ, R0 ;  /* 0x000000ffff7e7224 */ /* 0x002fe200078e0000 */
[----:B------:R1:W-:Y:S01]  /*47f60*/  STL [R1+0x70], R5 ;  /* 0x0000700501007387 */ /* 0x0003e20000100800 */
[----:B------:R-:W-:-:S03]  /*47f70*/  IMAD.MOV.U32 R127, RZ, RZ, R5 ;  /* 0x000000ffff7f7224 */ /* 0x000fc600078e0005 */
[----:B------:R3:W-:Y:S04]  /*47f80*/  STL [R1+0xb4], R2 ;  /* 0x0000b40201007387 */ /* 0x0007e80000100800 */
[----:B--2---:R-:W2:Y:S04]  /*47f90*/  LDL.LU R0, [R1+0x174] ;  /* 0x0001740001007983 */ /* 0x004ea80000300800 */
[----:B------:R3:W-:Y:S04]  /*47fa0*/  STL [R1+0xb0], R7 ;  /* 0x0000b00701007387 */ /* 0x0007e80000100800 */
[----:B------:R3:W-:Y:S04]  /*47fb0*/  LDGSTS.E [R190+0x2880], desc[UR20][R126.64], P3 ;  /* 0x028800007ebe7fae */ /* 0x0007e800099a1014 */
[----:B-1----:R-:W2:Y:S01]  /*47fc0*/  LDL.LU R5, [R1+0x1b4] ;  /* 0x0001b40001057983 */ /* 0x002ea20000300800 */
[----:B---3--:R-:W-:-:S03]  /*47fd0*/  IMAD.MOV.U32 R126, RZ, RZ, R2 ;  /* 0x000000ffff7e7224 */ /* 0x008fc600078e0002 */
        /* <DEDUP_REMOVED lines=9> */
[----:B------:R-:W-:-:S03]  /*48070*/  IADD3.X R38, PT, PT, R38, UR13, RZ, P5, !PT ;  /* 0x0000000d26267c10 */ /* 0x000fc6000affe4ff */
[----:B------:R-:W-:Y:S01]  /*48080*/  IMAD.MOV.U32 R127, RZ, RZ, R8 ;  /* 0x000000ffff7f7224 */ /* 0x000fe200078e0008 */
[----:B------:R1:W-:Y:S04]  /*48090*/  STL [R1+0xf0], R8 ;  /* 0x0000f00801007387 */ /* 0x0003e80000100800 */
[----:B------:R4:W-:Y:S04]  /*480a0*/  STL [R1+0x134], R6 ;  /* 0x0001340601007387 */ /* 0x0009e80000100800 */
[----:B------:R-:W3:Y:S04]  /*480b0*/  LDL.LU R3, [R1+0x1f4] ;  /* 0x0001f40001037983 */ /* 0x000ee80000300800 */
[----:B------:R2:W-:Y:S04]  /*480c0*/  STL [R1+0x130], R38 ;  /* 0x0001302601007387 */ /* 0x0005e80000100800 */
[----:B------:R2:W-:Y:S04]  /*480d0*/  LDGSTS.E [R190+0x3080], desc[UR20][R126.64], P3 ;  /* 0x030800007ebe7fae */ /* 0x0005e800099a1014 */
[----:B-1----:R-:W3:Y:S01]  /*480e0*/  LDL.LU R8, [R1+0x234] ;  /* 0x0002340001087983 */ /* 0x002ee20000300800 */
[----:B--2---:R-:W-:Y:S01]  /*480f0*/  IADD3 R0, P4, PT, R0, UR12, RZ ;  /* 0x0000000c00007c10 */ /* 0x004fe2000ff9e0ff */
[----:B------:R-:W-:-:S02]  /*48100*/  IMAD.MOV.U32 R126, RZ, RZ, R6 ;  /* 0x000000ffff7e7224 */ /* 0x000fc400078e0006 */
[----:B------:R-:W-:Y:S01]  /*48110*/  IMAD.MOV.U32 R127, RZ, RZ, R38 ;  /* 0x000000ffff7f7224 */ /* 0x000fe200078e0026 */
[----:B----4-:R-:W2:Y:S01]  /*48120*/  LDL.LU R6, [R1+0x1f0] ;  /* 0x0001f00001067983 */ /* 0x010ea20000300800 */
[----:B------:R-:W-:-:S03]  /*48130*/  IADD3 R5, P5, PT, R5, UR12, RZ ;  /* 0x0000000c05057c10 */ /* 0x000fc6000ffbe0ff */
[----:B------:R-:W4:Y:S04]  /*48140*/  LDL.LU R38, [R1+0x230] ;  /* 0x0002300001267983 */ /* 0x000f280000300800 */
[----:B------:R1:W-:Y:S01]  /*48150*/  LDGSTS.E [R190+0x3480], desc[UR20][R126.64], P3 ;  /* 0x034800007ebe7fae */ /* 0x0003e200099a1014 */
[----:B---3--:R-:W-:-:S03]  /*48160*/  IADD3.X R2, PT, PT, R2, UR13, RZ, P4, !PT ;  /* 0x0000000d02027c10 */ /* 0x008fc6000a7fe4ff */
[----:B------:R3:W-:Y:S01]  /*48170*/  STL [R1+0x174], R0 ;  /* 0x0001740001007387 */ /* 0x0007e20000100800 */
[----:B------:R-:W-:-:S03]  /*48180*/  IADD3.X R7, PT, PT, R7, UR13, RZ, P5, !PT ;  /* 0x0000000d07077c10 */ /* 0x000fc6000affe4ff */
        /* <DEDUP_REMOVED lines=13> */
[----:B------:R-:W-:-:S05]  /*48260*/  IADD3 R3, P4, PT, R3, UR12, RZ ;  /* 0x0000000c03037c10 */ /* 0x000fca000ff9e0ff */
[----:B-1----:R-:W-:Y:S01]  /*48270*/  IMAD.MOV.U32 R126, RZ, RZ, R3 ;  /* 0x000000ffff7e7224 */ /* 0x002fe200078e0003 */
[----:B------:R1:W-:Y:S01]  /*48280*/  STL [R1+0x1f4], R3 ;  /* 0x0001f40301007387 */ /* 0x0003e20000100800 */
[----:B------:R-:W-:Y:S02]  /*48290*/  IADD3 R8, P5, PT, R8, UR12, RZ ;  /* 0x0000000c08087c10 */ /* 0x000fe4000ffbe0ff */
[----:B--2---:R-:W-:-:S05]  /*482a0*/  IADD3.X R6, PT, PT, R6, UR13, RZ, P4, !PT ;  /* 0x0000000d06067c10 */ /* 0x004fca000a7fe4ff */
[----:B------:R-:W-:Y:S01]  /*482b0*/  IMAD.MOV.U32 R127, RZ, RZ, R6 ;  /* 0x000000ffff7f7224 */ /* 0x000fe200078e0006 */
[----:B----4-:R-:W-:Y:S01]  /*482c0*/  IADD3.X R38, PT, PT, R38, UR13, RZ, P5, !PT ;  /* 0x0000000d26267c10 */ /* 0x010fe2000affe4ff */
[----:B------:R2:W-:Y:S04]  /*482d0*/  STL [R1+0x1f0], R6 ;  /* 0x0001f00601007387 */ /* 0x0005e80000100800 */
[----:B------:R4:W-:Y:S04]  /*482e0*/  STL [R1+0x234], R8 ;  /* 0x0002340801007387 */ /* 0x0009e80000100800 */
[----:B-1----:R-:W3:Y:S04]  /*482f0*/  LDL.LU R3, [R1+0x2f4] ;  /* 0x0002f40001037983 */ /* 0x002ee80000300800 */
[----:B------:R1:W-:Y:S04]  /*48300*/  LDGSTS.E [R190+0x4080], desc[UR20][R126.64], P3 ;  /* 0x040800007ebe7fae */ /* 0x0003e800099a1014 */
[----:B------:R3:W-:Y:S04]  /*48310*/  STL [R1+0x230], R38 ;  /* 0x0002302601007387 */ /* 0x0007e80000100800 */
[----:B--2---:R-:W2:Y:S01]  /*48320*/  LDL.LU R6, [R1+0x334] ;  /* 0x0003340001067983 */ /* 0x004ea20000300800 */
[----:B---3--:R-:W-:Y:S01]  /*48330*/  IADD3 R0, P4, PT, R0, UR12, RZ ;  /* 0x0000000c00007c10 */ /* 0x008fe2000ff9e0ff */
[----:B-1----:R-:W-:-:S02]  /*48340*/  IMAD.MOV.U32 R126, RZ, RZ, R8 ;  /* 0x000000ffff7e7224 */ /* 0x002fc400078e0008 */
[----:B------:R-:W-:Y:S01]  /*48350*/  IMAD.MOV.U32 R127, RZ, RZ, R38 ;  /* 0x000000ffff7f7224 */ /* 0x000fe200078e0026 */
[----:B----4-:R-:W3:Y:S04]  /*48360*/  LDL.LU R8, [R1+0x2f0] ;  /* 0x0002f00001087983 */ /* 0x010ee80000300800 */
[----:B------:R-:W4:Y:S01]  /*48370*/  LDL.LU R38, [R1+0x330] ;  /* 0x0003300001267983 */ /* 0x000f220000300800 */
[----:B------:R-:W-:-:S03]  /*48380*/  IADD3 R2, P5, PT, R2, UR12, RZ ;  /* 0x0000000c02027c10 */ /* 0x000fc6000ffbe0ff */
[----:B------:R1:W-:Y:S01]  /*48390*/  LDGSTS.E [R190+0x4480], desc[UR20][R126.64], P3 ;  /* 0x044800007ebe7fae */ /* 0x0003e200099a1014 */
[----:B------:R-:W-:-:S03]  /*483a0*/  IADD3.X R5, PT, PT, R5, UR13, RZ, P4, !PT ;  /* 0x0000000d05057c10 */ /* 0x000fc6000a7fe4ff */
[----:B------:R-:W-:Y:S01]  /*483b0*/  STL [R1+0x274], R0 ;  /* 0x0002740001007387 */ /* 0x000fe20000100800 */
[----:B------:R-:W-:Y:S01]  /*483c0*/  IADD3.X R7, PT, PT, R7, UR13, RZ, P5, !PT ;  /* 0x0000000d07077c10 */ /* 0x000fe2000affe4ff */
[----:B-1----:R-:W-:Y:S02]  /*483d0*/  IMAD.MOV.U32 R126, RZ, RZ, R0 ;  /* 0x000000ffff7e7224 */ /* 0x002fe400078e0000 */
[----:B------:R1:W-:Y:S01]  /*483e0*/  STL [R1+0x270], R5 ;  /* 0x0002700501007387 */ /* 0x0003e20000100800 */
[----:B------:R-:W-:-:S03]  /*483f0*/  IMAD.MOV.U32 R127, RZ, RZ, R5 ;  /* 0x000000ffff7f7224 */ /* 0x000fc600078e0005 */
[----:B------:R-:W-:Y:S04]  /*48400*/  STL [R1+0x2b4], R2 ;  /* 0x0002b40201007387 */ /* 0x000fe80000100800 */
[----:B------:R1:W-:Y:S04]  /*48410*/  LDGSTS.E [R190+0x4880], desc[UR20][R126.64], P3 ;  /* 0x048800007ebe7fae */ /* 0x0003e800099a1014 */
[----:B-1----:R-:W4:Y:S04]  /*48420*/  LDL.LU R5, [R1+0x374] ;  /* 0x0003740001057983 */ /* 0x002f280000300800 */
[----:B------:R1:W-:Y:S04]  /*48430*/  STL [R1+0x2b0], R7 ;  /* 0x0002b00701007387 */ /* 0x0003e80000100800 */
[----:B------:R-:W4:Y:S01]  /*48440*/  LDL.LU R0, [R1+0x3b4] ;  /* 0x0003b40001007983 */ /* 0x000f220000300800 */
[----:B------:R-:W-:-:S02]  /*48450*/  IMAD.MOV.U32 R127, RZ, RZ, R7 ;  /* 0x000000ffff7f7224 */ /* 0x000fc400078e0007 */
[----:B------:R-:W-:Y:S01]  /*48460*/  IMAD.MOV.U32 R126, RZ, RZ, R2 ;  /* 0x000000ffff7e7224 */ /* 0x000fe200078e0002 */
[----:B-1----:R-:W4:Y:S04]  /*48470*/  LDL.LU R7, [R1+0x370] ;  /* 0x0003700001077983 */ /* 0x002f280000300800 */
[----:B------:R-:W4:Y:S04]  /*48480*/  LDL.LU R2, [R1+0x3b0] ;  /* 0x0003b00001027983 */ /* 0x000f280000300800 */
[----:B------:R1:W-:Y:S01]  /*48490*/  LDGSTS.E [R190+0x4c80], desc[UR20][R126.64], P3 ;  /* 0x04c800007ebe7fae */ /* 0x0003e200099a1014 */
[----:B------:R-:W-:-:S05]  /*484a0*/  IADD3 R3, P4, PT, R3, UR12, RZ ;  /* 0x0000000c03037c10 */ /* 0x000fca000ff9e0ff */
[----:B------:R-:W-:Y:S01]  /*484b0*/  STL [R1+0x2f4], R3 ;  /* 0x0002f40301007387 */ /* 0x000fe20000100800 */
[----:B-1----:R-:W-:Y:S01]  /*484c0*/  IMAD.MOV.U32 R126, RZ, RZ, R3 ;  /* 0x000000ffff7e7224 */ /* 0x002fe200078e0003 */
[----:B--2---:R-:W-:Y:S02]  /*484d0*/  IADD3 R6, P5, PT, R6, UR12, RZ ;  /* 0x0000000c06067c10 */ /* 0x004fe4000ffbe0ff */
[----:B---3--:R-:W-:Y:S02]  /*484e0*/  IADD3.X R8, PT, PT, R8, UR13, RZ, P4, !PT ;  /* 0x0000000d08087c10 */ /* 0x008fe4000a7fe4ff */
        /* <DEDUP_REMOVED lines=8> */
[----:B--2---:R-:W-:-:S02]  /*48570*/  IMAD.MOV.U32 R126, RZ, RZ, R6 ;  /* 0x000000ffff7e7224 */ /* 0x004fc400078e0006 */
[----:B------:R-:W-:Y:S02]  /*48580*/  IMAD.MOV.U32 R127, RZ, RZ, R38 ;  /* 0x000000ffff7f7224 */ /* 0x000fe400078e0026 */
[----:B-1----:R-:W2:Y:S01]  /*48590*/  LDL.LU R38, [R1+0x3f0] ;  /* 0x0003f00001267983 */ /* 0x002ea20000300800 */
[----:B------:R-:W-:-:S03]  /*485a0*/  IADD3 R5, P4, PT, R5, UR12, RZ ;  /* 0x0000000c05057c10 */ /* 0x000fc6000ff9e0ff */
[----:B------:R-:W2:Y:S01]  /*485b0*/  LDL.LU R6, [R1+0x430] ;  /* 0x0004300001067983 */ /* 0x000ea20000300800 */
[----:B------:R-:W-:-:S03]  /*485c0*/  IADD3 R0, P5, PT, R0, UR12, RZ ;  /* 0x0000000c00007c10 */ /* 0x000fc6000ffbe0ff */
[----:B------:R-:W-:Y:S04]  /*485d0*/  STL [R1+0x374], R5 ;  /* 0x0003740501007387 */ /* 0x000fe80000100800 */
[----:B------:R1:W-:Y:S01]  /*485e0*/  LDGSTS.E [R190+0x5480], desc[UR20][R126.64], P3 ;  /* 0x054800007ebe7fae */ /* 0x0003e200099a1014 */
[----:B------:R-:W-:Y:S02]  /*485f0*/  IADD3.X R7, PT, PT, R7, UR13, RZ, P4, !PT ;  /* 0x0000000d07077c10 */ /* 0x000fe4000a7fe4ff */
[----:B------:R-:W-:-:S03]  /*48600*/  IADD3.X R2, PT, PT, R2, UR13, RZ, P5, !PT ;  /* 0x0000000d02027c10 */ /* 0x000fc6000affe4ff */
[----:B------:R1:W-:Y:S04]  /*48610*/  STL [R1+0x370], R7 ;  /* 0x0003700701007387 */ /* 0x0003e80000100800 */
[----:B------:R-:W-:Y:S01]  /*48620*/  STL [R1+0x3b4], R0 ;  /* 0x0003b40001007387 */ /* 0x000fe20000100800 */
[----:B-1----:R-:W-:Y:S02]  /*48630*/  IMAD.MOV.U32 R126, RZ, RZ, R5 ;  /* 0x000000ffff7e7224 */ /* 0x002fe400078e0005 */
[----:B------:R-:W-:Y:S01]  /*48640*/  IMAD.MOV.U32 R127, RZ, RZ, R7 ;  /* 0x000000ffff7f7224 */ /* 0x000fe200078e0007 */
        /* <DEDUP_REMOVED lines=12> */
[----:B--2---:R-:W-:Y:S01]  /*48710*/  IADD3.X R38, PT, PT, R38, UR13, RZ, P4, !PT ;  /* 0x0000000d26267c10 */ /* 0x004fe2000a7fe4ff */
[----:B-1----:R-:W-:Y:S01]  /*48720*/  IMAD.MOV.U32 R126, RZ, RZ, R8 ;  /* 0x000000ffff7e7224 */ /* 0x002fe200078e0008 */
[----:B------:R-:W-:-:S03]  /*48730*/  IADD3.X R6, PT, PT, R6, UR13, RZ, P5, !PT ;  /* 0x0000000d06067c10 */ /* 0x000fc6000affe4ff */
[----:B------:R-:W-:Y:S01]  /*48740*/  IMAD.MOV.U32 R127, RZ, RZ, R38 ;  /* 0x000000ffff7f7224 */ /* 0x000fe200078e0026 */
[----:B------:R1:W-:Y:S04]  /*48750*/  STL [R1+0x3f0], R38 ;  /* 0x0003f02601007387 */ /* 0x0003e80000100800 */
[----:B------:R-:W-:Y:S04]  /*48760*/  STL [R1+0x434], R3 ;  /* 0x0004340301007387 */ /* 0x000fe80000100800 */
[----:B------:R2:W-:Y:S04]  /*48770*/  STL [R1+0x430], R6 ;  /* 0x0004300601007387 */ /* 0x0005e80000100800 */
[----:B------:R-:W3:Y:S04]  /*48780*/  LDL.LU R245, [R1+0x4f0] ;  /* 0x0004f00001f57983 */ /* 0x000ee80000300800 */
[----:B------:R4:W-:Y:S04]  /*48790*/  LDGSTS.E [R190+0x6080], desc[UR20][R126.64], P3 ;  /* 0x060800007ebe7fae */ /* 0x0009e800099a1014 */
[----:B------:R-:W3:Y:S04]  /*487a0*/  LDL.LU R229, [R1+0x4f4] ;  /* 0x0004f40001e57983 */ /* 0x000ee80000300800 */
[----:B-1----:R-:W3:Y:S01]  /*487b0*/  LDL.LU R38, [R1+0x530] ;  /* 0x0005300001267983 */ /* 0x002ee20000300800 */
[----:B----4-:R-:W-:-:S03]  /*487c0*/  IMAD.MOV.U32 R126, RZ, RZ, R3 ;  /* 0x000000ffff7e7224 */ /* 0x010fc600078e0003 */
[----:B------:R-:W4:Y:S01]  /*487d0*/  LDL.LU R8, [R1+0x534] ;  /* 0x0005340001087983 */ /* 0x000f220000300800 */
[----:B------:R-:W-:Y:S01]  /*487e0*/  IADD3 R5, P4, PT, R5, UR12, RZ ;  /* 0x0000000c05057c10 */ /* 0x000fe2000ff9e0ff */
[----:B------:R-:W-:Y:S02]  /*487f0*/  IMAD.MOV.U32 R127, RZ, RZ, R6 ;  /* 0x000000ffff7f7224 */ /* 0x000fe400078e0006 */
[----:B--2---:R-:W2:Y:S01]  /*48800*/  LDL.LU R6, [R1+0x574] ;  /* 0x0005740001067983 */ /* 0x004ea20000300800 */
[----:B------:R-:W-:-:S03]  /*48810*/  IADD3.X R7, PT, PT, R7, UR13, RZ, P4, !PT ;  /* 0x0000000d07077c10 */ /* 0x000fc6000a7fe4ff */
[----:B------:R1:W-:Y:S04]  /*48820*/  LDGSTS.E [R190+0x6480], desc[UR20][R126.64], P3 ;  /* 0x064800007ebe7fae */ /* 0x0003e800099a1014 */
[----:B------:R-:W2:Y:S04]  /*48830*/  LDL.LU R3, [R1+0x5b4] ;  /* 0x0005b40001037983 */ /* 0x000ea80000300800 */
[----:B------:R-:W-:Y:S01]  /*48840*/  STL [R1+0x474], R5 ;  /* 0x0004740501007387 */ /* 0x000fe20000100800 */
[----:B-1----:R-:W-:Y:S01]  /*48850*/  IMAD.MOV.U32 R126, RZ, RZ, R5 ;  /* 0x000000ffff7e7224 */ /* 0x002fe200078e0005 */
[----:B------:R-:W-:Y:S01]  /*48860*/  IADD3 R0, P5, PT, R0, UR12, RZ ;  /* 0x0000000c00007c10 */ /* 0x000fe2000ffbe0ff */
[----:B------:R-:W-:Y:S01]  /*48870*/  IMAD.MOV.U32 R127, RZ, RZ, R7 ;  /* 0x000000ffff7f7224 */ /* 0x000fe200078e0007 */
[----:B------:R1:W-:Y:S02]  /*48880*/  STL [R1+0x470], R7 ;  /* 0x0004700701007387 */ /* 0x0003e40000100800 */
[----:B------:R-:W-:-:S02]  /*48890*/  IADD3.X R2, PT, PT, R2, UR13, RZ, P5, !PT ;  /* 0x0000000d02027c10 */ /* 0x000fc4000affe4ff */
        /* <DEDUP_REMOVED lines=10> */
[----:B---3--:R-:W-:-:S04]  /*48940*/  IADD3 R229, P4, PT, R229, UR12, RZ ;  /* 0x0000000ce5e57c10 */ /* 0x008fc8000ff9e0ff */
[----:B------:R-:W-:Y:S01]  /*48950*/  IADD3.X R245, PT, PT, R245, UR13, RZ, P4, !PT ;  /* 0x0000000df5f57c10 */ /* 0x000fe2000a7fe4ff */
[----:B-1----:R-:W-:Y:S01]  /*48960*/  IMAD.MOV.U32 R126, RZ, RZ, R229 ;  /* 0x000000ffff7e7224 */ /* 0x002fe200078e00e5 */
[----:B----4-:R-:W-:-:S03]  /*48970*/  IADD3 R8, P5, PT, R8, UR12, RZ ;  /* 0x0000000c08087c10 */ /* 0x010fc6000ffbe0ff */
[----:B------:R-:W-:Y:S01]  /*48980*/  IMAD.MOV.U32 R127, RZ, RZ, R245 ;  /* 0x000000ffff7f7224 */ /* 0x000fe200078e00f5 */
[----:B------:R-:W-:Y:S02]  /*48990*/  IADD3.X R38, PT, PT, R38, UR13, RZ, P5, !PT ;  /* 0x0000000d26267c10 */ /* 0x000fe4000affe4ff */
[----:B--2---:R-:W-:Y:S02]  /*489a0*/  IADD3 R6, P4, PT, R6, UR12, RZ ;  /* 0x0000000c06067c10 */ /* 0x004fe4000ff9e0ff */
[----:B------:R1:W-:Y:S04]  /*489b0*/  LDGSTS.E [R190+0x7080], desc[UR20][R126.64], P3 ;  /* 0x070800007ebe7fae */ /* 0x0003e800099a1014 */
[----:B------:R-:W-:Y:S01]  /*489c0*/  STL [R1+0x4f4], R229 ;  /* 0x0004f4e501007387 */ /* 0x000fe20000100800 */
[----:B------:R-:W-:-:S03]  /*489d0*/  IADD3 R3, P5, PT, R3, UR12, RZ ;  /* 0x0000000c03037c10 */ /* 0x000fc6000ffbe0ff */
[----:B------:R-:W-:Y:S01]  /*489e0*/  STL [R1+0x4f0], R245 ;  /* 0x0004f0f501007387 */ /* 0x000fe20000100800 */
[----:B-1----:R-:W-:Y:S02]  /*489f0*/  IMAD.MOV.U32 R126, RZ, RZ, R8 ;  /* 0x000000ffff7e7224 */ /* 0x002fe400078e0008 */
[----:B------:R-:W-:Y:S01]  /*48a00*/  IMAD.MOV.U32 R127, RZ, RZ, R38 ;  /* 0x000000ffff7f7224 */ /* 0x000fe200078e0026 */
[----:B------:R1:W-:Y:S04]  /*48a10*/  STL [R1+0x534], R8 ;  /* 0x0005340801007387 */ /* 0x0003e80000100800 */
[----:B------:R-:W-:Y:S04]  /*48a20*/  STL [R1+0x530], R38 ;  /* 0x0005302601007387 */ /* 0x000fe80000100800 */
[----:B------:R-:W-:Y:S04]  /*48a30*/  STL [R1+0x574], R6 ;  /* 0x0005740601007387 */ /* 0x000fe80000100800 */
[----:B------:R2:W-:Y:S01]  /*48a40*/  LDGSTS.E [R190+0x7480], desc[UR20][R126.64], P3 ;  /* 0x074800007ebe7fae */ /* 0x0005e200099a1014 */
[----:B------:R-:W-:-:S05]  /*48a50*/  IADD3.X R7, PT, PT, R7, UR13, RZ, P4, !PT ;  /* 0x0000000d07077c10 */ /* 0x000fca000a7fe4ff */
[----:B------:R3:W-:Y:S01]  /*48a60*/  STL [R1+0x570], R7 ;  /* 0x0005700701007387 */ /* 0x0007e20000100800 */
[----:B------:R-:W-:Y:S01]  /*48a70*/  IADD3.X R5, PT, PT, R5, UR13, RZ, P5, !PT ;  /* 0x0000000d05057c10 */ /* 0x000fe2000affe4ff */
[----:B--2---:R-:W-:Y:S02]  /*48a80*/  IMAD.MOV.U32 R126, RZ, RZ, R6 ;  /* 0x000000ffff7e7224 */ /* 0x004fe400078e0006 */
[----:B------:R2:W-:Y:S01]  /*48a90*/  STL [R1+0x5b4], R3 ;  /* 0x0005b40301007387 */ /* 0x0005e20000100800 */
[----:B------:R-:W-:Y:S01]  /*48aa0*/  IMAD.MOV.U32 R127, RZ, RZ, R7 ;  /* 0x000000ffff7f7224 */ /* 0x000fe200078e0007 */
[----:B------:R-:W-:Y:S02]  /*48ab0*/  IADD3 R0, P4, PT, R0, UR12, RZ ;  /* 0x0000000c00007c10 */ /* 0x000fe4000ff9e0ff */
[----:B------:R-:W-:Y:S02]  /*48ac0*/  STL [R1+0x5b0], R5 ;  /* 0x0005b00501007387 */ /* 0x000fe40000100800 */
[----:B------:R-:W-:-:S02]  /*48ad0*/  IADD3.X R2, PT, PT, R2, UR13, RZ, P4, !PT ;  /* 0x0000000d02027c10 */ /* 0x000fc4000a7fe4ff */
[----:B------:R4:W-:Y:S04]  /*48ae0*/  STL [R1+0x624], R0 ;  /* 0x0006240001007387 */ /* 0x0009e80000100800 */
[----:B------:R2:W-:Y:S04]  /*48af0*/  STL [R1+0x620], R2 ;  /* 0x0006200201007387 */ /* 0x0005e80000100800 */
[----:B-1----:R-:W4:Y:S04]  /*48b00*/  LDL.LU R8, [R1+0x38] ;  /* 0x0000380001087983 */ /* 0x002f280000300800 */
[----:B------:R1:W-:Y:S04]  /*48b10*/  LDGSTS.E [R190+0x7880], desc[UR20][R126.64], P3 ;  /* 0x078800007ebe7fae */ /* 0x0003e800099a1014 */
[----:B---3--:R-:W3:Y:S04]  /*48b20*/  LDL.LU R7, [R1+0x3c] ;  /* 0x00003c0001077983 */ /* 0x008ee80000300800 */
[----:B------:R-:W3:Y:S01]  /*48b30*/  LDL.LU R6, [R1+0x78] ;  /* 0x0000780001067983 */ /* 0x000ee20000300800 */
[----:B-1----:R-:W-:-:S02]  /*48b40*/  IMAD.MOV.U32 R126, RZ, RZ, R3 ;  /* 0x000000ffff7e7224 */ /* 0x002fc400078e0003 */
[----:B------:R-:W-:Y:S01]  /*48b50*/  IMAD.MOV.U32 R127, RZ, RZ, R5 ;  /* 0x000000ffff7f7224 */ /* 0x000fe200078e0005 */
[----:B--2---:R-:W-:-:S04]  /*48b60*/  LOP3.LUT R3, R4, 0x20, RZ, 0x3c, !PT ;  /* 0x0000002004037812 */ /* 0x004fc800078e3cff */
[----:B------:R1:W-:Y:S02]  /*48b70*/  LDGSTS.E [R190+0x7c80], desc[UR20][R126.64], P3 ;  /* 0x07c800007ebe7fae */ /* 0x0003e400099a1014 */
[----:B-1----:R-:W-:Y:S02]  /*48b80*/  IMAD.MOV.U32 R126, RZ, RZ, R0 ;  /* 0x000000ffff7e7224 */ /* 0x002fe400078e0000 */
[----:B----4-:R-:W2:Y:S01]  /*48b90*/  LDL.LU R0, [R1+0x7c] ;  /* 0x00007c0001007983 */ /* 0x010ea20000300800 */
[----:B------:R-:W-:-:S03]  /*48ba0*/  VIADD R190, R3, UR5 ;  /* 0x0000000503be7c36 */ /* 0x000fc60008000000 */
[----:B------:R-:W4:Y:S04]  /*48bb0*/  LDL.LU R38, [R1+0xb8] ;  /* 0x0000b80001267983 */ /* 0x000f280000300800 */
[----:B------:R-:W4:Y:S01]  /*48bc0*/  LDL.LU R3, [R1+0xbc] ;  /* 0x0000bc0001037983 */ /* 0x000f220000300800 */
[----:B------:R-:W-:Y:S01]  /*48bd0*/  IADD3 R139, P5, PT, R139, UR12, RZ ;  /* 0x0000000c8b8b7c10 */ /* 0x000fe2000ffbe0ff */
[----:B------:R-:W-:Y:S01]  /*48be0*/  IMAD.MOV.U32 R127, RZ, RZ, R2 ;  /* 0x000000ffff7f7224 */ /* 0x000fe200078e0002 */
[----:B------:R-:W-:Y:S01]  /*48bf0*/  IADD3 R155, P4, PT, R155, UR12, RZ ;  /* 0x0000000c9b9b7c10 */ /* 0x000fe2000ff9e0ff */
[----:B------:R-:W4:Y:S01]  /*48c00*/  LDL.LU R2, [R1+0xfc] ;  /* 0x0000fc0001027983 */ /* 0x000f220000300800 */
[----:B------:R-:W-:-:S03]  /*48c10*/  IADD3.X R138, PT, PT, R138, UR13, RZ, P5, !PT ;  /* 0x0000000d8a8a7c10 */ /* 0x000fc6000affe4ff */
[----:B------:R1:W-:Y:S01]  /*48c20*/  LDGSTS.E [R190+0x100], desc[UR20][R126.64], P3 ;  /* 0x001000007ebe7fae */ /* 0x0003e200099a1014 */
[----:B------:R-:W-:Y:S02]  /*48c30*/  IADD3.X R154, PT, PT, R154, UR13, RZ, P4, !PT ;  /* 0x0000000d9a9a7c10 */ /* 0x000fe4000a7fe4ff */
[----:B------:R-:W-:Y:S01]  /*48c40*/  IADD3 R171, P5, PT, R171, UR12, RZ ;  /* 0x0000000cabab7c10 */ /* 0x000fe2000ffbe0ff */
[----:B------:R-:W4:Y:S01]  /*48c50*/  LDL.LU R5, [R1+0x13c] ;  /* 0x00013c0001057983 */ /* 0x000f220000300800 */
        /* <DEDUP_REMOVED lines=35> */
[----:B---3--:R-:W-:-:S04]  /*48e90*/  IADD3 R7, P5, PT, R7, UR12, RZ ;  /* 0x0000000c07077c10 */ /* 0x008fc8000ffbe0ff */
[----:B------:R-:W-:Y:S01]  /*48ea0*/  IADD3.X R8, PT, PT, R8, UR13, RZ, P5, !PT ;  /* 0x0000000d08087c10 */ /* 0x000fe2000affe4ff */
[----:B------:R3:W-:Y:S01]  /*48eb0*/  STL [R1+0x3c], R7 ;  /* 0x00003c0701007387 */ /* 0x0007e20000100800 */
[----:B-1----:R-:W-:-:S03]  /*48ec0*/  IMAD.MOV.U32 R126, RZ, RZ, R7 ;  /* 0x000000ffff7e7224 */ /* 0x002fc600078e0007 */
[----:B------:R1:W-:Y:S01]  /*48ed0*/  STL [R1+0x38], R8 ;  /* 0x0000380801007387 */ /* 0x0003e20000100800 */
[----:B------:R-:W-:-:S03]  /*48ee0*/  IMAD.MOV.U32 R127, RZ, RZ, R8 ;  /* 0x000000ffff7f7224 */ /* 0x000fc600078e0008 */
[----:B---3--:R-:W3:Y:S04]  /*48ef0*/  LDL.LU R7, [R1+0xf8] ;  /* 0x0000f80001077983 */ /* 0x008ee80000300800 */
[----:B-1----:R-:W3:Y:S04]  /*48f00*/  LDL.LU R8, [R1+0x138] ;  /* 0x0001380001087983 */ /* 0x002ee80000300800 */
[----:B------:R1:W-:Y:S01]  /*48f10*/  LDGSTS.E [R190+0x2500], desc[UR20][R126.64], P3 ;  /* 0x025000007ebe7fae */ /* 0x0003e200099a1014 */
[----:B--2---:R-:W-:-:S04]  /*48f20*/  IADD3 R0, P4, PT, R0, UR12, RZ ;  /* 0x0000000c00007c10 */ /* 0x004fc8000ff9e0ff */
[----:B------:R-:W-:Y:S02]  /*48f30*/  IADD3.X R6, PT, PT, R6, UR13, RZ, P4, !PT ;  /* 0x0000000d06067c10 */ /* 0x000fe4000a7fe4ff */
[----:B----4-:R-:W-:Y:S01]  /*48f40*/  IADD3 R3, P5, PT, R3, UR12, RZ ;  /* 0x0000000c03037c10 */ /* 0x010fe2000ffbe0ff */
[----:B------:R2:W-:Y:S01]  /*48f50*/  STL [R1+0x7c], R0 ;  /* 0x00007c0001007387 */ /* 0x0005e20000100800 */
[----:B-1----:R-:W-:Y:S02]  /*48f60*/  IMAD.MOV.U32 R126, RZ, RZ, R0 ;  /* 0x000000ffff7e7224 */ /* 0x002fe400078e0000 */
[----:B------:R-:W-:Y:S01]  /*48f70*/  IADD3.X R38, PT, PT, R38, UR13, RZ, P5, !PT ;  /* 0x0000000d26267c10 */ /* 0x000fe2000affe4ff */
[----:B------:R-:W-:Y:S01]  /*48f80*/  IMAD.MOV.U32 R127, RZ, RZ, R6 ;  /* 0x000000ffff7f7224 */ /* 0x000fe200078e0006 */
[----:B------:R1:W-:Y:S04]  /*48f90*/  STL [R1+0x78], R6 ;  /* 0x0000780601007387 */ /* 0x0003e80000100800 */
[----:B------:R4:W-:Y:S04]  /*48fa0*/  STL [R1+0xbc], R3 ;  /* 0x0000bc0301007387 */ /* 0x0009e80000100800 */
[----:B--2---:R-:W2:Y:S04]  /*48fb0*/  LDL.LU R0, [R1+0x17c] ;  /* 0x00017c0001007983 */ /* 0x004ea80000300800 */
[----:B------:R4:W-:Y:S04]  /*48fc0*/  STL [R1+0xb8], R38 ;  /* 0x0000b82601007387 */ /* 0x0009e80000100800 */
[----:B------:R4:W-:Y:S04]  /*48fd0*/  LDGSTS.E [R190+0x2900], desc[UR20][R126.64], P3 ;  /* 0x029000007ebe7fae */ /* 0x0009e800099a1014 */
[----:B-1----:R-:W2:Y:S01]  /*48fe0*/  LDL.LU R6, [R1+0x1bc] ;  /* 0x0001bc0001067983 */ /* 0x002ea20000300800 */
[----:B----4-:R-:W-:-:S03]  /*48ff0*/  IMAD.MOV.U32 R126, RZ, RZ, R3 ;  /* 0x000000ffff7e7224 */ /* 0x010fc600078e0003 */
[----:B------:R-:W4:Y:S01]  /*49000*/  LDL.LU R3, [R1+0x178] ;  /* 0x0001780001037983 */ /* 0x000f220000300800 */
[----:B------:R-:W-:-:S03]  /*49010*/  IMAD.MOV.U32 R127, RZ, RZ, R38 ;  /* 0x000000ffff7f7224 */ /* 0x000fc600078e0026 */
[----:B------:R-:W4:Y:S01]  /*49020*/  LDL.LU R38, [R1+0x1b8] ;  /* 0x0001b80001267983 */ /* 0x000f220000300800 */
[----:B------:R-:W-:Y:S02]  /*49030*/  IADD3 R2, P4, PT, R2, UR12, RZ ;  /* 0x0000000c02027c10 */ /* 0x000fe4000ff9e0ff */
[----:B------:R-:W-:Y:S01]  /*49040*/  IADD3 R5, P5, PT, R5, UR12, RZ ;  /* 0x0000000c05057c10 */ /* 0x000fe2000ffbe0ff */
[----:B------:R1:W-:Y:S04]  /*49050*/  LDGSTS.E [R190+0x2d00], desc[UR20][R126.64], P3 ;  /* 0x02d000007ebe7fae */ /* 0x0003e800099a1014 */
[----:B------:R3:W-:Y:S01]  /*49060*/  STL [R1+0xfc], R2 ;  /* 0x0000fc0201007387 */ /* 0x0007e20000100800 */
[----:B-1----:R-:W-:Y:S01]  /*49070*/  IMAD.MOV.U32 R126, RZ, RZ, R2 ;  /* 0x000000ffff7e7224 */ /* 0x002fe200078e0002 */
[----:B---3--:R-:W-:-:S02]  /*49080*/  IADD3.X R7, PT, PT, R7, UR13, RZ, P4, !PT ;  /* 0x0000000d07077c10 */ /* 0x008fc4000a7fe4ff */
[----:B------:R-:W-:-:S03]  /*49090*/  IADD3.X R8, PT, PT, R8, UR13, RZ, P5, !PT ;  /* 0x0000000d08087c10 */ /* 0x000fc6000affe4ff */
[----:B------:R-:W-:Y:S01]  /*490a0*/  IMAD.MOV.U32 R127, RZ, RZ, R7 ;  /* 0x000000ffff7f7224 */ /* 0x000fe200078e0007 */
[----:B------:R1:W-:Y:S04]  /*490b0*/  STL [R1+0xf8], R7 ;  /* 0x0000f80701007387 */ /* 0x0003e80000100800 */
[----:B------:R3:W-:Y:S04]  /*490c0*/  STL [R1+0x13c], R5 ;  /* 0x00013c0501007387 */ /* 0x0007e80000100800 */
[----:B------:R-:W4:Y:S04]  /*490d0*/  LDL.LU R2, [R1+0x1fc] ;  /* 0x0001fc0001027983 */ /* 0x000f280000300800 */
[----:B------:R2:W-:Y:S04]  /*490e0*/  STL [R1+0x138], R8 ;  /* 0x0001380801007387 */ /* 0x0005e80000100800 */
[----:B------:R3:W-:Y:S04]  /*490f0*/  LDGSTS.E [R190+0x3100], desc[UR20][R126.64], P3 ;  /* 0x031000007ebe7fae */ /* 0x0007e800099a1014 */
[----:B-1----:R-:W4:Y:S01]  /*49100*/  LDL.LU R7, [R1+0x23c] ;  /* 0x00023c0001077983 */ /* 0x002f220000300800 */
[----:B---3--:R-:W-:Y:S01]  /*49110*/  IMAD.MOV.U32 R126, RZ, RZ, R5 ;  /* 0x000000ffff7e7224 */ /* 0x008fe200078e0005 */
[----:B--2---:R-:W-:-:S02]  /*49120*/  IADD3 R0, P4, PT, R0, UR12, RZ ;  /* 0x0000000c00007c10 */ /* 0x004fc4000ff9e0ff */
[----:B------:R-:W2:Y:S01]  /*49130*/  LDL.LU R5, [R1+0x1f8] ;  /* 0x0001f80001057983 */ /* 0x000ea20000300800 */
[----:B------:R-:W-:-:S03]  /*49140*/  IMAD.MOV.U32 R127, RZ, RZ, R8 ;  /* 0x000000ffff7f7224 */ /* 0x000fc600078e0008 */
[----:B------:R-:W3:Y:S04]  /*49150*/  LDL.LU R8, [R1+0x238] ;  /* 0x0002380001087983 */ /* 0x000ee80000300800 */
[----:B------:R1:W-:Y:S01]  /*49160*/  LDGSTS.E [R190+0x3500], desc[UR20][R126.64], P3 ;  /* 0x035000007ebe7fae */ /* 0x0003e200099a1014 */
[----:B------:R-:W-:-:S03]  /*49170*/  IADD3 R6, P5, PT, R6, UR12, RZ ;  /* 0x0000000c06067c10 */ /* 0x000fc6000ffbe0ff */
[----:B------:R4:W-:Y:S02]  /*49180*/  STL [R1+0x17c], R0 ;  /* 0x00017c0001007387 */ /* 0x0009e40000100800 */
[----:B----4-:R-:W-:Y:S01]  /*49190*/  IADD3.X R3, PT, PT, R3, UR13, RZ, P4, !PT ;  /* 0x0000000d03037c10 */ /* 0x010fe2000a7fe4ff */
[----:B-1----:R-:W-:Y:S01]  /*491a0*/  IMAD.MOV.U32 R126, RZ, RZ, R0 ;  /* 0x000000ffff7e7224 */ /* 0x002fe200078e0000 */
        /* <DEDUP_REMOVED lines=8> */
[----:B----4-:R-:W-:-:S03]  /*49230*/  IMAD.MOV.U32 R126, RZ, RZ, R6 ;  /* 0x000000ffff7e7224 */ /* 0x010fc600078e0006 */
[----:B------:R-:W4:Y:S01]  /*49240*/  LDL.LU R6, [R1+0x278] ;  /* 0x0002780001067983 */ /* 0x000f220000300800 */
[----:B------:R-:W-:-:S03]  /*49250*/  IMAD.MOV.U32 R127, RZ, RZ, R38 ;  /* 0x000000ffff7f7224 */ /* 0x000fc600078e0026 */
[----:B------:R-:W4:Y:S04]  /*49260*/  LDL.LU R38, [R1+0x2b8] ;  /* 0x0002b80001267983 */ /* 0x000f280000300800 */
[----:B------:R1:W-:Y:S01]  /*49270*/  LDGSTS.E [R190+0x3d00], desc[UR20][R126.64], P3 ;  /* 0x03d000007ebe7fae */ /* 0x0003e200099a1014 */
[----:B------:R-:W-:-:S05]  /*49280*/  IADD3 R2, P4, PT, R2, UR12, RZ ;  /* 0x0000000c02027c10 */ /* 0x000fca000ff9e0ff */
        /* <DEDUP_REMOVED lines=8> */
[----:B------:R-:W3:Y:S04]  /*49310*/  LDL.LU R2, [R1+0x2fc] ;  /* 0x0002fc0001027983 */ /* 0x000ee80000300800 */
[----:B------:R2:W-:Y:S04]  /*49320*/  STL [R1+0x238], R8 ;  /* 0x0002380801007387 */ /* 0x0005e80000100800 */
[----:B------:R2:W-:Y:S04]  /*49330*/  LDGSTS.E [R190+0x4100], desc[UR20][R126.64], P3 ;  /* 0x041000007ebe7fae */ /* 0x0005e800099a1014 */
[----:B-1----:R-:W3:Y:S01]  /*49340*/  LDL.LU R5, [R1+0x33c] ;  /* 0x00033c0001057983 */ /* 0x002ee20000300800 */
[----:B--2---:R-:W-:Y:S01]  /*49350*/  IMAD.MOV.U32 R126, RZ, RZ, R7 ;  /* 0x000000ffff7e7224 */ /* 0x004fe200078e0007 */
[----:B------:R-:W-:-:S02]  /*49360*/  IADD3 R0, P4, PT, R0, UR12, RZ ;  /* 0x0000000c00007c10 */ /* 0x000fc4000ff9e0ff */
[----:B------:R-:W2:Y:S01]  /*49370*/  LDL.LU R7, [R1+0x2f8] ;  /* 0x0002f80001077983 */ /* 0x000ea20000300800 */
[----:B------:R-:W-:-:S03]  /*49380*/  IMAD.MOV.U32 R127, RZ, RZ, R8 ;  /* 0x000000ffff7f7224 */ /* 0x000fc600078e0008 */
[----:B------:R-:W2:Y:S04]  /*49390*/  LDL.LU R8, [R1+0x338] ;  /* 0x0003380001087983 */ /* 0x000ea80000300800 */
[----:B------:R1:W-:Y:S01]  /*493a0*/  LDGSTS.E [R190+0x4500], desc[UR20][R126.64], P3 ;  /* 0x045000007ebe7fae */ /* 0x0003e200099a1014 */
[----:B------:R-:W-:-:S03]  /*493b0*/  IADD3 R3, P5, PT, R3, UR12, RZ ;  /* 0x0000000c03037c10 */ /* 0x000fc6000ffbe0ff */
[----:B------:R-:W-:Y:S01]  /*493c0*/  STL [R1+0x27c], R0 ;  /* 0x00027c0001007387 */ /* 0x000fe20000100800 */
[----:B----4-:R-:W-:Y:S01]  /*493d0*/  IADD3.X R6, PT, PT, R6, UR13, RZ, P4, !PT ;  /* 0x0000000d06067c10 */ /* 0x010fe2000a7fe4ff */
[----:B-1----:R-:W-:Y:S01]  /*493e0*/  IMAD.MOV.U32 R126, RZ, RZ, R0 ;  /* 0x000000ffff7e7224 */ /* 0x002fe200078e0000 */
[----:B------:R-:W-:-:S03]  /*493f0*/  IADD3.X R38, PT, PT, R38, UR13, RZ, P5, !PT ;  /* 0x0000000d26267c10 */ /* 0x000fc6000affe4ff */
[----:B------:R-:W-:Y:S01]  /*49400*/  IMAD.MOV.U32 R127, RZ, RZ, R6 ;  /* 0x000000ffff7f7224 */ /* 0x000fe200078e0006 */
[----:B------:R1:W-:Y:S04]  /*49410*/  STL [R1+0x278], R6 ;  /* 0x0002780601007387 */ /* 0x0003e80000100800 */
[----:B------:R-:W-:Y:S04]  /*49420*/  STL [R1+0x2bc], R3 ;  /* 0x0002bc0301007387 */ /* 0x000fe80000100800 */
[----:B------:R4:W-:Y:S04]  /*49430*/  LDGSTS.E [R190+0x4900], desc[UR20][R126.64], P3 ;  /* 0x049000007ebe7fae */ /* 0x0009e800099a1014 */
[----:B-1----:R-:W2:Y:S04]  /*49440*/  LDL.LU R6, [R1+0x37c] ;  /* 0x00037c0001067983 */ /* 0x002ea80000300800 */
[----:B------:R1:W-:Y:S04]  /*49450*/  STL [R1+0x2b8], R38 ;  /* 0x0002b82601007387 */ /* 0x0003e80000100800 */
[----:B------:R-:W2:Y:S01]  /*49460*/  LDL.LU R0, [R1+0x3bc] ;  /* 0x0003bc0001007983 */ /* 0x000ea20000300800 */
[----:B----4-:R-:W-:-:S03]  /*49470*/  IMAD.MOV.U32 R127, RZ, RZ, R38 ;  /* 0x000000ffff7f7224 */ /* 0x010fc600078e0026 */
[----:B-1----:R-:W4:Y:S01]  /*49480*/  LDL.LU R38, [R1+0x378] ;  /* 0x0003780001267983 */ /* 0x002f220000300800 */
        /* <DEDUP_REMOVED lines=8> */
[----:B------:R-:W-:-:S03]  /*49510*/  IADD3.X R8, PT, PT, R8, UR13, RZ, P5, !PT ;  /* 0x0000000d08087c10 */ /* 0x000fc6000affe4ff */
[----:B------:R-:W-:Y:S01]  /*49520*/  IMAD.MOV.U32 R127, RZ, RZ, R7 ;  /* 0x000000ffff7f7224 */ /* 0x000fe200078e0007 */
[----:B------:R1:W-:Y:S04]  /*49530*/  STL [R1+0x2f8], R7 ;  /* 0x0002f80701007387 */ /* 0x0003e80000100800 */
[----:B------:R-:W-:Y:S04]  /*49540*/  STL [R1+0x33c], R5 ;  /* 0x00033c0501007387 */ /* 0x000fe80000100800 */
[----:B------:R2:W-:Y:S04]  /*49550*/  LDGSTS.E [R190+0x5100], desc[UR20][R126.64], P3 ;  /* 0x051000007ebe7fae */ /* 0x0005e800099a1014 */
[----:B-1----:R-:W3:Y:S04]  /*49560*/  LDL.LU R7, [R1+0x3fc] ;  /* 0x0003fc0001077983 */ /* 0x002ee80000300800 */
[----:B------:R1:W-:Y:S04]  /*49570*/  STL [R1+0x338], R8 ;  /* 0x0003380801007387 */ /* 0x0003e80000100800 */
[----:B------:R-:W3:Y:S01]  /*49580*/  LDL.LU R2, [R1+0x43c] ;  /* 0x00043c0001027983 */ /* 0x000ee20000300800 */
[----:B--2---:R-:W-:-:S02]  /*49590*/  IMAD.MOV.U32 R127, RZ, RZ, R8 ;  /* 0x000000ffff7f7224 */ /* 0x004fc400078e0008 */
[----:B------:R-:W-:Y:S01]  /*495a0*/  IMAD.MOV.U32 R126, RZ, RZ, R5 ;  /* 0x000000ffff7e7224 */ /* 0x000fe200078e0005 */
[----:B-1----:R-:W2:Y:S04]  /*495b0*/  LDL.LU R8, [R1+0x3f8] ;  /* 0x0003f80001087983 */ /* 0x002ea80000300800 */
[----:B------:R-:W2:Y:S01]  /*495c0*/  LDL.LU R5, [R1+0x438] ;  /* 0x0004380001057983 */ /* 0x000ea20000300800 */
[----:B------:R-:W-:-:S03]  /*495d0*/  IADD3 R6, P4, PT, R6, UR12, RZ ;  /* 0x0000000c06067c10 */ /* 0x000fc6000ff9e0ff */
[----:B------:R1:W-:Y:S01]  /*495e0*/  LDGSTS.E [R190+0x5500], desc[UR20][R126.64], P3 ;  /* 0x055000007ebe7fae */ /* 0x0003e200099a1014 */
[----:B------:R-:W-:Y:S02]  /*495f0*/  IADD3 R0, P5, PT, R0, UR12, RZ ;  /* 0x0000000c00007c10 */ /* 0x000fe4000ffbe0ff */
[----:B----4-:R-:W-:Y:S01]  /*49600*/  IADD3.X R38, PT, PT, R38, UR13, RZ, P4, !PT ;  /* 0x0000000d26267c10 */ /* 0x010fe2000a7fe4ff */
[----:B-1----:R-:W-:Y:S01]  /*49610*/  IMAD.MOV.U32 R126, RZ, RZ, R6 ;  /* 0x000000ffff7e7224 */ /* 0x002fe200078e0006 */
[----:B------:R1:W-:Y:S01]  /*49620*/  STL [R1+0x37c], R6 ;  /* 0x00037c0601007387 */ /* 0x0003e20000100800 */
[----:B------:R-:W-:Y:S02]  /*49630*/  IADD3.X R3, PT, PT, R3, UR13, RZ, P5, !PT ;  /* 0x0000000d03037c10 */ /* 0x000fe4000affe4ff */
[----:B------:R-:W-:Y:S01]  /*49640*/  IMAD.MOV.U32 R127, RZ, RZ, R38 ;  /* 0x000000ffff7f7224 */ /* 0x000fe200078e0026 */
[----:B------:R-:W-:Y:S04]  /*49650*/  STL [R1+0x378], R38 ;  /* 0x0003782601007387 */ /* 0x000fe80000100800 */
[----:B------:R-:W-:Y:S04]  /*49660*/  STL [R1+0x3bc], R0 ;  /* 0x0003bc0001007387 */ /* 0x000fe80000100800 */
[----:B------:R4:W-:Y:S04]  /*49670*/  LDGSTS.E [R190+0x5900], desc[UR20][R126.64], P3 ;  /* 0x059000007ebe7fae */ /* 0x0009e800099a1014 */
[----:B------:R4:W-:Y:S04]  /*49680*/  STL [R1+0x3b8], R3 ;  /* 0x0003b80301007387 */ /* 0x0009e80000100800 */
[----:B-1----:R-:W2:Y:S01]  /*49690*/  LDL.LU R6, [R1+0x478] ;  /* 0x0004780001067983 */ /* 0x002ea20000300800 */
[----:B----4-:R-:W-:-:S03]  /*496a0*/  IMAD.MOV.U32 R127, RZ, RZ, R3 ;  /* 0x000000ffff7f7224 */ /* 0x010fc600078e0003 */
[----:B------:R-:W4:Y:S01]  /*496b0*/  LDL.LU R3, [R1+0x47c] ;  /* 0x00047c0001037983 */ /* 0x000f220000300800 */
[----:B------:R-:W-:-:S03]  /*496c0*/  IMAD.MOV.U32 R126, RZ, RZ, R0 ;  /* 0x000000ffff7e7224 */ /* 0x000fc600078e0000 */
[----:B------:R-:W4:Y:S04]  /*496d0*/  LDL.LU R245, [R1+0x4b8] ;  /* 0x0004b80001f57983 */ /* 0x000f280000300800 */
[----:B------:R-:W4:Y:S04]  /*496e0*/  LDL.LU R0, [R1+0x4bc] ;  /* 0x0004bc0001007983 */ /* 0x000f280000300800 */
[----:B------:R1:W-:Y:S01]  /*496f0*/  LDGSTS.E [R190+0x5d00], desc[UR20][R126.64], P3 ;  /* 0x05d000007ebe7fae */ /* 0x0003e200099a1014 */
[----:B---3--:R-:W-:Y:S02]  /*49700*/  IADD3 R7, P4, PT, R7, UR12, RZ ;  /* 0x0000000c07077c10 */ /* 0x008fe4000ff9e0ff */
[----:B------:R-:W-:-:S03]  /*49710*/  IADD3 R2, P5, PT, R2, UR12, RZ ;  /* 0x0000000c02027c10 */ /* 0x000fc6000ffbe0ff */
[----:B------:R-:W-:Y:S01]  /*49720*/  STL [R1+0x3fc], R7 ;  /* 0x0003fc0701007387 */ /* 0x000fe20000100800 */
[----:B--2---:R-:W-:Y:S02]  /*49730*/  IADD3.X R8, PT, PT, R8, UR13, RZ, P4, !PT ;  /* 0x0000000d08087c10 */ /* 0x004fe4000a7fe4ff */
[----:B------:R-:W-:-:S03]  /*49740*/  IADD3.X R5, PT, PT, R5, UR13, RZ, P5, !PT ;  /* 0x0000000d05057c10 */ /* 0x000fc6000affe4ff */
[----:B------:R2:W-:Y:S04]  /*49750*/  STL [R1+0x3f8], R8 ;  /* 0x0003f80801007387 */ /* 0x0005e80000100800 */
[----:B------:R-:W-:Y:S04]  /*49760*/  STL [R1+0x43c], R2 ;  /* 0x00043c0201007387 */ /* 0x000fe80000100800 */
[----:B------:R3:W-:Y:S04]  /*49770*/  STL [R1+0x438], R5 ;  /* 0x0004380501007387 */ /* 0x0007e80000100800 */
[----:B------:R-:W4:Y:S01]  /*49780*/  LDL.LU R229, [R1+0x4f8] ;  /* 0x0004f80001e57983 */ /* 0x000f220000300800 */
[----:B-1----:R-:W-:-:S03]  /*49790*/  IMAD.MOV.U32 R126, RZ, RZ, R7 ;  /* 0x000000ffff7e7224 */ /* 0x002fc600078e0007 */
[----:B------:R-:W4:Y:S01]  /*497a0*/  LDL.LU R38, [R1+0x4fc] ;  /* 0x0004fc0001267983 */ /* 0x000f220000300800 */
[----:B------:R-:W-:-:S03]  /*497b0*/  IMAD.MOV.U32 R127, RZ, RZ, R8 ;  /* 0x000000ffff7f7224 */ /* 0x000fc600078e0008 */
[----:B--2---:R-:W2:Y:S04]  /*497c0*/  LDL.LU R8, [R1+0x538] ;  /* 0x0005380001087983 */ /* 0x004ea80000300800 */
[----:B------:R-:W2:Y:S04]  /*497d0*/  LDL.LU R7, [R1+0x53c] ;  /* 0x00053c0001077983 */ /* 0x000ea80000300800 */
[----:B------:R1:W-:Y:S02]  /*497e0*/  LDGSTS.E [R190+0x6100], desc[UR20][R126.64], P3 ;  /* 0x061000007ebe7fae */ /* 0x0003e400099a1014 */
[----:B-1----:R-:W-:Y:S01]  /*497f0*/  IMAD.MOV.U32 R126, RZ, RZ, R2 ;  /* 0x000000ffff7e7224 */ /* 0x002fe200078e0002 */
[----:B----4-:R-:W-:Y:S01]  /*49800*/  IADD3 R3, P4, PT, R3, UR12, RZ ;  /* 0x0000000c03037c10 */ /* 0x010fe2000ff9e0ff */
[----:B------:R-:W-:-:S02]  /*49810*/  IMAD.MOV.U32 R127, RZ, RZ, R5 ;  /* 0x000000ffff7f7224 */ /* 0x000fc400078e0005 */
[----:B---3--:R-:W3:Y:S01]  /*49820*/  LDL.LU R5, [R1+0x57c] ;  /* 0x00057c0001057983 */ /* 0x008ee20000300800 */
[----:B------:R-:W-:-:S03]  /*49830*/  IADD3.X R6, PT, PT, R6, UR13, RZ, P4, !PT ;  /* 0x0000000d06067c10 */ /* 0x000fc6000a7fe4ff */
[----:B------:R-:W4:Y:S01]  /*49840*/  LDL.LU R2, [R1+0x5bc] ;  /* 0x0005bc0001027983 */ /* 0x000f220000300800 */
[----:B------:R-:W-:-:S03]  /*49850*/  IADD3 R0, P5, PT, R0, UR12, RZ ;  /* 0x0000000c00007c10 */ /* 0x000fc6000ffbe0ff */
[----:B------:R-:W-:Y:S01]  /*49860*/  STL [R1+0x47c], R3 ;  /* 0x00047c0301007387 */ /* 0x000fe20000100800 */
[----:B------:R-:W-:-:S03]  /*49870*/  IADD3.X R245, PT, PT, R245, UR13, RZ, P5, !PT ;  /* 0x0000000df5f57c10 */ /* 0x000fc6000affe4ff */
[----:B------:R1:W-:Y:S04]  /*49880*/  LDGSTS.E [R190+0x6500], desc[UR20][R126.64], P3 ;  /* 0x065000007ebe7fae */ /* 0x0003e800099a1014 */
[----:B------:R1:W-:Y:S04]  /*49890*/  STL [R1+0x478], R6 ;  /* 0x0004780601007387 */ /* 0x0003e80000100800 */
[----:B------:R1:W-:Y:S02]  /*498a0*/  STL [R1+0x4bc], R0 ;  /* 0x0004bc0001007387 */ /* 0x0003e40000100800 */
[----:B-1----:R-:W-:-:S02]  /*498b0*/  IMAD.MOV.U32 R127, RZ, RZ, R6 ;  /* 0x000000ffff7f7224 */ /* 0x002fc400078e0006 */
[----:B------:R-:W4:Y:S01]  /*498c0*/  LDL.LU R6, [R1+0x578] ;  /* 0x0005780001067983 */ /* 0x000f220000300800 */
[----:B------:R-:W-:-:S03]  /*498d0*/  IMAD.MOV.U32 R126, RZ, RZ, R3 ;  /* 0x000000ffff7e7224 */ /* 0x000fc600078e0003 */
[----:B------:R-:W-:Y:S04]  /*498e0*/  STL [R1+0x4b8], R245 ;  /* 0x0004b8f501007387 */ /* 0x000fe80000100800 */
[----:B------:R-:W4:Y:S04]  /*498f0*/  LDL.LU R3, [R1+0x5b8] ;  /* 0x0005b80001037983 */ /* 0x000f280000300800 */
[----:B------:R1:W-:Y:S02]  /*49900*/  LDGSTS.E [R190+0x6900], desc[UR20][R126.64], P3 ;  /* 0x069000007ebe7fae */ /* 0x0003e400099a1014 */
[----:B-1----:R-:W-:-:S02]  /*49910*/  IMAD.MOV.U32 R126, RZ, RZ, R0 ;  /* 0x000000ffff7e7224 */ /* 0x002fc400078e0000 */
[----:B------:R-:W4:Y:S01]  /*49920*/  LDL.LU R0, [R1+0x628] ;  /* 0x0006280001007983 */ /* 0x000f220000300800 */
[----:B------:R-:W-:-:S05]  /*49930*/  IMAD.MOV.U32 R127, RZ, RZ, R245 ;  /* 0x000000ffff7f7224 */ /* 0x000fca00078e00f5 */
[----:B------:R1:W-:Y:S01]  /*49940*/  LDGSTS.E [R190+0x6d00], desc[UR20][R126.64], P3 ;  /* 0x06d000007ebe7fae */ /* 0x0003e200099a1014 */
[----:B------:R-:W-:-:S04]  /*49950*/  IADD3 R38, P4, PT, R38, UR12, RZ ;  /* 0x0000000c26267c10 */ /* 0x000fc8000ff9e0ff */
[----:B------:R-:W-:Y:S01]  /*49960*/  IADD3.X R229, PT, PT, R229, UR13, RZ, P4, !PT ;  /* 0x0000000de5e57c10 */ /* 0x000fe2000a7fe4ff */
[----:B-1----:R-:W-:Y:S01]  /*49970*/  IMAD.MOV.U32 R126, RZ, RZ, R38 ;  /* 0x000000ffff7e7224 */ /* 0x002fe200078e0026 */
[----:B--2---:R-:W-:-:S03]  /*49980*/  IADD3 R7, P5, PT, R7, UR12, RZ ;  /* 0x0000000c07077c10 */ /* 0x004fc6000ffbe0ff */
[----:B------:R-:W-:Y:S01]  /*49990*/  IMAD.MOV.U32 R127, RZ, RZ, R229 ;  /* 0x000000ffff7f7224 */ /* 0x000fe200078e00e5 */
[----:B------:R-:W-:-:S04]  /*499a0*/  IADD3.X R8, PT, PT, R8, UR13, RZ, P5, !PT ;  /* 0x0000000d08087c10 */ /* 0x000fc8000affe4ff */
[----:B------:R1:W-:Y:S04]  /*499b0*/  LDGSTS.E [R190+0x7100], desc[UR20][R126.64], P3 ;  /* 0x071000007ebe7fae */ /* 0x0003e800099a1014 */
[----:B------:R-:W-:Y:S01]  /*499c0*/  STL [R1+0x4fc], R38 ;  /* 0x0004fc2601007387 */ /* 0x000fe20000100800 */
[----:B-1----:R-:W-:Y:S02]  /*499d0*/  IMAD.MOV.U32 R126, RZ, RZ, R7 ;  /* 0x000000ffff7e7224 */ /* 0x002fe400078e0007 */
[----:B------:R-:W-:Y:S01]  /*499e0*/  IMAD.MOV.U32 R127, RZ, RZ, R8 ;  /* 0x000000ffff7f7224 */ /* 0x000fe200078e0008 */
[----:B---3--:R-:W-:-:S04]  /*499f0*/  IADD3 R5, P4, PT, R5, UR12, RZ ;  /* 0x0000000c05057c10 */ /* 0x008fc8000ff9e0ff */
[----:B------:R1:W-:Y:S01]  /*49a00*/  LDGSTS.E [R190+0x7500], desc[UR20][R126.64], P3 ;  /* 0x075000007ebe7fae */ /* 0x0003e200099a1014 */
[----:B----4-:R-:W-:-:S03]  /*49a10*/  IADD3 R2, P5, PT, R2, UR12, RZ ;  /* 0x0000000c02027c10 */ /* 0x010fc6000ffbe0ff */
[----:B------:R-:W-:Y:S04]  /*49a20*/  STL [R1+0x4f8], R229 ;  /* 0x0004f8e501007387 */ /* 0x000fe80000100800 */
[----:B------:R-:W-:Y:S01]  /*49a30*/  STL [R1+0x53c], R7 ;  /* 0x00053c0701007387 */ /* 0x000fe20000100800 */
[----:B-1----:R-:W-:-:S03]  /*49a40*/  IMAD.MOV.U32 R126, RZ, RZ, R5 ;  /* 0x000000ffff7e7224 */ /* 0x002fc600078e0005 */
[----:B------:R-:W-:Y:S01]  /*49a50*/  STL [R1+0x538], R8 ;  /* 0x0005380801007387 */ /* 0x000fe20000100800 */
[----:B------:R-:W-:-:S03]  /*49a60*/  IADD3.X R6, PT, PT, R6, UR13, RZ, P4, !PT ;  /* 0x0000000d06067c10 */ /* 0x000fc6000a7fe4ff */
[----:B------:R-:W-:Y:S02]  /*49a70*/  STL [R1+0x57c], R5 ;  /* 0x00057c0501007387 */ /* 0x000fe40000100800 */
[----:B------:R-:W-:Y:S01]  /*49a80*/  IMAD.MOV.U32 R127, RZ, RZ, R6 ;  /* 0x000000ffff7f7224 */ /* 0x000fe200078e0006 */
[----:B------:R-:W-:Y:S01]  /*49a90*/  IADD3.X R3, PT, PT, R3, UR13, RZ, P5, !PT ;  /* 0x0000000d03037c10 */ /* 0x000fe2000affe4ff */
[----:B------:R-:W-:Y:S04]  /*49aa0*/  STL [R1+0x578], R6 ;  /* 0x0005780601007387 */ /* 0x000fe80000100800 */
[----:B------:R1:W-:Y:S04]  /*49ab0*/  LDGSTS.E [R190+0x7900], desc[UR20][R126.64], P3 ;  /* 0x079000007ebe7fae */ /* 0x0003e800099a1014 */
[----:B------:R2:W-:Y:S04]  /*49ac0*/  STL [R1+0x5bc], R2 ;  /* 0x0005bc0201007387 */ /* 0x0005e80000100800 */
[----:B------:R-:W-:Y:S01]  /*49ad0*/  STL [R1+0x5b8], R3 ;  /* 0x0005b80301007387 */ /* 0x000fe20000100800 */
[----:B-1----:R-:W-:Y:S01]  /*49ae0*/  IMAD.MOV.U32 R126, RZ, RZ, R2 ;  /* 0x000000ffff7e7224 */ /* 0x002fe200078e0002 */
[----:B------:R-:W-:Y:S01]  /*49af0*/  IADD3 R0, P4, PT, R0, UR12, RZ ;  /* 0x0000000c00007c10 */ /* 0x000fe2000ff9e0ff */
[----:B------:R-:W-:Y:S01]  /*49b00*/  IMAD.MOV.U32 R127, RZ, RZ, R3 ;  /* 0x000000ffff7f7224 */ /* 0x000fe200078e0003 */
[----:B--2---:R-:W-:-:S03]  /*49b10*/  LOP3.LUT R2, R4, 0x30, RZ, 0x3c, !PT ;  /* 0x0000003004027812 */ /* 0x004fc600078e3cff */
[----:B------:R1:W-:Y:S04]  /*49b20*/  STL [R1+0x628], R0 ;  /* 0x0006280001007387 */ /* 0x0003e80000100800 */
[----:B------:R2:W-:Y:S04]  /*49b30*/  LDGSTS.E [R190+0x7d00], desc[UR20][R126.64], P3 ;  /* 0x07d000007ebe7fae */ /* 0x0005e800099a1014 */
[----:B------:R-:W3:Y:S01]  /*49b40*/  LDL.LU R5, [R1] ;  /* 0x0000000001057983 */ /* 0x000ee20000300800 */
[----:B--2---:R-:W-:-:S03]  /*49b50*/  VIADD R190, R2, UR5 ;  /* 0x0000000502be7c36 */ /* 0x004fc60008000000 */
[----:B------:R-:W2:Y:S04]  /*49b60*/  LDL.LU R2, [R1+0x4] ;  /* 0x0000040001027983 */ /* 0x000ea80000300800 */
[----:B------:R-:W4:Y:S04]  /*49b70*/  LDL.LU R8, [R1+0x40] ;  /* 0x0000400001087983 */ /* 0x000f280000300800 */
[----:B------:R-:W4:Y:S01]  /*49b80*/  LDL.LU R7, [R1+0x44] ;  /* 0x0000440001077983 */ /* 0x000f220000300800 */
[----:B------:R-:W-:-:S03]  /*49b90*/  IMAD.MOV.U32 R126, RZ, RZ, R0 ;  /* 0x000000ffff7e7224 */ /* 0x000fc600078e0000 */
[----:B------:R-:W4:Y:S04]  /*49ba0*/  LDL.LU R6, [R1+0x80] ;  /* 0x0000800001067983 */ /* 0x000f280000300800 */
[----:B-1----:R-:W4:Y:S04]  /*49bb0*/  LDL.LU R0, [R1+0x84] ;  /* 0x0000840001007983 */ /* 0x002f280000300800 */
[----:B------:R-:W4:Y:S04]  /*49bc0*/  LDL.LU R38, [R1+0xc0] ;  /* 0x0000c00001267983 */ /* 0x000f280000300800 */
[----:B------:R-:W4:Y:S01]  /*49bd0*/  LDL.LU R3, [R1+0xc4] ;  /* 0x0000c40001037983 */ /* 0x000f220000300800 */
[----:B------:R-:W-:-:S02]  /*49be0*/  IADD3.X R124, PT, PT, R124, UR13, RZ, P4, !PT ;  /* 0x0000000d7c7c7c10 */ /* 0x000fc4000a7fe4ff */
[----:B------:R-:W-:-:S03]  /*49bf0*/  IADD3 R141, P5, PT, R141, UR12, RZ ;  /* 0x0000000c8d8d7c10 */ /* 0x000fc6000ffbe0ff */
[----:B------:R-:W-:Y:S01]  /*49c00*/  IMAD.MOV.U32 R127, RZ, RZ, R124 ;  /* 0x000000ffff7f7224 */ /* 0x000fe200078e007c */
[----:B------:R-:W-:Y:S02]  /*49c10*/  IADD3.X R140, PT, PT, R140, UR13, RZ, P5, !PT ;  /* 0x0000000d8c8c7c10 */ /* 0x000fe4000affe4ff */
[----:B------:R-:W-:Y:S02]  /*49c20*/  IADD3 R157, P4, PT, R157, UR12, RZ ;  /* 0x0000000c9d9d7c10 */ /* 0x000fe4000ff9e0ff */
[----:B------:R1:W-:Y:S02]  /*49c30*/  LDGSTS.E [R190+0x180], desc[UR20][R126.64], P3 ;  /* 0x001800007ebe7fae */ /* 0x0003e400099a1014 */
[----:B------:R-:W-:Y:S02]  /*49c40*/  IADD3.X R156, PT, PT, R156, UR13, RZ, P4, !PT ;  /* 0x0000000d9c9c7c10 */ /* 0x000fe4000a7fe4ff */
[----:B------:R-:W-:Y:S01]  /*49c50*/  IADD3 R173, P5, PT, R173, UR12, RZ ;  /* 0x0000000cadad7c10 */ /* 0x000fe2000ffbe0ff */
[----:B-1----:R-:W-:-:S02]  /*49c60*/  IMAD.MOV.U32 R126, RZ, RZ, R141 ;  /* 0x000000ffff7e7224 */ /* 0x002fc400078e008d */
        /* <DEDUP_REMOVED lines=29> */
[----:B--2---:R-:W-:-:S04]  /*49e40*/  IADD3 R2, P4, PT, R2, UR12, RZ ;  /* 0x0000000c02027c10 */ /* 0x004fc8000ff9e0ff */
[----:B---3--:R-:W-:Y:S02]  /*49e50*/  IADD3.X R5, PT, PT, R5, UR13, RZ, P4, !PT ;  /* 0x0000000d05057c10 */ /* 0x008fe4000a7fe4ff */
[----:B----4-:R-:W-:Y:S01]  /*49e60*/  IADD3 R7, P5, PT, R7, UR12, RZ ;  /* 0x0000000c07077c10 */ /* 0x010fe2000ffbe0ff */
[----:B------:R2:W-:Y:S01]  /*49e70*/  STL [R1+0x4], R2 ;  /* 0x0000040201007387 */ /* 0x0005e20000100800 */
[----:B-1----:R-:W-:Y:S02]  /*49e80*/  IMAD.MOV.U32 R126, RZ, RZ, R2 ;  /* 0x000000ffff7e7224 */ /* 0x002fe400078e0002 */
[----:B------:R-:W-:Y:S01]  /*49e90*/  IADD3.X R8, PT, PT, R8, UR13, RZ, P5, !PT ;  /* 0x0000000d08087c10 */ /* 0x000fe2000affe4ff */
[----:B------:R-:W-:Y:S01]  /*49ea0*/  IMAD.MOV.U32 R127, RZ, RZ, R5 ;  /* 0x000000ffff7f7224 */ /* 0x000fe200078e0005 */
[----:B------:R1:W-:Y:S04]  /*49eb0*/  STL [R1], R5 ;  /* 0x0000000501007387 */ /* 0x0003e80000100800 */
[----:B------:R3:W-:Y:S01]  /*49ec0*/  STL [R1+0x44], R7 ;  /* 0x0000440701007387 */ /* 0x0007e20000100800 */
[----:B------:R-:W-:-:S03]  /*49ed0*/  IADD3 R0, P4, PT, R0, UR12, RZ ;  /* 0x0000000c00007c10 */ /* 0x000fc6000ff9e0ff */
[----:B--2---:R-:W2:Y:S04]  /*49ee0*/  LDL.LU R2, [R1+0x104] ;  /* 0x0001040001027983 */ /* 0x004ea80000300800 */
[----:B------:R4:W-:Y:S04]  /*49ef0*/  STL [R1+0x40], R8 ;  /* 0x0000400801007387 */ /* 0x0009e80000100800 */
[----:B------:R3:W-:Y:S01]  /*49f00*/  LDGSTS.E [R190+0x2180], desc[UR20][R126.64], P3 ;  /* 0x021800007ebe7fae */ /* 0x0007e200099a1014 */
[----:B------:R-:W-:-:S03]  /*49f10*/  IADD3.X R6, PT, PT, R6, UR13, RZ, P4, !PT ;  /* 0x0000000d06067c10 */ /* 0x000fc6000a7fe4ff */
[----:B-1----:R-:W2:Y:S01]  /*49f20*/  LDL.LU R5, [R1+0x144] ;  /* 0x0001440001057983 */ /* 0x002ea20000300800 */
[----:B------:R-:W-:Y:S01]  /*49f30*/  IADD3 R3, P5, PT, R3, UR12, RZ ;  /* 0x0000000c03037c10 */ /* 0x000fe2000ffbe0ff */
[----:B---3--:R-:W-:Y:S02]  /*49f40*/  IMAD.MOV.U32 R126, RZ, RZ, R7 ;  /* 0x000000ffff7e7224 */ /* 0x008fe400078e0007 */
[----:B------:R-:W3:Y:S01]  /*49f50*/  LDL.LU R7, [R1+0x100] ;  /* 0x0001000001077983 */ /* 0x000ee20000300800 */
[----:B------:R-:W-:Y:S01]  /*49f60*/  IMAD.MOV.U32 R127, RZ, RZ, R8 ;  /* 0x000000ffff7f7224 */ /* 0x000fe200078e0008 */
[----:B------:R-:W-:Y:S02]  /*49f70*/  IADD3.X R38, PT, PT, R38, UR13, RZ, P5, !PT ;  /* 0x0000000d26267c10 */ /* 0x000fe4000affe4ff */
[----:B----4-:R-:W4:Y:S04]  /*49f80*/  LDL.LU R8, [R1+0x140] ;  /* 0x0001400001087983 */ /* 0x010f280000300800 */
[----:B------:R1:W-:Y:S04]  /*49f90*/  LDGSTS.E [R190+0x2580], desc[UR20][R126.64], P3 ;  /* 0x025800007ebe7fae */ /* 0x0003e800099a1014 */
[----:B------:R1:W-:Y:S04]  /*49fa0*/  STL [R1+0x84], R0 ;  /* 0x0000840001007387 */ /* 0x0003e80000100800 */
[----:B------:R1:W-:Y:S02]  /*49fb0*/  STL [R1+0x80], R6 ;  /* 0x0000800601007387 */ /* 0x0003e40000100800 */
[----:B-1----:R-:W-:-:S02]  /*49fc0*/  IMAD.MOV.U32 R126, RZ, RZ, R0 ;  /* 0x000000ffff7e7224 */ /* 0x002fc400078e0000 */
[----:B------:R-:W-:Y:S01]  /*49fd0*/  IMAD.MOV.U32 R127, RZ, RZ, R6 ;  /* 0x000000ffff7f7224 */ /* 0x000fe200078e0006 */
[----:B------:R1:W-:Y:S04]  /*49fe0*/  STL [R1+0xc4], R3 ;  /* 0x0000c40301007387 */ /* 0x0003e80000100800 */
[----:B------:R-:W4:Y:S04]  /*49ff0*/  LDL.LU R0, [R1+0x184] ;  /* 0x0001840001007983 */ /* 0x000f280000300800 */
[----:B------:R1:W-:Y:S04]  /*4a000*/  STL [R1+0xc0], R38 ;  /* 0x0000c02601007387 */ /* 0x0003e80000100800 */
[----:B------:R1:W-:Y:S04]  /*4a010*/  LDGSTS.E [R190+0x2980], desc[UR20][R126.64], P3 ;  /* 0x029800007ebe7fae */ /* 0x0003e800099a1014 */
[----:B------:R-:W4:Y:S01]  /*4a020*/  LDL.LU R6, [R1+0x1c4] ;  /* 0x0001c40001067983 */ /* 0x000f220000300800 */
[----:B-1----:R-:W-:-:S03]  /*4a030*/  IMAD.MOV.U32 R126, RZ, RZ, R3 ;  /* 0x000000ffff7e7224 */ /* 0x002fc600078e0003 */
[----:B------:R-:W4:Y:S01]  /*4a040*/  LDL.LU R3, [R1+0x180] ;  /* 0x0001800001037983 */ /* 0x000f220000300800 */
[----:B------:R-:W-:-:S03]  /*4a050*/  IMAD.MOV.U32 R127, RZ, RZ, R38 ;  /* 0x000000ffff7f7224 */ /* 0x000fc600078e0026 */
[----:B------:R-:W4:Y:S04]  /*4a060*/  LDL.LU R38, [R1+0x1c0] ;  /* 0x0001c00001267983 */ /* 0x000f280000300800 */
[----:B------:R1:W-:Y:S01]  /*4a070*/  LDGSTS.E [R190+0x2d80], desc[UR20][R126.64], P3 ;  /* 0x02d800007ebe7fae */ /* 0x0003e200099a1014 */
[----:B--2---:R-:W-:-:S05]  /*4a080*/  IADD3 R2, P4, PT, R2, UR12, RZ ;  /* 0x0000000c02027c10 */ /* 0x004fca000ff9e0ff */
[----:B------:R2:W-:Y:S01]  /*4a090*/  STL [R1+0x104], R2 ;  /* 0x0001040201007387 */ /* 0x0005e20000100800 */
[----:B-1----:R-:W-:Y:S01]  /*4a0a0*/  IMAD.MOV.U32 R126, RZ, RZ, R2 ;  /* 0x000000ffff7e7224 */ /* 0x002fe200078e0002 */
[----:B------:R-:W-:Y:S02]  /*4a0b0*/  IADD3 R5, P5, PT, R5, UR12, RZ ;  /* 0x0000000c05057c10 */ /* 0x000fe4000ffbe0ff */
[----:B---3--:R-:W-:Y:S02]  /*4a0c0*/  IADD3.X R7, PT, PT, R7, UR13, RZ, P4, !PT ;  /* 0x0000000d07077c10 */ /* 0x008fe4000a7fe4ff */
[----:B----4-:R-:W-:-:S03]  /*4a0d0*/  IADD3.X R8, PT, PT, R8, UR13, RZ, P5, !PT ;  /* 0x0000000d08087c10 */ /* 0x010fc6000affe4ff */
[----:B------:R-:W-:Y:S01]  /*4a0e0*/  IMAD.MOV.U32 R127, RZ, RZ, R7 ;  /* 0x000000ffff7f7224 */ /* 0x000fe200078e0007 */
[----:B------:R1:W-:Y:S04]  /*4a0f0*/  STL [R1+0x100], R7 ;  /* 0x0001000701007387 */ /* 0x0003e80000100800 */
[----:B------:R3:W-:Y:S04]  /*4a100*/  STL [R1+0x144], R5 ;  /* 0x0001440501007387 */ /* 0x0007e80000100800 */
[----:B--2---:R-:W2:Y:S04]  /*4a110*/  LDL.LU R2, [R1+0x204] ;  /* 0x0002040001027983 */ /* 0x004ea80000300800 */
[----:B------:R4:W-:Y:S04]  /*4a120*/  STL [R1+0x140], R8 ;  /* 0x0001400801007387 */ /* 0x0009e80000100800 */
[----:B------:R3:W-:Y:S04]  /*4a130*/  LDGSTS.E [R190+0x3180], desc[UR20][R126.64], P3 ;  /* 0x031800007ebe7fae */ /* 0x0007e800099a1014 */
[----:B-1----:R-:W2:Y:S01]  /*4a140*/  LDL.LU R7, [R1+0x244] ;  /* 0x0002440001077983 */ /* 0x002ea20000300800 */
[----:B------:R-:W-:Y:S01]  /*4a150*/  IADD3 R0, P4, PT, R0, UR12, RZ ;  /* 0x0000000c00007c10 */ /* 0x000fe2000ff9e0ff */
[----:B---3--:R-:W-:-:S02]  /*4a160*/  IMAD.MOV.U32 R126, RZ, RZ, R5 ;  /* 0x000000ffff7e7224 */ /* 0x008fc400078e0005 */
[----:B------:R-:W3:Y:S01]  /*4a170*/  LDL.LU R5, [R1+0x200] ;  /* 0x0002000001057983 */ /* 0x000ee20000300800 */
[----:B------:R-:W-:Y:S01]  /*4a180*/  IMAD.MOV.U32 R127, RZ, RZ, R8 ;  /* 0x000000ffff7f7224 */ /* 0x000fe200078e0008 */
[----:B------:R-:W-:Y:S02]  /*4a190*/  IADD3 R6, P5, PT, R6, UR12, RZ ;  /* 0x0000000c06067c10 */ /* 0x000fe4000ffbe0ff */
[----:B----4-:R-:W4:Y:S04]  /*4a1a0*/  LDL.LU R8, [R1+0x240] ;  /* 0x0002400001087983 */ /* 0x010f280000300800 */
        /* <DEDUP_REMOVED lines=44> */
[----:B------:R1:W-:Y:S04]  /*4a470*/  LDGSTS.E [R190+0x4980], desc[UR20][R126.64], P3 ;  /* 0x049800007ebe7fae */ /* 0x0003e800099a1014 */
[----:B------:R-:W4:Y:S04]  /*4a480*/  LDL.LU R6, [R1+0x384] ;  /* 0x0003840001067983 */ /* 0x000f280000300800 */
[----:B------:R1:W-:Y:S04]  /*4a490*/  STL [R1+0x2c0], R38 ;  /* 0x0002c02601007387 */ /* 0x0003e80000100800 */
[----:B------:R-:W4:Y:S01]  /*4a4a0*/  LDL.LU R0, [R1+0x3c4] ;  /* 0x0003c40001007983 */ /* 0x000f220000300800 */
[----:B-1----:R-:W-:-:S03]  /*4a4b0*/  IMAD.MOV.U32 R127, RZ, RZ, R38 ;  /* 0x000000ffff7f7224 */ /* 0x002fc600078e0026 */
[----:B------:R-:W4:Y:S01]  /*4a4c0*/  LDL.LU R38, [R1+0x380] ;  /* 0x0003800001267983 */ /* 0x000f220000300800 */
[----:B------:R-:W-:-:S03]  /*4a4d0*/  IMAD.MOV.U32 R126, RZ, RZ, R3 ;  /* 0x000000ffff7e7224 */ /* 0x000fc600078e0003 */
[----:B------:R-:W4:Y:S04]  /*4a4e0*/  LDL.LU R3, [R1+0x3c0] ;  /* 0x0003c00001037983 */ /* 0x000f280000300800 */
[----:B------:R1:W-:Y:S01]  /*4a4f0*/  LDGSTS.E [R190+0x4d80], desc[UR20][R126.64], P3 ;  /* 0x04d800007ebe7fae */ /* 0x0003e200099a1014 */
[----:B--2---:R-:W-:-:S05]  /*4a500*/  IADD3 R2, P4, PT, R2, UR12, RZ ;  /* 0x0000000c02027c10 */ /* 0x004fca000ff9e0ff */
[----:B------:R-:W-:Y:S01]  /*4a510*/  STL [R1+0x304], R2 ;  /* 0x0003040201007387 */ /* 0x000fe20000100800 */
[----:B-1----:R-:W-:Y:S01]  /*4a520*/  IMAD.MOV.U32 R126, RZ, RZ, R2 ;  /* 0x000000ffff7e7224 */ /* 0x002fe200078e0002 */
[----:B------:R-:W-:Y:S02]  /*4a530*/  IADD3 R5, P5, PT, R5, UR12, RZ ;  /* 0x0000000c05057c10 */ /* 0x000fe4000ffbe0ff */
        /* <DEDUP_REMOVED lines=9> */
[----:B--2---:R-:W-:Y:S01]  /*4a5d0*/  IMAD.MOV.U32 R127, RZ, RZ, R8 ;  /* 0x000000ffff7f7224 */ /* 0x004fe200078e0008 */
[----:B------:R-:W-:-:S02]  /*4a5e0*/  IADD3 R6, P4, PT, R6, UR12, RZ ;  /* 0x0000000c06067c10 */ /* 0x000fc4000ff9e0ff */
[----:B-1----:R-:W2:Y:S01]  /*4a5f0*/  LDL.LU R8, [R1+0x400] ;  /* 0x0004000001087983 */ /* 0x002ea20000300800 */
[----:B------:R-:W-:-:S03]  /*4a600*/  IMAD.MOV.U32 R126, RZ, RZ, R5 ;  /* 0x000000ffff7e7224 */ /* 0x000fc600078e0005 */
[----:B------:R-:W2:Y:S01]  /*4a610*/  LDL.LU R5, [R1+0x440] ;  /* 0x0004400001057983 */ /* 0x000ea20000300800 */
[----:B------:R-:W-:-:S03]  /*4a620*/  IADD3 R0, P5, PT, R0, UR12, RZ ;  /* 0x0000000c00007c10 */ /* 0x000fc6000ffbe0ff */
[----:B------:R1:W-:Y:S01]  /*4a630*/  LDGSTS.E [R190+0x5580], desc[UR20][R126.64], P3 ;  /* 0x055800007ebe7fae */ /* 0x0003e200099a1014 */
[----:B------:R-:W-:-:S03]  /*4a640*/  IADD3.X R38, PT, PT, R38, UR13, RZ, P4, !PT ;  /* 0x0000000d26267c10 */ /* 0x000fc6000a7fe4ff */
[----:B------:R1:W-:Y:S01]  /*4a650*/  STL [R1+0x384], R6 ;  /* 0x0003840601007387 */ /* 0x0003e20000100800 */
[----:B------:R-:W-:Y:S01]  /*4a660*/  IADD3.X R3, PT, PT, R3, UR13, RZ, P5, !PT ;  /* 0x0000000d03037c10 */ /* 0x000fe2000affe4ff */
[----:B-1----:R-:W-:Y:S02]  /*4a670*/  IMAD.MOV.U32 R126, RZ, RZ, R6 ;  /* 0x000000ffff7e7224 */ /* 0x002fe400078e0006 */
[----:B------:R-:W-:Y:S01]  /*4a680*/  IMAD.MOV.U32 R127, RZ, RZ, R38 ;  /* 0x000000ffff7f7224 */ /* 0x000fe200078e0026 */
[----:B------:R-:W-:Y:S04]  /*4a690*/  STL [R1+0x380], R38 ;  /* 0x0003802601007387 */ /* 0x000fe80000100800 */
[----:B------:R-:W-:Y:S04]  /*4a6a0*/  STL [R1+0x3c4], R0 ;  /* 0x0003c40001007387 */ /* 0x000fe80000100800 */
[----:B------:R1:W-:Y:S04]  /*4a6b0*/  LDGSTS.E [R190+0x5980], desc[UR20][R126.64], P3 ;  /* 0x059800007ebe7fae */ /* 0x0003e800099a1014 */
[----:B------:R1:W-:Y:S04]  /*4a6c0*/  STL [R1+0x3c0], R3 ;  /* 0x0003c00301007387 */ /* 0x0003e80000100800 */
[----:B------:R-:W2:Y:S01]  /*4a6d0*/  LDL.LU R6, [R1+0x480] ;  /* 0x0004800001067983 */ /* 0x000ea20000300800 */
[----:B-1----:R-:W-:-:S03]  /*4a6e0*/  IMAD.MOV.U32 R127, RZ, RZ, R3 ;  /* 0x000000ffff7f7224 */ /* 0x002fc600078e0003 */
[----:B------:R-:W2:Y:S01]  /*4a6f0*/  LDL.LU R3, [R1+0x484] ;  /* 0x0004840001037983 */ /* 0x000ea20000300800 */
[----:B------:R-:W-:-:S03]  /*4a700*/  IMAD.MOV.U32 R126, RZ, RZ, R0 ;  /* 0x000000ffff7e7224 */ /* 0x000fc600078e0000 */
[----:B------:R-:W2:Y:S04]  /*4a710*/  LDL.LU R245, [R1+0x4c0] ;  /* 0x0004c00001f57983 */ /* 0x000ea80000300800 */
[----:B------:R-:W2:Y:S04]  /*4a720*/  LDL.LU R0, [R1+0x4c4] ;  /* 0x0004c40001007983 */ /* 0x000ea80000300800 */
[----:B------:R1:W-:Y:S01]  /*4a730*/  LDGSTS.E [R190+0x5d80], desc[UR20][R126.64], P3 ;  /* 0x05d800007ebe7fae */ /* 0x0003e200099a1014 */
[----:B---3--:R-:W-:Y:S02]  /*4a740*/  IADD3 R7, P4, PT, R7, UR12, RZ ;  /* 0x0000000c07077c10 */ /* 0x008fe4000ff9e0ff */
[----:B----4-:R-:W-:-:S03]  /*4a750*/  IADD3 R2, P5, PT, R2, UR12, RZ ;  /* 0x0000000c02027c10 */ /* 0x010fc6000ffbe0ff */
        /* <DEDUP_REMOVED lines=12> */
[----:B------:R1:W-:Y:S01]  /*4a820*/  LDGSTS.E [R190+0x6180], desc[UR20][R126.64], P3 ;  /* 0x061800007ebe7fae */ /* 0x0003e200099a1014 */
[----:B------:R-:W-:Y:S01]  /*4a830*/  IADD3 R3, P4, PT, R3, UR12, RZ ;  /* 0x0000000c03037c10 */ /* 0x000fe2000ff9e0ff */
[----:B-1----:R-:W-:-:S02]  /*4a840*/  IMAD.MOV.U32 R126, RZ, RZ, R2 ;  /* 0x000000ffff7e7224 */ /* 0x002fc400078e0002 */
[----:B------:R-:W-:Y:S01]  /*4a850*/  IMAD.MOV.U32 R127, RZ, RZ, R5 ;  /* 0x000000ffff7f7224 */ /* 0x000fe200078e0005 */
[----:B------:R-:W-:Y:S01]  /*4a860*/  IADD3.X R6, PT, PT, R6, UR13, RZ, P4, !PT ;  /* 0x0000000d06067c10 */ /* 0x000fe2000a7fe4ff */
[----:B---3--:R-:W3:Y:S01]  /*4a870*/  LDL.LU R5, [R1+0x584] ;  /* 0x0005840001057983 */ /* 0x008ee20000300800 */
[----:B------:R-:W-:-:S03]  /*4a880*/  IADD3 R0, P5, PT, R0, UR12, RZ ;  /* 0x0000000c00007c10 */ /* 0x000fc6000ffbe0ff */
[----:B------:R-:W3:Y:S04]  /*4a890*/  LDL.LU R2, [R1+0x5c4] ;  /* 0x0005c40001027983 */ /* 0x000ee80000300800 */
[----:B------:R-:W-:Y:S01]  /*4a8a0*/  STL [R1+0x484], R3 ;  /* 0x0004840301007387 */ /* 0x000fe20000100800 */
[----:B------:R-:W-:-:S03]  /*4a8b0*/  IADD3.X R245, PT, PT, R245, UR13, RZ, P5, !PT ;  /* 0x0000000df5f57c10 */ /* 0x000fc6000affe4ff */
[----:B------:R1:W-:Y:S04]  /*4a8c0*/  LDGSTS.E [R190+0x6580], desc[UR20][R126.64], P3 ;  /* 0x065800007ebe7fae */ /* 0x0003e800099a1014 */
[----:B------:R1:W-:Y:S04]  /*4a8d0*/  STL [R1+0x480], R6 ;  /* 0x0004800601007387 */ /* 0x0003e80000100800 */
[----:B------:R1:W-:Y:S02]  /*4a8e0*/  STL [R1+0x4c4], R0 ;  /* 0x0004c40001007387 */ /* 0x0003e40000100800 */
[----:B-1----:R-:W-:-:S02]  /*4a8f0*/  IMAD.MOV.U32 R127, RZ, RZ, R6 ;  /* 0x000000ffff7f7224 */ /* 0x002fc400078e0006 */
[----:B------:R-:W3:Y:S01]  /*4a900*/  LDL.LU R6, [R1+0x580] ;  /* 0x0005800001067983 */ /* 0x000ee20000300800 */
[----:B------:R-:W-:-:S03]  /*4a910*/  IMAD.MOV.U32 R126, RZ, RZ, R3 ;  /* 0x000000ffff7e7224 */ /* 0x000fc600078e0003 */
[----:B------:R-:W-:Y:S04]  /*4a920*/  STL [R1+0x4c0], R245 ;  /* 0x0004c0f501007387 */ /* 0x000fe80000100800 */
[----:B------:R-:W3:Y:S04]  /*4a930*/  LDL.LU R3, [R1+0x5c0] ;  /* 0x0005c00001037983 */ /* 0x000ee80000300800 */
[----:B------:R1:W-:Y:S02]  /*4a940*/  LDGSTS.E [R190+0x6980], desc[UR20][R126.64], P3 ;  /* 0x069800007ebe7fae */ /* 0x0003e400099a1014 */
[----:B-1----:R-:W-:-:S02]  /*4a950*/  IMAD.MOV.U32 R126, RZ, RZ, R0 ;  /* 0x000000ffff7e7224 */ /* 0x002fc400078e0000 */
[----:B------:R-:W3:Y:S01]  /*4a960*/  LDL.LU R0, [R1+0x5e8] ;  /* 0x0005e80001007983 */ /* 0x000ee20000300800 */
[----:B------:R-:W-:-:S05]  /*4a970*/  IMAD.MOV.U32 R127, RZ, RZ, R245 ;  /* 0x000000ffff7f7224 */ /* 0x000fca00078e00f5 */
[----:B------:R1:W-:Y:S01]  /*4a980*/  LDGSTS.E [R190+0x6d80], desc[UR20][R126.64], P3 ;  /* 0x06d800007ebe7fae */ /* 0x0003e200099a1014 */
[----:B----4-:R-:W-:-:S04]  /*4a990*/  IADD3 R38, P4, PT, R38, UR12, RZ ;  /* 0x0000000c26267c10 */ /* 0x010fc8000ff9e0ff */
[----:B------:R-:W-:Y:S01]  /*4a9a0*/  IADD3.X R229, PT, PT, R229, UR13, RZ, P4, !PT ;  /* 0x0000000de5e57c10 */ /* 0x000fe2000a7fe4ff */
[----:B-1----:R-:W-:Y:S01]  /*4a9b0*/  IMAD.MOV.U32 R126, RZ, RZ, R38 ;  /* 0x000000ffff7e7224 */ /* 0x002fe200078e0026 */
[----:B--2---:R-:W-:-:S03]  /*4a9c0*/  IADD3 R7, P5, PT, R7, UR12, RZ ;  /* 0x0000000c07077c10 */ /* 0x004fc6000ffbe0ff */
[----:B------:R-:W-:Y:S01]  /*4a9d0*/  IMAD.MOV.U32 R127, RZ, RZ, R229 ;  /* 0x000000ffff7f7224 */ /* 0x000fe200078e00e5 */
[----:B------:R-:W-:-:S04]  /*4a9e0*/  IADD3.X R8, PT, PT, R8, UR13, RZ, P5, !PT ;  /* 0x0000000d08087c10 */ /* 0x000fc8000affe4ff */
[----:B------:R1:W-:Y:S04]  /*4a9f0*/  LDGSTS.E [R190+0x7180], desc[UR20][R126.64], P3 ;  /* 0x071800007ebe7fae */ /* 0x0003e800099a1014 */
[----:B------:R-:W-:Y:S01]  /*4aa00*/  STL [R1+0x504], R38 ;  /* 0x0005042601007387 */ /* 0x000fe20000100800 */
[----:B-1----:R-:W-:Y:S01]  /*4aa10*/  IMAD.MOV.U32 R126, RZ, RZ, R7 ;  /* 0x000000ffff7e7224 */ /* 0x002fe200078e0007 */
[----:B---3--:R-:W-:Y:S01]  /*4aa20*/  IADD3 R5, P4, PT, R5, UR12, RZ ;  /* 0x0000000c05057c10 */ /* 0x008fe2000ff9e0ff */
[----:B------:R-:W-:Y:S01]  /*4aa30*/  IMAD.MOV.U32 R127, RZ, RZ, R8 ;  /* 0x000000ffff7f7224 */ /* 0x000fe200078e0008 */
[----:B------:R-:W-:-:S04]  /*4aa40*/  IADD3 R2, P5, PT, R2, UR12, RZ ;  /* 0x0000000c02027c10 */ /* 0x000fc8000ffbe0ff */
[----:B------:R1:W-:Y:S04]  /*4aa50*/  LDGSTS.E [R190+0x7580], desc[UR20][R126.64], P3 ;  /* 0x075800007ebe7fae */ /* 0x0003e800099a1014 */
[----:B------:R-:W-:Y:S04]  /*4aa60*/  STL [R1+0x500], R229 ;  /* 0x000500e501007387 */ /* 0x000fe80000100800 */
[----:B------:R-:W-:Y:S01]  /*4aa70*/  STL [R1+0x544], R7 ;  /* 0x0005440701007387 */ /* 0x000fe20000100800 */
[----:B-1----:R-:W-:Y:S01]  /*4aa80*/  IMAD.MOV.U32 R126, RZ, RZ, R5 ;  /* 0x000000ffff7e7224 */ /* 0x002fe200078e0005 */
[----:B------:R-:W-:-:S02]  /*4aa90*/  IADD3.X R6, PT, PT, R6, UR13, RZ, P4, !PT ;  /* 0x0000000d06067c10 */ /* 0x000fc4000a7fe4ff */
[----:B------:R-:W-:Y:S03]  /*4aaa0*/  STL [R1+0x540], R8 ;  /* 0x0005400801007387 */ /* 0x000fe60000100800 */
[----:B------:R-:W-:Y:S01]  /*4aab0*/  IMAD.MOV.U32 R127, RZ, RZ, R6 ;  /* 0x000000ffff7f7224 */ /* 0x000fe200078e0006 */
[----:B------:R-:W-:Y:S01]  /*4aac0*/  IADD3.X R3, PT, PT, R3, UR13, RZ, P5, !PT ;  /* 0x0000000d03037c10 */ /* 0x000fe2000affe4ff */
[----:B------:R-:W-:Y:S04]  /*4aad0*/  STL [R1+0x584], R5 ;  /* 0x0005840501007387 */ /* 0x000fe80000100800 */
[----:B------:R-:W-:Y:S04]  /*4aae0*/  STL [R1+0x580], R6 ;  /* 0x0005800601007387 */ /* 0x000fe80000100800 */
[----:B------:R1:W-:Y:S04]  /*4aaf0*/  LDGSTS.E [R190+0x7980], desc[UR20][R126.64], P3 ;  /* 0x079800007ebe7fae */ /* 0x0003e800099a1014 */
[----:B------:R2:W-:Y:S01]  /*4ab00*/  STL [R1+0x5c4], R2 ;  /* 0x0005c40201007387 */ /* 0x0005e20000100800 */
[----:B------:R-:W-:Y:S01]  /*4ab10*/  IADD3 R0, P4, PT, R0, UR12, RZ ;  /* 0x0000000c00007c10 */ /* 0x000fe2000ff9e0ff */
[----:B-1----:R-:W-:-:S02]  /*4ab20*/  IMAD.MOV.U32 R126, RZ, RZ, R2 ;  /* 0x000000ffff7e7224 */ /* 0x002fc400078e0002 */
[----:B------:R-:W-:Y:S01]  /*4ab30*/  IMAD.MOV.U32 R127, RZ, RZ, R3 ;  /* 0x000000ffff7f7224 */ /* 0x000fe200078e0003 */
[----:B--2---:R-:W-:Y:S01]  /*4ab40*/  LOP3.LUT R2, R4, 0x40, RZ, 0x3c, !PT ;  /* 0x0000004004027812 */ /* 0x004fe200078e3cff */
[----:B------:R1:W-:Y:S04]  /*4ab50*/  STL [R1+0x5c0], R3 ;  /* 0x0005c00301007387 */ /* 0x0003e80000100800 */
[----:B------:R2:W-:Y:S04]  /*4ab60*/  LDGSTS.E [R190+0x7d80], desc[UR20][R126.64], P3 ;  /* 0x07d800007ebe7fae */ /* 0x0005e800099a1014 */
[----:B------:R3:W-:Y:S04]  /*4ab70*/  STL [R1+0x5e8], R0 ;  /* 0x0005e80001007387 */ /* 0x0007e80000100800 */
[----:B------:R-:W4:Y:S01]  /*4ab80*/  LDL.LU R5, [R1+0x8] ;  /* 0x0000080001057983 */ /* 0x000f220000300800 */
[----:B--2---:R-:W-:-:S03]  /*4ab90*/  VIADD R190, R2, UR5 ;  /* 0x0000000502be7c36 */ /* 0x004fc60008000000 */
[----:B------:R-:W2:Y:S04]  /*4aba0*/  LDL.LU R2, [R1+0xc] ;  /* 0x00000c0001027983 */ /* 0x000ea80000300800 */
[----:B------:R-:W4:Y:S04]  /*4abb0*/  LDL.LU R38, [R1+0x48] ;  /* 0x0000480001267983 */ /* 0x000f280000300800 */
[----:B------:R-:W4:Y:S01]  /*4abc0*/  LDL.LU R8, [R1+0x4c] ;  /* 0x00004c0001087983 */ /* 0x000f220000300800 */
[----:B------:R-:W-:Y:S02]  /*4abd0*/  IADD3.X R125, PT, PT, R125, UR13, RZ, P4, !PT ;  /* 0x0000000d7d7d7c10 */ /* 0x000fe4000a7fe4ff */
[----:B------:R-:W-:Y:S01]  /*4abe0*/  IADD3 R143, P5, PT, R143, UR12, RZ ;  /* 0x0000000c8f8f7c10 */ /* 0x000fe2000ffbe0ff */
[----:B------:R-:W-:Y:S01]  /*4abf0*/  IMAD.MOV.U32 R126, RZ, RZ, R0 ;  /* 0x000000ffff7e7224 */ /* 0x000fe200078e0000 */
[----:B-1----:R-:W4:Y:S01]  /*4ac00*/  LDL.LU R3, [R1+0x88] ;  /* 0x0000880001037983 */ /* 0x002f220000300800 */
[----:B------:R-:W-:Y:S01]  /*4ac10*/  IMAD.MOV.U32 R127, RZ, RZ, R125 ;  /* 0x000000ffff7f7224 */ /* 0x000fe200078e007d */
[----:B------:R-:W-:-:S02]  /*4ac20*/  IADD3.X R142, PT, PT, R142, UR13, RZ, P5, !PT ;  /* 0x0000000d8e8e7c10 */ /* 0x000fc4000affe4ff */
[----:B------:R-:W-:Y:S01]  /*4ac30*/  IADD3 R159, P4, PT, R159, UR12, RZ ;  /* 0x0000000c9f9f7c10 */ /* 0x000fe2000ff9e0ff */
[----:B---3--:R-:W3:Y:S04]  /*4ac40*/  LDL.LU R0, [R1+0x8c] ;  /* 0x00008c0001007983 */ /* 0x008ee80000300800 */
[----:B------:R1:W-:Y:S01]  /*4ac50*/  LDGSTS.E [R190+0x200], desc[UR20][R126.64], P3 ;  /* 0x002000007ebe7fae */ /* 0x0003e200099a1014 */
[----:B------:R-:W-:Y:S02]  /*4ac60*/  IADD3.X R158, PT, PT, R158, UR13, RZ, P4, !PT ;  /* 0x0000000d9e9e7c10 */ /* 0x000fe4000a7fe4ff */
[----:B------:R-:W-:Y:S01]  /*4ac70*/  IADD3 R175, P5, PT, R175, UR12, RZ ;  /* 0x0000000cafaf7c10 */ /* 0x000fe2000ffbe0ff */
[----:B------:R-:W3:Y:S01]  /*4ac80*/  LDL.LU R7, [R1+0xc8] ;  /* 0x0000c80001077983 */ /* 0x000ee20000300800 */
[----:B-1----:R-:W-:-:S02]  /*4ac90*/  IMAD.MOV.U32 R126, RZ, RZ, R143 ;  /* 0x000000ffff7e7224 */ /* 0x002fc400078e008f */
[----:B------:R-:W-:Y:S01]  /*4aca0*/  IMAD.MOV.U32 R127, RZ, RZ, R142 ;  /* 0x000000ffff7f7224 */ /* 0x000fe200078e008e */
[----:B------:R-:W-:Y:S01]  /*4acb0*/  IADD3.X R174, PT, PT, R174, UR13, RZ, P5, !PT ;  /* 0x0000000daeae7c10 */ /* 0x000fe2000affe4ff */
[----:B------:R-:W3:Y:S04]  /*4acc0*/  LDL.LU R6, [R1+0xcc] ;  /* 0x0000cc0001067983 */ /* 0x000ee80000300800 */
[----:B------:R1:W-:Y:S01]  /*4acd0*/  LDGSTS.E [R190+0x600], desc[UR20][R126.64], P3 ;  /* 0x006000007ebe7fae */ /* 0x0003e200099a1014 */
[----:B------:R-:W-:Y:S02]  /*4ace0*/  IADD3 R192, P4, PT, R192, UR12, RZ ;  /* 0x0000000cc0c07c10 */ /* 0x000fe4000ff9e0ff */
[----:B------:R-:W-:Y:S02]  /*4acf0*/  IADD3 R208, P5, PT, R208, UR12, RZ ;  /* 0x0000000cd0d07c10 */ /* 0x000fe4000ffbe0ff */
[----:B------:R-:W-:Y:S01]  /*4ad00*/  IADD3.X R191, PT, PT, R191, UR13, RZ, P4, !PT ;  /* 0x0000000dbfbf7c10 */ /* 0x000fe2000a7fe4ff */
[----:B-1----:R-:W-:-:S02]  /*4ad10*/  IMAD.MOV.U32 R126, RZ, RZ, R159 ;  /* 0x000000ffff7e7224 */ /* 0x002fc400078e009f */
        /* <DEDUP_REMOVED lines=23> */
[----:B----4-:R-:W-:Y:S02]  /*4ae90*/  IADD3.X R5, PT, PT, R5, UR13, RZ, P4, !PT ;  /* 0x0000000d05057c10 */ /* 0x010fe4000a7fe4ff */
[----:B------:R-:W-:Y:S01]  /*4aea0*/  IADD3 R8, P5, PT, R8, UR12, RZ ;  /* 0x0000000c08087c10 */ /* 0x000fe2000ffbe0ff */
        /* <DEDUP_REMOVED lines=10> */
[----:B---3--:R-:W-:-:S03]  /*4af50*/  IMAD.MOV.U32 R126, RZ, RZ, R8 ;  /* 0x000000ffff7e7224 */ /* 0x008fc600078e0008 */
[----:B----4-:R-:W3:Y:S01]  /*4af60*/  LDL.LU R8, [R1+0x108] ;  /* 0x0001080001087983 */ /* 0x010ee20000300800 */
[----:B------:R-:W-:-:S03]  /*4af70*/  IMAD.MOV.U32 R127, RZ, RZ, R38 ;  /* 0x000000ffff7f7224 */ /* 0x000fc600078e0026 */
[----:B------:R-:W4:Y:S01]  /*4af80*/  LDL.LU R38, [R1+0x148] ;  /* 0x0001480001267983 */ /* 0x000f220000300800 */
[----:B------:R-:W-:Y:S02]  /*4af90*/  IADD3 R0, P4, PT, R0, UR12, RZ ;  /* 0x0000000c00007c10 */ /* 0x000fe4000ff9e0ff */
[----:B------:R-:W-:Y:S01]  /*4afa0*/  IADD3 R6, P5, PT, R6, UR12, RZ ;  /* 0x0000000c06067c10 */ /* 0x000fe2000ffbe0ff */
[----:B------:R1:W-:Y:S01]  /*4afb0*/  LDGSTS.E [R190+0x2600], desc[UR20][R126.64], P3 ;  /* 0x026000007ebe7fae */ /* 0x0003e200099a1014 */
[----:B------:R-:W-:Y:S02]  /*4afc0*/  IADD3.X R3, PT, PT, R3, UR13, RZ, P4, !PT ;  /* 0x0000000d03037c10 */ /* 0x000fe4000a7fe4ff */
[----:B------:R-:W-:Y:S01]  /*4afd0*/  IADD3.X R7, PT, PT, R7, UR13, RZ, P5, !PT ;  /* 0x0000000d07077c10 */ /* 0x000fe2000affe4ff */
        /* <DEDUP_REMOVED lines=9> */
[----:B-1----:R-:W-:-:S02]  /*4b070*/  IMAD.MOV.U32 R126, RZ, RZ, R6 ;  /* 0x000000ffff7e7224 */ /* 0x002fc400078e0006 */
[----:B------:R-:W-:Y:S01]  /*4b080*/  IMAD.MOV.U32 R127, RZ, RZ, R7 ;  /* 0x000000ffff7f7224 */ /* 0x000fe200078e0007 */
[----:B------:R-:W4:Y:S04]  /*4b090*/  LDL.LU R6, [R1+0x188] ;  /* 0x0001880001067983 */ /* 0x000f280000300800 */
        /* <DEDUP_REMOVED lines=15> */
[----:B--2---:R-:W-:-:S03]  /*4b190*/  IMAD.MOV.U32 R127, RZ, RZ, R38 ;  /* 0x000000ffff7f7224 */ /* 0x004fc600078e0026 */
[----:B-1----:R-:W2:Y:S01]  /*4b1a0*/  LDL.LU R38, [R1+0x208] ;  /* 0x0002080001267983 */ /* 0x002ea20000300800 */
[----:B------:R-:W-:-:S03]  /*4b1b0*/  IMAD.MOV.U32 R126, RZ, RZ, R5 ;  /* 0x000000ffff7e7224 */ /* 0x000fc600078e0005 */
[----:B------:R-:W2:Y:S01]  /*4b1c0*/  LDL.LU R5, [R1+0x248] ;  /* 0x0002480001057983 */ /* 0x000ea20000300800 */
[----:B------:R-:W-:Y:S02]  /*4b1d0*/  IADD3 R0, P4, PT, R0, UR12, RZ ;  /* 0x0000000c00007c10 */ /* 0x000fe4000ff9e0ff */
[----:B------:R-:W-:Y:S01]  /*4b1e0*/  IADD3 R3, P5, PT, R3, UR12, RZ ;  /* 0x0000000c03037c10 */ /* 0x000fe2000ffbe0ff */
[----:B------:R1:W-:Y:S04]  /*4b1f0*/  LDGSTS.E [R190+0x3600], desc[UR20][R126.64], P3 ;  /* 0x036000007ebe7fae */ /* 0x0003e800099a1014 */
[----:B------:R-:W-:Y:S01]  /*4b200*/  STL [R1+0x18c], R0 ;  /* 0x00018c0001007387 */ /* 0x000fe20000100800 */
[----:B------:R-:W-:Y:S01]  /*4b210*/  IADD3.X R6, PT, PT, R6, UR13, RZ, P4, !PT ;  /* 0x0000000d06067c10 */ /* 0x000fe2000a7fe4ff */
[----:B-1----:R-:W-:Y:S01]  /*4b220*/  IMAD.MOV.U32 R126, RZ, RZ, R0 ;  /* 0x000000ffff7e7224 */ /* 0x002fe200078e0000 */
[----:B------:R-:W-:-:S03]  /*4b230*/  IADD3.X R7, PT, PT, R7, UR13, RZ, P5, !PT ;  /* 0x0000000d07077c10 */ /* 0x000fc6000affe4ff */
[----:B------:R-:W-:Y:S01]  /*4b240*/  IMAD.MOV.U32 R127, RZ, RZ, R6 ;  /* 0x000000ffff7f7224 */ /* 0x000fe200078e0006 */
[----:B------:R1:W-:Y:S04]  /*4b250*/  STL [R1+0x188], R6 ;  /* 0x0001880601007387 */ /* 0x0003e80000100800 */
[----:B------:R-:W-:Y:S04]  /*4b260*/  STL [R1+0x1cc], R3 ;  /* 0x0001cc0301007387 */ /* 0x000fe80000100800 */
[----:B------:R1:W-:Y:S04]  /*4b270*/  LDGSTS.E [R190+0x3a00], desc[UR20][R126.64], P3 ;  /* 0x03a000007ebe7fae */ /* 0x0003e800099a1014 */
[----:B-1----:R-:W2:Y:S04]  /*4b280*/  LDL.LU R6, [R1+0x28c] ;  /* 0x00028c0001067983 */ /* 0x002ea80000300800 */
[----:B------:R1:W-:Y:S01]  /*4b290*/  STL [R1+0x1c8], R7 ;  /* 0x0001c80701007387 */ /* 0x0003e20000100800 */
[----:B------:R-:W-:-:S03]  /*4b2a0*/  IMAD.MOV.U32 R126, RZ, RZ, R3 ;  /* 0x000000ffff7e7224 */ /* 0x000fc600078e0003 */
[----:B------:R-:W2:Y:S01]  /*4b2b0*/  LDL.LU R0, [R1+0x2cc] ;  /* 0x0002cc0001007983 */ /* 0x000ea20000300800 */
[----:B------:R-:W-:-:S03]  /*4b2c0*/  IMAD.MOV.U32 R127, RZ, RZ, R7 ;  /* 0x000000ffff7f7224 */ /* 0x000fc600078e0007 */
[----:B-1----:R-:W2:Y:S04]  /*4b2d0*/  LDL.LU R7, [R1+0x288] ;  /* 0x0002880001077983 */ /* 0x002ea80000300800 */
[----:B------:R1:W-:Y:S04]  /*4b2e0*/  LDGSTS.E [R190+0x3e00], desc[UR20][R126.64], P3 ;  /* 0x03e000007ebe7fae */ /* 0x0003e800099a1014 */
[----:B------:R-:W2:Y:S01]  /*4b2f0*/  LDL.LU R3, [R1+0x2c8] ;  /* 0x0002c80001037983 */ /* 0x000ea20000300800 */
[----:B---3--:R-:W-:-:S05]  /*4b300*/  IADD3 R8, P4, PT, R8, UR12, RZ ;  /* 0x0000000c08087c10 */ /* 0x008fca000ff9e0ff */
[----:B-1----:R-:W-:Y:S01]  /*4b310*/  IMAD.MOV.U32 R126, RZ, RZ, R8 ;  /* 0x000000ffff7e7224 */ /* 0x002fe200078e0008 */
[----:B----4-:R-:W-:Y:S02]  /*4b320*/  IADD3 R2, P5, PT, R2, UR12, RZ ;  /* 0x0000000c02027c10 */ /* 0x010fe4000ffbe0ff */
[----:B--2---:R-:W-:Y:S01]  /*4b330*/  IADD3.X R38, PT, PT, R38, UR13, RZ, P4, !PT ;  /* 0x0000000d26267c10 */ /* 0x004fe2000a7fe4ff */
[----:B------:R-:W-:Y:S01]  /*4b340*/  STL [R1+0x20c], R8 ;  /* 0x00020c0801007387 */ /* 0x000fe20000100800 */
[----:B------:R-:W-:-:S03]  /*4b350*/  IADD3.X R5, PT, PT, R5, UR13, RZ, P5, !PT ;  /* 0x0000000d05057c10 */ /* 0x000fc6000affe4ff */
[----:B------:R-:W-:Y:S01]  /*4b360*/  IMAD.MOV.U32 R127, RZ, RZ, R38 ;  /* 0x000000ffff7f7224 */ /* 0x000fe200078e0026 */
[----:B------:R-:W-:Y:S04]  /*4b370*/  STL [R1+0x208], R38 ;  /* 0x0002082601007387 */ /* 0x000fe80000100800 */
[----:B------:R-:W-:Y:S04]  /*4b380*/  STL [R1+0x24c], R2 ;  /* 0x00024c0201007387 */ /* 0x000fe80000100800 */
[----:B------:R1:W-:Y:S04]  /*4b390*/  LDGSTS.E [R190+0x4200], desc[UR20][R126.64], P3 ;  /* 0x042000007ebe7fae */ /* 0x0003e800099a1014 */
[----:B------:R2:W-:Y:S01]  /*4b3a0*/  STL [R1+0x248], R5 ;  /* 0x0002480501007387 */ /* 0x0005e20000100800 */
[----:B-1----:R-:W-:-:S02]  /*4b3b0*/  IMAD.MOV.U32 R127, RZ, RZ, R5 ;  /* 0x000000ffff7f7224 */ /* 0x002fc400078e0005 */
[----:B------:R-:W-:Y:S01]  /*4b3c0*/  IMAD.MOV.U32 R126, RZ, RZ, R2 ;  /* 0x000000ffff7e7224 */ /* 0x000fe200078e0002 */
[----:B--2---:R-:W2:Y:S04]  /*4b3d0*/  LDL.LU R5, [R1+0x308] ;  /* 0x0003080001057983 */ /* 0x004ea80000300800 */
[----:B------:R-:W3:Y:S04]  /*4b3e0*/  LDL.LU R2, [R1+0x30c] ;  /* 0x00030c0001027983 */ /* 0x000ee80000300800 */
[----:B------:R-:W4:Y:S04]  /*4b3f0*/  LDL.LU R245, [R1+0x348] ;  /* 0x0003480001f57983 */ /* 0x000f280000300800 */
[----:B------:R-:W4:Y:S01]  /*4b400*/  LDL.LU R229, [R1+0x34c] ;  /* 0x00034c0001e57983 */ /* 0x000f220000300800 */
[----:B------:R-:W-:-:S02]  /*4b410*/  IADD3 R6, P4, PT, R6, UR12, RZ ;  /* 0x0000000c06067c10 */ /* 0x000fc4000ff9e0ff */
[----:B------:R-:W-:Y:S01]  /*4b420*/  IADD3 R0, P5, PT, R0, UR12, RZ ;  /* 0x0000000c00007c10 */ /* 0x000fe2000ffbe0ff */
[----:B------:R1:W-:Y:S01]  /*4b430*/  LDGSTS.E [R190+0x4600], desc[UR20][R126.64], P3 ;  /* 0x046000007ebe7fae */ /* 0x0003e200099a1014 */
[----:B------:R-:W-:-:S03]  /*4b440*/  IADD3.X R7, PT, PT, R7, UR13, RZ, P4, !PT ;  /* 0x0000000d07077c10 */ /* 0x000fc6000a7fe4ff */
[----:B------:R1:W-:Y:S04]  /*4b450*/  STL [R1+0x28c], R6 ;  /* 0x00028c0601007387 */ /* 0x0003e80000100800 */
[----:B------:R1:W-:Y:S01]  /*4b460*/  STL [R1+0x288], R7 ;  /* 0x0002880701007387 */ /* 0x0003e20000100800 */
[----:B------:R-:W-:-:S03]  /*4b470*/  IADD3.X R3, PT, PT, R3, UR13, RZ, P5, !PT ;  /* 0x0000000d03037c10 */ /* 0x000fc6000affe4ff */
[----:B------:R-:W-:Y:S01]  /*4b480*/  STL [R1+0x2cc], R0 ;  /* 0x0002cc0001007387 */ /* 0x000fe20000100800 */
[----:B-1----:R-:W-:-:S03]  /*4b490*/  IMAD.MOV.U32 R126, RZ, RZ, R6 ;  /* 0x000000ffff7e7224 */ /* 0x002fc600078e0006 */
[----:B------:R-:W4:Y:S01]  /*4b4a0*/  LDL.LU R8, [R1+0x38c] ;  /* 0x00038c0001087983 */ /* 0x000f220000300800 */
[----:B------:R-:W-:-:S03]  /*4b4b0*/  IMAD.MOV.U32 R127, RZ, RZ, R7 ;  /* 0x000000ffff7f7224 */ /* 0x000fc600078e0007 */
[----:B------:R1:W-:Y:S04]  /*4b4c0*/  STL [R1+0x2c8], R3 ;  /* 0x0002c80301007387 */ /* 0x0003e80000100800 */
[----:B------:R-:W4:Y:S04]  /*4b4d0*/  LDL.LU R6, [R1+0x3cc] ;  /* 0x0003cc0001067983 */ /* 0x000f280000300800 */
[----:B------:R-:W4:Y:S04]  /*4b4e0*/  LDL.LU R38, [R1+0x388] ;  /* 0x0003880001267983 */ /* 0x000f280000300800 */
[----:B------:R1:W-:Y:S04]  /*4b4f0*/  LDGSTS.E [R190+0x4a00], desc[UR20][R126.64], P3 ;  /* 0x04a000007ebe7fae */ /* 0x0003e800099a1014 */
[----:B------:R-:W4:Y:S01]  /*4b500*/  LDL.LU R7, [R1+0x3c8] ;  /* 0x0003c80001077983 */ /* 0x000f220000300800 */
[----:B-1----:R-:W-:-:S02]  /*4b510*/  IMAD.MOV.U32 R126, RZ, RZ, R0 ;  /* 0x000000ffff7e7224 */ /* 0x002fc400078e0000 */
[----:B------:R-:W-:Y:S02]  /*4b520*/  IMAD.MOV.U32 R127, RZ, RZ, R3 ;  /* 0x000000ffff7f7224 */ /* 0x000fe400078e0003 */
[----:B------:R-:W4:Y:S04]  /*4b530*/  LDL.LU R3, [R1+0x40c] ;  /* 0x00040c0001037983 */ /* 0x000f280000300800 */
[----:B------:R-:W4:Y:S04]  /*4b540*/  LDL.LU R0, [R1+0x44c] ;  /* 0x00044c0001007983 */ /* 0x000f280000300800 */
[----:B------:R1:W-:Y:S01]  /*4b550*/  LDGSTS.E [R190+0x4e00], desc[UR20][R126.64], P3 ;  /* 0x04e000007ebe7fae */ /* 0x0003e200099a1014 */
[----:B---3--:R-:W-:-:S04]  /*4b560*/  IADD3 R2, P4, PT, R2, UR12, RZ ;  /* 0x0000000c02027c10 */ /* 0x008fc8000ff9e0ff */
[----:B--2---:R-:W-:Y:S01]  /*4b570*/  IADD3.X R5, PT, PT, R5, UR13, RZ, P4, !PT ;  /* 0x0000000d05057c10 */ /* 0x004fe2000a7fe4ff */
[----:B------:R-:W-:Y:S01]  /*4b580*/  STL [R1+0x30c], R2 ;  /* 0x00030c0201007387 */ /* 0x000fe20000100800 */
[----:B----4-:R-:W-:-:S03]  /*4b590*/  IADD3 R229, P5, PT, R229, UR12, RZ ;  /* 0x0000000ce5e57c10 */ /* 0x010fc6000ffbe0ff */
[----:B------:R2:W-:Y:S01]  /*4b5a0*/  STL [R1+0x308], R5 ;  /* 0x0003080501007387 */ /* 0x0005e20000100800 */
[----:B-1----:R-:W-:Y:S01]  /*4b5b0*/  IMAD.MOV.U32 R127, RZ, RZ, R5 ;  /* 0x000000ffff7f7224 */ /* 0x002fe200078e0005 */
[----:B------:R-:W-:Y:S02]  /*4b5c0*/  IADD3.X R245, PT, PT, R245, UR13, RZ, P5, !PT ;  /* 0x0000000df5f57c10 */ /* 0x000fe4000affe4ff */
[----:B------:R-:W-:Y:S01]  /*4b5d0*/  STL [R1+0x34c], R229 ;  /* 0x00034ce501007387 */ /* 0x000fe20000100800 */
[----:B------:R-:W-:-:S03]  /*4b5e0*/  IMAD.MOV.U32 R126, RZ, RZ, R2 ;  /* 0x000000ffff7e7224 */ /* 0x000fc600078e0002 */
[----:B--2---:R-:W2:Y:S04]  /*4b5f0*/  LDL.LU R5, [R1+0x408] ;  /* 0x0004080001057983 */ /* 0x004ea80000300800 */
[----:B------:R1:W-:Y:S04]  /*4b600*/  STL [R1+0x348], R245 ;  /* 0x000348f501007387 */ /* 0x0003e80000100800 */
[----:B------:R-:W3:Y:S01]  /*4b610*/  LDL.LU R2, [R1+0x448] ;  /* 0x0004480001027983 */ /* 0x000ee20000300800 */
[----:B------:R-:W-:-:S03]  /*4b620*/  IADD3 R8, P4, PT, R8, UR12, RZ ;  /* 0x0000000c08087c10 */ /* 0x000fc6000ff9e0ff */
[----:B------:R4:W-:Y:S01]  /*4b630*/  LDGSTS.E [R190+0x5200], desc[UR20][R126.64], P3 ;  /* 0x052000007ebe7fae */ /* 0x0009e200099a1014 */
[----:B------:R-:W-:Y:S02]  /*4b640*/  IADD3 R6, P5, PT, R6, UR12, RZ ;  /* 0x0000000c06067c10 */ /* 0x000fe4000ffbe0ff */
[----:B------:R-:W-:Y:S01]  /*4b650*/  IADD3.X R38, PT, PT, R38, UR13, RZ, P4, !PT ;  /* 0x0000000d26267c10 */ /* 0x000fe2000a7fe4ff */
[----:B----4-:R-:W-:Y:S02]  /*4b660*/  IMAD.MOV.U32 R126, RZ, RZ, R229 ;  /* 0x000000ffff7e7224 */ /* 0x010fe400078e00e5 */
[----:B------:R-:W-:-:S05]  /*4b670*/  IMAD.MOV.U32 R127, RZ, RZ, R245 ;  /* 0x000000ffff7f7224 */ /* 0x000fca00078e00f5 */
[----:B------:R4:W-:Y:S01]  /*4b680*/  LDGSTS.E [R190+0x5600], desc[UR20][R126.64], P3 ;  /* 0x056000007ebe7fae */ /* 0x0009e200099a1014 */
[----:B------:R-:W-:-:S03]  /*4b690*/  IADD3.X R7, PT, PT, R7, UR13, RZ, P5, !PT ;  /* 0x0000000d07077c10 */ /* 0x000fc6000affe4ff */
[----:B------:R1:W-:Y:S01]  /*4b6a0*/  STL [R1+0x38c], R8 ;  /* 0x00038c0801007387 */ /* 0x0003e20000100800 */
[----:B----4-:R-:W-:Y:S02]  /*4b6b0*/  IMAD.MOV.U32 R126, RZ, RZ, R8 ;  /* 0x000000ffff7e7224 */ /* 0x010fe400078e0008 */
[----:B------:R-:W-:Y:S01]  /*4b6c0*/  IMAD.MOV.U32 R127, RZ, RZ, R38 ;  /* 0x000000ffff7f7224 */ /* 0x000fe200078e0026 */
[----:B------:R-:W-:Y:S01]  /*4b6d0*/  IADD3 R3, P4, PT, R3, UR12, RZ ;  /* 0x0000000c03037c10 */ /* 0x000fe2000ff9e0ff */
[----:B------:R-:W-:Y:S01]  /*4b6e0*/  STL [R1+0x388], R38 ;  /* 0x0003882601007387 */ /* 0x000fe20000100800 */
[----:B------:R-:W-:-:S03]  /*4b6f0*/  IADD3 R0, P5, PT, R0, UR12, RZ ;  /* 0x0000000c00007c10 */ /* 0x000fc6000ffbe0ff */
[----:B------:R4:W-:Y:S04]  /*4b700*/  LDGSTS.E [R190+0x5a00], desc[UR20][R126.64], P3 ;  /* 0x05a000007ebe7fae */ /* 0x0009e800099a1014 */
[----:B------:R1:W-:Y:S04]  /*4b710*/  STL [R1+0x3cc], R6 ;  /* 0x0003cc0601007387 */ /* 0x0003e80000100800 */
[----:B------:R2:W-:Y:S01]  /*4b720*/  STL [R1+0x3c8], R7 ;  /* 0x0003c80701007387 */ /* 0x0005e20000100800 */
[----:B----4-:R-:W-:-:S03]  /*4b730*/  IMAD.MOV.U32 R126, RZ, RZ, R6 ;  /* 0x000000ffff7e7224 */ /* 0x010fc600078e0006 */
[----:B-1----:R-:W4:Y:S01]  /*4b740*/  LDL.LU R245, [R1+0x4c8] ;  /* 0x0004c80001f57983 */ /* 0x002f220000300800 */
[----:B------:R-:W-:-:S03]  /*4b750*/  IMAD.MOV.U32 R127, RZ, RZ, R7 ;  /* 0x000000ffff7f7224 */ /* 0x000fc600078e0007 */
[----:B------:R-:W4:Y:S04]  /*4b760*/  LDL.LU R229, [R1+0x4cc] ;  /* 0x0004cc0001e57983 */ /* 0x000f280000300800 */
[----:B------:R1:W-:Y:S04]  /*4b770*/  LDGSTS.E [R190+0x5e00], desc[UR20][R126.64], P3 ;  /* 0x05e000007ebe7fae */ /* 0x0003e800099a1014 */
[----:B------:R-:W-:Y:S01]  /*4b780*/  STL [R1+0x40c], R3 ;  /* 0x00040c0301007387 */ /* 0x000fe20000100800 */
[----:B-1----:R-:W-:Y:S01]  /*4b790*/  IMAD.MOV.U32 R126, RZ, RZ, R3 ;  /* 0x000000ffff7e7224 */ /* 0x002fe200078e0003 */
[----:B--2---:R-:W-:-:S05]  /*4b7a0*/  IADD3.X R5, PT, PT, R5, UR13, RZ, P4, !PT ;  /* 0x0000000d05057c10 */ /* 0x004fca000a7fe4ff */
[----:B------:R-:W-:Y:S01]  /*4b7b0*/  IMAD.MOV.U32 R127, RZ, RZ, R5 ;  /* 0x000000ffff7f7224 */ /* 0x000fe200078e0005 */
[----:B------:R1:W-:Y:S01]  /*4b7c0*/  STL [R1+0x408], R5 ;  /* 0x0004080501007387 */ /* 0x0003e20000100800 */
[----:B---3--:R-:W-:-:S03]  /*4b7d0*/  IADD3.X R2, PT, PT, R2, UR13, RZ, P5, !PT ;  /* 0x0000000d02027c10 */ /* 0x008fc6000affe4ff */
[----:B------:R-:W-:Y:S04]  /*4b7e0*/  STL [R1+0x44c], R0 ;  /* 0x00044c0001007387 */ /* 0x000fe80000100800 */
[----:B------:R-:W2:Y:S04]  /*4b7f0*/  LDL.LU R8, [R1+0x50c] ;  /* 0x00050c0001087983 */ /* 0x000ea80000300800 */
[----:B------:R3:W-:Y:S04]  /*4b800*/  STL [R1+0x448], R2 ;  /* 0x0004480201007387 */ /* 0x0007e80000100800 */
[----:B------:R-:W2:Y:S04]  /*4b810*/  LDL.LU R6, [R1+0x54c] ;  /* 0x00054c0001067983 */ /* 0x000ea80000300800 */
[----:B------:R1:W-:Y:S04]  /*4b820*/  LDGSTS.E [R190+0x6200], desc[UR20][R126.64], P3 ;  /* 0x062000007ebe7fae */ /* 0x0003e800099a1014 */
[----:B------:R-:W2:Y:S04]  /*4b830*/  LDL.LU R38, [R1+0x508] ;  /* 0x0005080001267983 */ /* 0x000ea80000300800 */
[----:B------:R-:W2:Y:S01]  /*4b840*/  LDL.LU R7, [R1+0x548] ;  /* 0x0005480001077983 */ /* 0x000ea20000300800 */
[----:B-1----:R-:W-:-:S03]  /*4b850*/  IMAD.MOV.U32 R126, RZ, RZ, R0 ;  /* 0x000000ffff7e7224 */ /* 0x002fc600078e0000 */
[----:B------:R-:W2:Y:S01]  /*4b860*/  LDL.LU R5, [R1+0x588] ;  /* 0x0005880001057983 */ /* 0x000ea20000300800 */
[----:B------:R-:W-:-:S03]  /*4b870*/  IMAD.MOV.U32 R127, RZ, RZ, R2 ;  /* 0x000000ffff7f7224 */ /* 0x000fc600078e0002 */
[----:B------:R-:W2:Y:S04]  /*4b880*/  LDL.LU R3, [R1+0x58c] ;  /* 0x00058c0001037983 */ /* 0x000ea80000300800 */
[----:B---3--:R-:W3:Y:S04]  /*4b890*/  LDL.LU R2, [R1+0x5c8] ;  /* 0x0005c80001027983 */ /* 0x008ee80000300800 */
[----:B------:R-:W3:Y:S04]  /*4b8a0*/  LDL.LU R0, [R1+0x5cc] ;  /* 0x0005cc0001007983 */ /* 0x000ee80000300800 */
[----:B------:R1:W-:Y:S04]  /*4b8b0*/  LDGSTS.E [R190+0x6600], desc[UR20][R126.64], P3 ;  /* 0x066000007ebe7fae */ /* 0x0003e800099a1014 */
[----:B------:R-:W3:Y:S04]  /*4b8c0*/  LDL.LU R126, [R1+0x488] ;  /* 0x00048800017e7983 */ /* 0x000ee80000300800 */
[----:B------:R-:W1:Y:S01]  /*4b8d0*/  LDL.LU R127, [R1+0x48c] ;  /* 0x00048c00017f7983 */ /* 0x000e620000300800 */
[----:B----4-:R-:W-:-:S04]  /*4b8e0*/  IADD3 R229, P5, PT, R229, UR12, RZ ;  /* 0x0000000ce5e57c10 */ /* 0x010fc8000ffbe0ff */
[----:B------:R-:W-:Y:S02]  /*4b8f0*/  IADD3.X R245, PT, PT, R245, UR13, RZ, P5, !PT ;  /* 0x0000000df5f57c10 */ /* 0x000fe4000affe4ff */
[----:B--2---:R-:W-:-:S04]  /*4b900*/  IADD3 R6, P5, PT, R6, UR12, RZ ;  /* 0x0000000c06067c10 */ /* 0x004fc8000ffbe0ff */
[----:B------:R-:W-:Y:S02]  /*4b910*/  IADD3.X R7, PT, PT, R7, UR13, RZ, P5, !PT ;  /* 0x0000000d07077c10 */ /* 0x000fe4000affe4ff */
[----:B-1----:R-:W-:-:S04]  /*4b920*/  IADD3 R127, P4, PT, R127, UR12, RZ ;  /* 0x0000000c7f7f7c10 */ /* 0x002fc8000ff9e0ff */
[----:B---3--:R-:W-:Y:S01]  /*4b930*/  IADD3.X R126, PT, PT, R126, UR13, RZ, P4, !PT ;  /* 0x0000000d7e7e7c10 */ /* 0x008fe2000a7fe4ff */
[----:B------:R1:W-:Y:S04]  /*4b940*/  STL [R1+0x48c], R127 ;  /* 0x00048c7f01007387 */ /* 0x0003e80000100800 */
[----:B------:R2:W-:Y:S01]  /*4b950*/  STL [R1+0x488], R126 ;  /* 0x0004887e01007387 */ /* 0x0005e20000100800 */
[----:B-1----:R-:W-:-:S04]  /*4b960*/  LOP3.LUT R127, R127, R126, RZ, 0x3c, !PT ;  /* 0x0000007e7f7f7212 */ /* 0x002fc800078e3cff */
[----:B--2---:R-:W-:-:S04]  /*4b970*/  LOP3.LUT R126, R127, R126, RZ, 0x3c, !PT ;  /* 0x0000007e7f7e7212 */ /* 0x004fc800078e3cff */
[----:B------:R-:W-:Y:S02]  /*4b980*/  LOP3.LUT R127, R127, R126, RZ, 0x3c, !PT ;  /* 0x0000007e7f7f7212 */ /* 0x000fe400078e3cff */
[----:B------:R-:W-:-:S03]  /*4b990*/  IADD3 R8, P4, PT, R8, UR12, RZ ;  /* 0x0000000c08087c10 */ /* 0x000fc6000ff9e0ff */
        /* <DEDUP_REMOVED lines=8> */
[----:B------:R-:W-:Y:S01]  /*4ba20*/  STL [R1+0x4cc], R229 ;  /* 0x0004cce501007387 */ /* 0x000fe20000100800 */
[----:B-1----:R-:W-:Y:S02]  /*4ba30*/  IMAD.MOV.U32 R126, RZ, RZ, R8 ;  /* 0x000000ffff7e7224 */ /* 0x002fe400078e0008 */
[----:B------:R-:W-:Y:S01]  /*4ba40*/  IMAD.MOV.U32 R127, RZ, RZ, R38 ;  /* 0x000000ffff7f7224 */ /* 0x000fe200078e0026 */
[----:B------:R-:W-:Y:S04]  /*4ba50*/  STL [R1+0x4c8], R245 ;  /* 0x0004c8f501007387 */ /* 0x000fe80000100800 */
[----:B------:R1:W-:Y:S01]  /*4ba60*/  LDGSTS.E [R190+0x7200], desc[UR20][R126.64], P3 ;  /* 0x072000007ebe7fae */ /* 0x0003e200099a1014 */
[----:B------:R-:W-:-:S03]  /*4ba70*/  IADD3.X R2, PT, PT, R2, UR13, RZ, P5, !PT ;  /* 0x0000000d02027c10 */ /* 0x000fc6000affe4ff */
[----:B------:R-:W-:Y:S01]  /*4ba80*/  STL [R1+0x50c], R8 ;  /* 0x00050c0801007387 */ /* 0x000fe20000100800 */
[----:B-1----:R-:W-:Y:S02]  /*4ba90*/  IMAD.MOV.U32 R126, RZ, RZ, R6 ;  /* 0x000000ffff7e7224 */ /* 0x002fe400078e0006 */
[----:B------:R-:W-:Y:S01]  /*4baa0*/  IMAD.MOV.U32 R127, RZ, RZ, R7 ;  /* 0x000000ffff7f7224 */ /* 0x000fe200078e0007 */
[----:B------:R-:W-:Y:S04]  /*4bab0*/  STL [R1+0x508], R38 ;  /* 0x0005082601007387 */ /* 0x000fe80000100800 */
[----:B------:R1:W-:Y:S04]  /*4bac0*/  LDGSTS.E [R190+0x7600], desc[UR20][R126.64], P3 ;  /* 0x076000007ebe7fae */ /* 0x0003e800099a1014 */
[----:B------:R-:W-:Y:S04]  /*4bad0*/  STL [R1+0x54c], R6 ;  /* 0x00054c0601007387 */ /* 0x000fe80000100800 */
[----:B------:R-:W-:Y:S01]  /*4bae0*/  STL [R1+0x548], R7 ;  /* 0x0005480701007387 */ /* 0x000fe20000100800 */
[----:B-1----:R-:W-:-:S02]  /*4baf0*/  IMAD.MOV.U32 R126, RZ, RZ, R3 ;  /* 0x000000ffff7e7224 */ /* 0x002fc400078e0003 */
[----:B------:R-:W-:Y:S01]  /*4bb00*/  IMAD.MOV.U32 R127, RZ, RZ, R5 ;  /* 0x000000ffff7f7224 */ /* 0x000fe200078e0005 */
[----:B------:R-:W-:Y:S04]  /*4bb10*/  STL [R1+0x58c], R3 ;  /* 0x00058c0301007387 */ /* 0x000fe80000100800 */
[----:B------:R1:W-:Y:S04]  /*4bb20*/  STL [R1+0x588], R5 ;  /* 0x0005880501007387 */ /* 0x0003e80000100800 */
[----:B------:R-:W-:Y:S04]  /*4bb30*/  STL [R1+0x5cc], R0 ;  /* 0x0005cc0001007387 */ /* 0x000fe80000100800 */
[----:B------:R2:W-:Y:S04]  /*4bb40*/  LDGSTS.E [R190+0x7a00], desc[UR20][R126.64], P3 ;  /* 0x07a000007ebe7fae */ /* 0x0005e800099a1014 */
[----:B------:R3:W-:Y:S04]  /*4bb50*/  STL [R1+0x5c8], R2 ;  /* 0x0005c80201007387 */ /* 0x0007e80000100800 */
[----:B-1----:R-:W4:Y:S01]  /*4bb60*/  LDL.LU R5, [R1+0x10] ;  /* 0x0000100001057983 */ /* 0x002f220000300800 */
[----:B--2---:R-:W-:-:S03]  /*4bb70*/  IMAD.MOV.U32 R127, RZ, RZ, R2 ;  /* 0x000000ffff7f7224 */ /* 0x004fc600078e0002 */
[----:B---3--:R-:W2:Y:S04]  /*4bb80*/  LDL.LU R2, [R1+0x14] ;  /* 0x0000140001027983 */ /* 0x008ea80000300800 */
[----:B------:R-:W3:Y:S04]  /*4bb90*/  LDL.LU R38, [R1+0x50] ;  /* 0x0000500001267983 */ /* 0x000ee80000300800 */
[----:B------:R-:W3:Y:S01]  /*4bba0*/  LDL.LU R8, [R1+0x54] ;  /* 0x0000540001087983 */ /* 0x000ee20000300800 */
[----:B------:R-:W-:Y:S01]  /*4bbb0*/  IADD3 R129, P4, PT, R129, UR12, RZ ;  /* 0x0000000c81817c10 */ /* 0x000fe2000ff9e0ff */
[----:B------:R-:W-:Y:S01]  /*4bbc0*/  IMAD.MOV.U32 R126, RZ, RZ, R0 ;  /* 0x000000ffff7e7224 */ /* 0x000fe200078e0000 */
[----:B------:R-:W-:Y:S01]  /*4bbd0*/  LOP3.LUT R0, R4, 0x50, RZ, 0x3c, !PT ;  /* 0x0000005004007812 */ /* 0x000fe200078e3cff */
[----:B------:R-:W3:Y:S01]  /*4bbe0*/  LDL.LU R3, [R1+0x90] ;  /* 0x0000900001037983 */ /* 0x000ee20000300800 */
[----:B------:R-:W-:-:S02]  /*4bbf0*/  IADD3.X R128, PT, PT, R128, UR13, RZ, P4, !PT ;  /* 0x0000000d80807c10 */ /* 0x000fc4000a7fe4ff */
[----:B------:R-:W-:Y:S01]  /*4bc00*/  IADD3 R145, P5, PT, R145, UR12, RZ ;  /* 0x0000000c91917c10 */ /* 0x000fe2000ffbe0ff */
[----:B------:R1:W-:Y:S01]  /*4bc10*/  LDGSTS.E [R190+0x7e00], desc[UR20][R126.64], P3 ;  /* 0x07e000007ebe7fae */ /* 0x0003e200099a1014 */
[----:B------:R-:W-:Y:S02]  /*4bc20*/  IADD3 R161, P4, PT, R161, UR12, RZ ;  /* 0x0000000ca1a17c10 */ /* 0x000fe4000ff9e0ff */
[----:B------:R-:W-:Y:S02]  /*4bc30*/  IADD3.X R144, PT, PT, R144, UR13, RZ, P5, !PT ;  /* 0x0000000d90907c10 */ /* 0x000fe4000affe4ff */
[----:B------:R-:W-:Y:S01]  /*4bc40*/  IADD3.X R160, PT, PT, R160, UR13, RZ, P4, !PT ;  /* 0x0000000da0a07c10 */ /* 0x000fe2000a7fe4ff */
[----:B-1----:R-:W-:Y:S02]  /*4bc50*/  VIADD R190, R0, UR5 ;  /* 0x0000000500be7c36 */ /* 0x002fe40008000000 */
[----:B------:R-:W-:Y:S02]  /*4bc60*/  IMAD.MOV.U32 R126, RZ, RZ, R129 ;  /* 0x000000ffff7e7224 */ /* 0x000fe400078e0081 */
[----:B------:R-:W-:Y:S01]  /*4bc70*/  IMAD.MOV.U32 R127, RZ, RZ, R128 ;  /* 0x000000ffff7f7224 */ /* 0x000fe200078e0080 */
[----:B------:R-:W-:Y:S01]  /*4bc80*/  IADD3 R177, P5, PT, R177, UR12, RZ ;  /* 0x0000000cb1b17c10 */ /* 0x000fe2000ffbe0ff */
[----:B------:R-:W3:Y:S04]  /*4bc90*/  LDL.LU R0, [R1+0x94] ;  /* 0x0000940001007983 */ /* 0x000ee80000300800 */
[----:B------:R1:W-:Y:S01]  /*4bca0*/  LDGSTS.E [R190+0x280], desc[UR20][R126.64], P3 ;  /* 0x002800007ebe7fae */ /* 0x0003e200099a1014 */
[----:B------:R-:W-:-:S02]  /*4bcb0*/  IADD3.X R176, PT, PT, R176, UR13, RZ, P5, !PT ;  /* 0x0000000db0b07c10 */ /* 0x000fc4000affe4ff */
[----:B------:R-:W-:Y:S01]  /*4bcc0*/  IADD3 R194, P4, PT, R194, UR12, RZ ;  /* 0x0000000cc2c27c10 */ /* 0x000fe2000ff9e0ff */
[----:B------:R-:W3:Y:S01]  /*4bcd0*/  LDL.LU R7, [R1+0xd0] ;  /* 0x0000d00001077983 */ /* 0x000ee20000300800 */
[----:B-1----:R-:W-:Y:S02]  /*4bce0*/  IMAD.MOV.U32 R126, RZ, RZ, R145 ;  /* 0x000000ffff7e7224 */ /* 0x002fe400078e0091 */
[----:B------:R-:W-:Y:S01]  /*4bcf0*/  IMAD.MOV.U32 R127, RZ, RZ, R144 ;  /* 0x000000ffff7f7224 */ /* 0x000fe200078e0090 */
[----:B------:R-:W-:Y:S01]  /*4bd00*/  IADD3.X R193, PT, PT, R193, UR13, RZ, P4, !PT ;  /* 0x0000000dc1c17c10 */ /* 0x000fe2000a7fe4ff */
[----:B------:R-:W3:Y:S04]  /*4bd10*/  LDL.LU R6, [R1+0xd4] ;  /* 0x0000d40001067983 */ /* 0x000ee80000300800 */
[----:B------:R1:W-:Y:S01]  /*4bd20*/  LDGSTS.E [R190+0x680], desc[UR20][R126.64], P3 ;  /* 0x006800007ebe7fae */ /* 0x0003e200099a1014 */
[----:B------:R-:W-:Y:S01]  /*4bd30*/  IADD3 R210, P5, PT, R210, UR12, RZ ;  /* 0x0000000cd2d27c10 */ /* 0x000fe2000ffbe0ff */
        /* <DEDUP_REMOVED lines=25> */
[----:B---3--:R-:W-:Y:S01]  /*4bed0*/  IADD3 R8, P5, PT, R8, UR12, RZ ;  /* 0x0000000c08087c10 */ /* 0x008fe2000ffbe0ff */
        /* <DEDUP_REMOVED lines=11> */
[----:B---3--:R-:W3:Y:S01]  /*4bf90*/  LDL.LU R8, [R1+0x110] ;  /* 0x0001100001087983 */ /* 0x008ee20000300800 */
[----:B------:R-:W-:-:S03]  /*4bfa0*/  IMAD.MOV.U32 R127, RZ, RZ, R38 ;  /* 0x000000ffff7f7224 */ /* 0x000fc600078e0026 */
[----:B------:R-:W4:Y:S01]  /*4bfb0*/  LDL.LU R38, [R1+0x150] ;  /* 0x0001500001267983 */ /* 0x000f220000300800 */
[----:B------:R-:W-:-:S03]  /*4bfc0*/  IADD3 R0, P4, PT, R0, UR12, RZ ;  /* 0x0000000c00007c10 */ /* 0x000fc6000ff9e0ff */
[----:B------:R1:W-:Y:S01]  /*4bfd0*/  LDGSTS.E [R190+0x2680], desc[UR20][R126.64], P3 ;  /* 0x026800007ebe7fae */ /* 0x0003e200099a1014 */
[----:B------:R-:W-:Y:S02]  /*4bfe0*/  IADD3.X R3, PT, PT, R3, UR13, RZ, P4, !PT ;  /* 0x0000000d03037c10 */ /* 0x000fe4000a7fe4ff */
[----:B------:R-:W-:Y:S01]  /*4bff0*/  IADD3 R6, P5, PT, R6, UR12, RZ ;  /* 0x0000000c06067c10 */ /* 0x000fe2000ffbe0ff */
[----:B------:R1:W-:Y:S03]  /*4c000*/  STL [R1+0x94], R0 ;  /* 0x0000940001007387 */ /* 0x0003e60000100800 */
[----:B------:R-:W-:Y:S01]  /*4c010*/  IADD3.X R7, PT, PT, R7, UR13, RZ, P5, !PT ;  /* 0x0000000d07077c10 */ /* 0x000fe2000affe4ff */
        /* <DEDUP_REMOVED lines=353> */
[----:B------:R1:W-:Y:S01]  /*4d630*/  STL [R1+0x35c], R229 ;  /* 0x00035ce501007387 */ /* 0x0003e20000100800 */
[----:B------:R-:W-:-:S03]  /*4d640*/  IMAD.MOV.U32 R126, RZ, RZ, R2 ;  /* 0x000000ffff7e7224 */ /* 0x000fc600078e0002 */
[----:B--2---:R-:W2:Y:S04]  /*4d650*/  LDL.LU R5, [R1+0x418] ;  /* 0x0004180001057983 */ /* 0x004ea80000300800 */
[----:B------:R3:W-:Y:S04]  /*4d660*/  STL [R1+0x358], R245 ;  /* 0x000358f501007387 */ /* 0x0007e80000100800 */
[----:B------:R-:W4:Y:S01]  /*4d670*/  LDL.LU R2, [R1+0x458] ;  /* 0x0004580001027983 */ /* 0x000f220000300800 */
[----:B------:R-:W-:-:S03]  /*4d680*/  IADD3 R8, P4, PT, R8, UR12, RZ ;  /* 0x0000000c08087c10 */ /* 0x000fc6000ff9e0ff */
[----:B------:R1:W-:Y:S01]  /*4d690*/  LDGSTS.E [R190+0x5300], desc[UR20][R126.64], P3 ;  /* 0x053000007ebe7fae */ /* 0x0003e200099a1014 */
[----:B------:R-:W-:Y:S02]  /*4d6a0*/  IADD3 R6, P5, PT, R6, UR12, RZ ;  /* 0x0000000c06067c10 */ /* 0x000fe4000ffbe0ff */
[----:B------:R-:W-:Y:S01]  /*4d6b0*/  IADD3.X R38, PT, PT, R38, UR13, RZ, P4, !PT ;  /* 0x0000000d26267c10 */ /* 0x000fe2000a7fe4ff */
[----:B-1----:R-:W-:Y:S02]  /*4d6c0*/  IMAD.MOV.U32 R126, RZ, RZ, R229 ;  /* 0x000000ffff7e7224 */ /* 0x002fe400078e00e5 */
[----:B------:R-:W-:-:S05]  /*4d6d0*/  IMAD.MOV.U32 R127, RZ, RZ, R245 ;  /* 0x000000ffff7f7224 */ /* 0x000fca00078e00f5 */
[----:B------:R1:W-:Y:S01]  /*4d6e0*/  LDGSTS.E [R190+0x5700], desc[UR20][R126.64], P3 ;  /* 0x057000007ebe7fae */ /* 0x0003e200099a1014 */
[----:B------:R-:W-:-:S03]  /*4d6f0*/  IADD3.X R7, PT, PT, R7, UR13, RZ, P5, !PT ;  /* 0x0000000d07077c10 */ /* 0x000fc6000affe4ff */
[----:B------:R2:W-:Y:S01]  /*4d700*/  STL [R1+0x39c], R8 ;  /* 0x00039c0801007387 */ /* 0x0005e20000100800 */
[----:B-1----:R-:W-:Y:S02]  /*4d710*/  IMAD.MOV.U32 R126, RZ, RZ, R8 ;  /* 0x000000ffff7e7224 */ /* 0x002fe400078e0008 */
[----:B------:R-:W-:Y:S01]  /*4d720*/  IMAD.MOV.U32 R127, RZ, RZ, R38 ;  /* 0x000000ffff7f7224 */ /* 0x000fe200078e0026 */
[----:B------:R-:W-:Y:S01]  /*4d730*/  IADD3 R3, P4, PT, R3, UR12, RZ ;  /* 0x0000000c03037c10 */ /* 0x000fe2000ff9e0ff */
[----:B------:R-:W-:Y:S01]  /*4d740*/  STL [R1+0x398], R38 ;  /* 0x0003982601007387 */ /* 0x000fe20000100800 */
[----:B------:R-:W-:-:S03]  /*4d750*/  IADD3 R0, P5, PT, R0, UR12, RZ ;  /* 0x0000000c00007c10 */ /* 0x000fc6000ffbe0ff */
[----:B------:R1:W-:Y:S04]  /*4d760*/  LDGSTS.E [R190+0x5b00], desc[UR20][R126.64], P3 ;  /* 0x05b000007ebe7fae */ /* 0x0003e800099a1014 */
[----:B------:R2:W-:Y:S04]  /*4d770*/  STL [R1+0x3dc], R6 ;  /* 0x0003dc0601007387 */ /* 0x0005e80000100800 */
[----:B------:R2:W-:Y:S01]  /*4d780*/  STL [R1+0x3d8], R7 ;  /* 0x0003d80701007387 */ /* 0x0005e20000100800 */
[----:B-1----:R-:W-:-:S03]  /*4d790*/  IMAD.MOV.U32 R126, RZ, RZ, R6 ;  /* 0x000000ffff7e7224 */ /* 0x002fc600078e0006 */
[----:B------:R-:W4:Y:S01]  /*4d7a0*/  LDL.LU R229, [R1+0x4d8] ;  /* 0x0004d80001e57983 */ /* 0x000f220000300800 */
[----:B------:R-:W-:-:S03]  /*4d7b0*/  IMAD.MOV.U32 R127, RZ, RZ, R7 ;  /* 0x000000ffff7f7224 */ /* 0x000fc600078e0007 */
[----:B---3--:R-:W3:Y:S04]  /*4d7c0*/  LDL.LU R245, [R1+0x4dc] ;  /* 0x0004dc0001f57983 */ /* 0x008ee80000300800 */
[----:B------:R1:W-:Y:S04]  /*4d7d0*/  LDGSTS.E [R190+0x5f00], desc[UR20][R126.64], P3 ;  /* 0x05f000007ebe7fae */ /* 0x0003e800099a1014 */
[----:B------:R-:W-:Y:S01]  /*4d7e0*/  STL [R1+0x41c], R3 ;  /* 0x00041c0301007387 */ /* 0x000fe20000100800 */
[----:B-1----:R-:W-:Y:S01]  /*4d7f0*/  IMAD.MOV.U32 R126, RZ, RZ, R3 ;  /* 0x000000ffff7e7224 */ /* 0x002fe200078e0003 */
[----:B--2---:R-:W-:-:S05]  /*4d800*/  IADD3.X R5, PT, PT, R5, UR13, RZ, P4, !PT ;  /* 0x0000000d05057c10 */ /* 0x004fca000a7fe4ff */
[----:B------:R-:W-:Y:S01]  /*4d810*/  IMAD.MOV.U32 R127, RZ, RZ, R5 ;  /* 0x000000ffff7f7224 */ /* 0x000fe200078e0005 */
[----:B------:R1:W-:Y:S01]  /*4d820*/  STL [R1+0x418], R5 ;  /* 0x0004180501007387 */ /* 0x0003e20000100800 */
[----:B----4-:R-:W-:-:S03]  /*4d830*/  IADD3.X R2, PT, PT, R2, UR13, RZ, P5, !PT ;  /* 0x0000000d02027c10 */ /* 0x010fc6000affe4ff */
        /* <DEDUP_REMOVED lines=11> */
[----:B----4-:R-:W4:Y:S04]  /*4d8f0*/  LDL.LU R2, [R1+0x5d8] ;  /* 0x0005d80001027983 */ /* 0x010f280000300800 */
[----:B------:R-:W4:Y:S04]  /*4d900*/  LDL.LU R0, [R1+0x5dc] ;  /* 0x0005dc0001007983 */ /* 0x000f280000300800 */
[----:B------:R1:W-:Y:S04]  /*4d910*/  LDGSTS.E [R190+0x6700], desc[UR20][R126.64], P3 ;  /* 0x067000007ebe7fae */ /* 0x0003e800099a1014 */
[----:B------:R-:W4:Y:S04]  /*4d920*/  LDL.LU R126, [R1+0x498] ;  /* 0x00049800017e7983 */ /* 0x000f280000300800 */
[----:B------:R-:W1:Y:S01]  /*4d930*/  LDL.LU R127, [R1+0x49c] ;  /* 0x00049c00017f7983 */ /* 0x000e620000300800 */
[----:B---3--:R-:W-:-:S04]  /*4d940*/  IADD3 R245, P5, PT, R245, UR12, RZ ;  /* 0x0000000cf5f57c10 */ /* 0x008fc8000ffbe0ff */
[----:B------:R-:W-:Y:S02]  /*4d950*/  IADD3.X R229, PT, PT, R229, UR13, RZ, P5, !PT ;  /* 0x0000000de5e57c10 */ /* 0x000fe4000affe4ff */
[----:B--2---:R-:W-:-:S04]  /*4d960*/  IADD3 R6, P5, PT, R6, UR12, RZ ;  /* 0x0000000c06067c10 */ /* 0x004fc8000ffbe0ff */
[----:B------:R-:W-:Y:S02]  /*4d970*/  IADD3.X R7, PT, PT, R7, UR13, RZ, P5, !PT ;  /* 0x0000000d07077c10 */ /* 0x000fe4000affe4ff */
[----:B-1----:R-:W-:-:S04]  /*4d980*/  IADD3 R127, P4, PT, R127, UR12, RZ ;  /* 0x0000000c7f7f7c10 */ /* 0x002fc8000ff9e0ff */
[----:B----4-:R-:W-:Y:S01]  /*4d990*/  IADD3.X R126, PT, PT, R126, UR13, RZ, P4, !PT ;  /* 0x0000000d7e7e7c10 */ /* 0x010fe2000a7fe4ff */
        /* <DEDUP_REMOVED lines=17> */
[----:B------:R1:W-:Y:S04]  /*4dab0*/  STL [R1+0x4d8], R229 ;  /* 0x0004d8e501007387 */ /* 0x0003e80000100800 */
[----:B------:R2:W-:Y:S01]  /*4dac0*/  LDGSTS.E [R190+0x7300], desc[UR20][R126.64], P3 ;  /* 0x073000007ebe7fae */ /* 0x0005e200099a1014 */
[----:B------:R-:W-:-:S03]  /*4dad0*/  IADD3.X R2, PT, PT, R2, UR13, RZ, P5, !PT ;  /* 0x0000000d02027c10 */ /* 0x000fc6000affe4ff */
[----:B-1----:R-:W3:Y:S04]  /*4dae0*/  LDL.LU R229, [R1+0xb8c] ;  /* 0x000b8c0001e57983 */ /* 0x002ee80000300800 */
[----:B------:R-:W4:Y:S01]  /*4daf0*/  LDL.LU R245, [R1+0xb88] ;  /* 0x000b880001f57983 */ /* 0x000f220000300800 */
[----:B--2---:R-:W-:Y:S02]  /*4db00*/  IMAD.MOV.U32 R126, RZ, RZ, R6 ;  /* 0x000000ffff7e7224 */ /* 0x004fe400078e0006 */
        /* <DEDUP_REMOVED lines=8> */
[----:B------:R-:W-:Y:S04]  /*4db90*/  STL [R1+0x59c], R3 ;  /* 0x00059c0301007387 */ /* 0x000fe80000100800 */
[----:B------:R-:W-:Y:S04]  /*4dba0*/  STL [R1+0x598], R5 ;  /* 0x0005980501007387 */ /* 0x000fe80000100800 */
[----:B------:R1:W-:Y:S04]  /*4dbb0*/  LDGSTS.E [R190+0x7b00], desc[UR20][R126.64], P3 ;  /* 0x07b000007ebe7fae */ /* 0x0003e800099a1014 */
[----:B------:R2:W-:Y:S01]  /*4dbc0*/  STL [R1+0x5dc], R0 ;  /* 0x0005dc0001007387 */ /* 0x0005e20000100800 */
[----:B-1----:R-:W-:-:S02]  /*4dbd0*/  IMAD.MOV.U32 R126, RZ, RZ, R0 ;  /* 0x000000ffff7e7224 */ /* 0x002fc400078e0000 */
[----:B------:R-:W-:Y:S01]  /*4dbe0*/  IMAD.MOV.U32 R127, RZ, RZ, R2 ;  /* 0x000000ffff7f7224 */ /* 0x000fe200078e0002 */
[----:B--2---:R-:W-:Y:S01]  /*4dbf0*/  LOP3.LUT R0, R4, 0x70, RZ, 0x3c, !PT ;  /* 0x0000007004007812 */ /* 0x004fe200078e3cff */
[----:B------:R1:W-:Y:S04]  /*4dc00*/  STL [R1+0x5d8], R2 ;  /* 0x0005d80201007387 */ /* 0x0003e80000100800 */
[----:B------:R2:W-:Y:S04]  /*4dc10*/  LDGSTS.E [R190+0x7f00], desc[UR20][R126.64], P3 ;  /* 0x07f000007ebe7fae */ /* 0x0005e800099a1014 */
[----:B------:R-:W4:Y:S01]  /*4dc20*/  LDL.LU R3, [R1+0x20] ;  /* 0x0000200001037983 */ /* 0x000f220000300800 */
[----:B--2---:R-:W-:-:S03]  /*4dc30*/  VIADD R190, R0, UR5 ;  /* 0x0000000500be7c36 */ /* 0x004fc60008000000 */
[----:B------:R-:W2:Y:S04]  /*4dc40*/  LDL.LU R0, [R1+0x24] ;  /* 0x0000240001007983 */ /* 0x000ea80000300800 */
[----:B------:R-:W2:Y:S04]  /*4dc50*/  LDL.LU R7, [R1+0x60] ;  /* 0x0000600001077983 */ /* 0x000ea80000300800 */
[----:B------:R-:W2:Y:S01]  /*4dc60*/  LDL.LU R6, [R1+0x64] ;  /* 0x0000640001067983 */ /* 0x000ea20000300800 */
[----:B------:R-:W-:Y:S02]  /*4dc70*/  IADD3 R133, P4, PT, R133, UR12, RZ ;  /* 0x0000000c85857c10 */ /* 0x000fe4000ff9e0ff */
[----:B------:R-:W-:Y:S01]  /*4dc80*/  IADD3 R149, P5, PT, R149, UR12, RZ ;  /* 0x0000000c95957c10 */ /* 0x000fe2000ffbe0ff */
[----:B------:R-:W2:Y:S01]  /*4dc90*/  LDL.LU R5, [R1+0xa0] ;  /* 0x0000a00001057983 */ /* 0x000ea20000300800 */
[----:B------:R-:W-:Y:S01]  /*4dca0*/  IADD3.X R132, PT, PT, R132, UR13, RZ, P4, !PT ;  /* 0x0000000d84847c10 */ /* 0x000fe2000a7fe4ff */
[----:B------:R-:W-:Y:S01]  /*4dcb0*/  IMAD.MOV.U32 R126, RZ, RZ, R133 ;  /* 0x000000ffff7e7224 */ /* 0x000fe200078e0085 */
[----:B------:R-:W-:Y:S01]  /*4dcc0*/  IADD3.X R148, PT, PT, R148, UR13, RZ, P5, !PT ;  /* 0x0000000d94947c10 */ /* 0x000fe2000affe4ff */
[----:B-1----:R-:W2:Y:S02]  /*4dcd0*/  LDL.LU R2, [R1+0xa4] ;  /* 0x0000a40001027983 */ /* 0x002ea40000300800 */
[----:B------:R-:W-:Y:S01]  /*4dce0*/  IMAD.MOV.U32 R127, RZ, RZ, R132 ;  /* 0x000000ffff7f7224 */ /* 0x000fe200078e0084 */
[----:B------:R-:W-:Y:S01]  /*4dcf0*/  IADD3 R165, P4, PT, R165, UR12, RZ ;  /* 0x0000000ca5a57c10 */ /* 0x000fe2000ff9e0ff */
[----:B------:R-:W2:Y:S04]  /*4dd00*/  LDL.LU R38, [R1+0xe0] ;  /* 0x0000e00001267983 */ /* 0x000ea80000300800 */
[----:B------:R1:W-:Y:S01]  /*4dd10*/  LDGSTS.E [R190+0x380], desc[UR20][R126.64], P3 ;  /* 0x003800007ebe7fae */ /* 0x0003e200099a1014 */
[----:B------:R-:W-:-:S02]  /*4dd20*/  IADD3.X R164, PT, PT, R164, UR13, RZ, P4, !PT ;  /* 0x0000000da4a47c10 */ /* 0x000fc4000a7fe4ff */
        /* <DEDUP_REMOVED lines=17> */
[----:B------:R-:W-:Y:S01]  /*4de40*/  IADD3 R246, P5, PT, R246, UR12, RZ ;  /* 0x0000000cf6f67c10 */ /* 0x000fe2000ffbe0ff */
[----:B-1----:R-:W-:Y:S02]  /*4de50*/  IMAD.MOV.U32 R126, RZ, RZ, R198 ;  /* 0x000000ffff7e7224 */ /* 0x002fe400078e00c6 */
[----:B------:R-:W-:-:S05]  /*4de60*/  IMAD.MOV.U32 R127, RZ, RZ, R197 ;  /* 0x000000ffff7f7224 */ /* 0x000fca00078e00c5 */
[----:B------:R1:W-:Y:S02]  /*4de70*/  LDGSTS.E [R190+0x1380], desc[UR20][R126.64], P3 ;  /* 0x013800007ebe7fae */ /* 0x0003e400099a1014 */
[----:B-1----:R-:W-:Y:S02]  /*4de80*/  IMAD.MOV.U32 R126, RZ, RZ, R214 ;  /* 0x000000ffff7e7224 */ /* 0x002fe400078e00d6 */
[----:B------:R-:W-:-:S05]  /*4de90*/  IMAD.MOV.U32 R127, RZ, RZ, R213 ;  /* 0x000000ffff7f7224 */ /* 0x000fca00078e00d5 */
[----:B------:R1:W-:Y:S02]  /*4dea0*/  LDGSTS.E [R190+0x1780], desc[UR20][R126.64], P3 ;  /* 0x017800007ebe7fae */ /* 0x0003e400099a1014 */
[----:B-1----:R-:W-:Y:S01]  /*4deb0*/  IMAD.MOV.U32 R126, RZ, RZ, R230 ;  /* 0x000000ffff7e7224 */ /* 0x002fe200078e00e6 */
[----:B---3--:R-:W-:Y:S02]  /*4dec0*/  IADD3.X R229, PT, PT, R229, UR13, RZ, P4, !PT ;  /* 0x0000000de5e57c10 */ /* 0x008fe4000a7fe4ff */
[----:B----4-:R-:W-:-:S03]  /*4ded0*/  IADD3.X R245, PT, PT, R245, UR13, RZ, P5, !PT ;  /* 0x0000000df5f57c10 */ /* 0x010fc6000affe4ff */
[----:B------:R-:W-:-:S05]  /*4dee0*/  IMAD.MOV.U32 R127, RZ, RZ, R229 ;  /* 0x000000ffff7f7224 */ /* 0x000fca00078e00e5 */
[----:B------:R1:W-:Y:S02]  /*4def0*/  LDGSTS.E [R190+0x1b80], desc[UR20][R126.64], P3 ;  /* 0x01b800007ebe7fae */ /* 0x0003e400099a1014 */
[----:B-1----:R-:W-:Y:S02]  /*4df00*/  IMAD.MOV.U32 R126, RZ, RZ, R246 ;  /* 0x000000ffff7e7224 */ /* 0x002fe400078e00f6 */
[----:B------:R-:W-:-:S05]  /*4df10*/  IMAD.MOV.U32 R127, RZ, RZ, R245 ;  /* 0x000000ffff7f7224 */ /* 0x000fca00078e00f5 */
[----:B------:R1:W-:Y:S01]  /*4df20*/  LDGSTS.E [R190+0x1f80], desc[UR20][R126.64], P3 ;  /* 0x01f800007ebe7fae */ /* 0x0003e200099a1014 */
[----:B--2---:R-:W-:-:S04]  /*4df30*/  IADD3 R0, P4, PT, R0, UR12, RZ ;  /* 0x0000000c00007c10 */ /* 0x004fc8000ff9e0ff */
[----:B------:R-:W-:Y:S02]  /*4df40*/  IADD3.X R3, PT, PT, R3, UR13, RZ, P4, !PT ;  /* 0x0000000d03037c10 */ /* 0x000fe4000a7fe4ff */
        /* <DEDUP_REMOVED lines=14> */
[----:B----4-:R-:W4:Y:S01]  /*4e030*/  LDL.LU R7, [R1+0x160] ;  /* 0x0001600001077983 */ /* 0x010f220000300800 */
        /* <DEDUP_REMOVED lines=77> */
[----:B-1----:R-:W-:Y:S02]  /*4e510*/  IMAD.MOV.U32 R126, RZ, RZ, R2 ;  /* 0x000000ffff7e7224 */ /* 0x002fe400078e0002 */
[----:B------:R-:W-:Y:S01]  /*4e520*/  IMAD.MOV.U32 R127, RZ, RZ, R5 ;  /* 0x000000ffff7f7224 */ /* 0x000fe200078e0005 */
[----:B------:R-:W-:Y:S04]  /*4e530*/  STL [R1+0x2a4], R2 ;  /* 0x0002a40201007387 */ /* 0x000fe80000100800 */
[----:B------:R1:W-:Y:S04]  /*4e540*/  LDGSTS.E [R190+0x4b80], desc[UR20][R126.64], P3 ;  /* 0x04b800007ebe7fae */ /* 0x0003e800099a1014 */
[----:B------:R1:W-:Y:S04]  /*4e550*/  STL [R1+0x2a0], R5 ;  /* 0x0002a00501007387 */ /* 0x0003e80000100800 */
[----:B------:R-:W-:Y:S01]  /*4e560*/  STL [R1+0x2e4], R8 ;  /* 0x0002e40801007387 */ /* 0x000fe20000100800 */
[----:B-1----:R-:W-:-:S02]  /*4e570*/  IMAD.MOV.U32 R126, RZ, RZ, R8 ;  /* 0x000000ffff7e7224 */ /* 0x002fc400078e0008 */
[----:B------:R-:W-:Y:S01]  /*4e580*/  IMAD.MOV.U32 R127, RZ, RZ, R38 ;  /* 0x000000ffff7f7224 */ /* 0x000fe200078e0026 */
[----:B------:R-:W4:Y:S04]  /*4e590*/  LDL.LU R5, [R1+0x3a4] ;  /* 0x0003a40001057983 */ /* 0x000f280000300800 */
[----:B------:R1:W-:Y:S04]  /*4e5a0*/  LDGSTS.E [R190+0x4f80], desc[UR20][R126.64], P3 ;  /* 0x04f800007ebe7fae */ /* 0x0003e800099a1014 */
[----:B------:R1:W-:Y:S04]  /*4e5b0*/  STL [R1+0x2e0], R38 ;  /* 0x0002e02601007387 */ /* 0x0003e80000100800 */
[----:B------:R-:W4:Y:S04]  /*4e5c0*/  LDL.LU R2, [R1+0x3e4] ;  /* 0x0003e40001027983 */ /* 0x000f280000300800 */
[----:B-1----:R-:W5:Y:S04]  /*4e5d0*/  LDL.LU R38, [R1+0xb84] ;  /* 0x000b840001267983 */ /* 0x002f680000300800 */
[----:B------:R-:W4:Y:S01]  /*4e5e0*/  LDL.LU R8, [R1+0x3e0] ;  /* 0x0003e00001087983 */ /* 0x000f220000300800 */
[----:B--2---:R-:W-:-:S05]  /*4e5f0*/  IADD3 R0, P4, PT, R0, UR12, RZ ;  /* 0x0000000c00007c10 */ /* 0x004fca000ff9e0ff */
[----:B------:R-:W-:Y:S01]  /*4e600*/  IMAD.MOV.U32 R126, RZ, RZ, R0 ;  /* 0x000000ffff7e7224 */ /* 0x000fe200078e0000 */
[----:B------:R-:W-:Y:S01]  /*4e610*/  IADD3 R3, P5, PT, R3, UR12, RZ ;  /* 0x0000000c03037c10 */ /* 0x000fe2000ffbe0ff */
[----:B------:R-:W-:Y:S01]  /*4e620*/  STL [R1+0x324], R0 ;  /* 0x0003240001007387 */ /* 0x000fe20000100800 */
[----:B---3--:R-:W-:Y:S02]  /*4e630*/  IADD3.X R6, PT, PT, R6, UR13, RZ, P4, !PT ;  /* 0x0000000d06067c10 */ /* 0x008fe4000a7fe4ff */
[----:B----4-:R-:W-:-:S03]  /*4e640*/  IADD3.X R7, PT, PT, R7, UR13, RZ, P5, !PT ;  /* 0x0000000d07077c10 */ /* 0x010fc6000affe4ff */
[----:B------:R-:W-:Y:S01]  /*4e650*/  IMAD.MOV.U32 R127, RZ, RZ, R6 ;  /* 0x000000ffff7f7224 */ /* 0x000fe200078e0006 */
[----:B------:R1:W-:Y:S04]  /*4e660*/  STL [R1+0x320], R6 ;  /* 0x0003200601007387 */ /* 0x0003e80000100800 */
[----:B------:R2:W-:Y:S04]  /*4e670*/  LDGSTS.E [R190+0x5380], desc[UR20][R126.64], P3 ;  /* 0x053800007ebe7fae */ /* 0x0005e800099a1014 */
[----:B------:R-:W-:Y:S04]  /*4e680*/  STL [R1+0x364], R3 ;  /* 0x0003640301007387 */ /* 0x000fe80000100800 */
[----:B-1----:R-:W3:Y:S01]  /*4e690*/  LDL.LU R6, [R1+0x424] ;  /* 0x0004240001067983 */ /* 0x002ee20000300800 */
[----:B--2---:R-:W-:-:S02]  /*4e6a0*/  IMAD.MOV.U32 R126, RZ, RZ, R3 ;  /* 0x000000ffff7e7224 */ /* 0x004fc400078e0003 */
[----:B------:R-:W-:Y:S01]  /*4e6b0*/  IMAD.MOV.U32 R127, RZ, RZ, R7 ;  /* 0x000000ffff7f7224 */ /* 0x000fe200078e0007 */
[----:B------:R1:W-:Y:S04]  /*4e6c0*/  STL [R1+0x360], R7 ;  /* 0x0003600701007387 */ /* 0x0003e80000100800 */
[----:B------:R-:W2:Y:S04]  /*4e6d0*/  LDL.LU R0, [R1+0x464] ;  /* 0x0004640001007983 */ /* 0x000ea80000300800 */
[----:B------:R4:W-:Y:S04]  /*4e6e0*/  LDGSTS.E [R190+0x5780], desc[UR20][R126.64], P3 ;  /* 0x057800007ebe7fae */ /* 0x0009e800099a1014 */
[----:B-1----:R-:W5:Y:S04]  /*4e6f0*/  LDL.LU R7, [R1+0xb80] ;  /* 0x000b800001077983 */ /* 0x002f680000300800 */
[----:B------:R-:W2:Y:S04]  /*4e700*/  LDL.LU R3, [R1+0x460] ;  /* 0x0004600001037983 */ /* 0x000ea80000300800 */
[----:B------:R-:W2:Y:S01]  /*4e710*/  LDL.LU R127, [R1+0x3a0] ;  /* 0x0003a000017f7983 */ /* 0x000ea20000300800 */
[----:B------:R-:W-:-:S05]  /*4e720*/  IADD3 R5, P4, PT, R5, UR12, RZ ;  /* 0x0000000c05057c10 */ /* 0x000fca000ff9e0ff */
[----:B----4-:R-:W-:Y:S01]  /*4e730*/  IMAD.MOV.U32 R126, RZ, RZ, R5 ;  /* 0x000000ffff7e7224 */ /* 0x010fe200078e0005 */
[----:B------:R-:W-:Y:S01]  /*4e740*/  IADD3 R2, P5, PT, R2, UR12, RZ ;  /* 0x0000000c02027c10 */ /* 0x000fe2000ffbe0ff */
[----:B------:R1:W-:Y:S03]  /*4e750*/  STL [R1+0x3a4], R5 ;  /* 0x0003a40501007387 */ /* 0x0003e60000100800 */
[----:B------:R-:W-:Y:S02]  /*4e760*/  IADD3.X R8, PT, PT, R8, UR13, RZ, P5, !PT ;  /* 0x0000000d08087c10 */ /* 0x000fe4000affe4ff */
[----:B--2---:R-:W-:-:S05]  /*4e770*/  IADD3.X R127, PT, PT, R127, UR13, RZ, P4, !PT ;  /* 0x0000000d7f7f7c10 */ /* 0x004fca000a7fe4ff */
[----:B------:R2:W-:Y:S04]  /*4e780*/  STL [R1+0x3a0], R127 ;  /* 0x0003a07f01007387 */ /* 0x0005e80000100800 */
[----:B------:R4:W-:Y:S04]  /*4e790*/  LDGSTS.E [R190+0x5b80], desc[UR20][R126.64], P3 ;  /* 0x05b800007ebe7fae */ /* 0x0009e800099a1014 */
[----:B------:R-:W-:Y:S04]  /*4e7a0*/  STL [R1+0x3e4], R2 ;  /* 0x0003e40201007387 */ /* 0x000fe80000100800 */
[----:B-1----:R-:W3:Y:S01]  /*4e7b0*/  LDL.LU R5, [R1+0x4e4] ;  /* 0x0004e40001057983 */ /* 0x002ee20000300800 */
[----:B----4-:R-:W-:-:S02]  /*4e7c0*/  IMAD.MOV.U32 R126, RZ, RZ, R2 ;  /* 0x000000ffff7e7224 */ /* 0x010fc400078e0002 */
[----:B--2---:R-:W-:Y:S01]  /*4e7d0*/  IMAD.MOV.U32 R127, RZ, RZ, R8 ;  /* 0x000000ffff7f7224 */ /* 0x004fe200078e0008 */
[----:B------:R1:W-:Y:S04]  /*4e7e0*/  STL [R1+0x3e0], R8 ;  /* 0x0003e00801007387 */ /* 0x0003e80000100800 */
[----:B------:R2:W-:Y:S04]  /*4e7f0*/  LDGSTS.E [R190+0x5f80], desc[UR20][R126.64], P3 ;  /* 0x05f800007ebe7fae */ /* 0x0005e800099a1014 */
[----:B-1----:R-:W4:Y:S04]  /*4e800*/  LDL.LU R8, [R1+0x4e0] ;  /* 0x0004e00001087983 */ /* 0x002f280000300800 */
[----:B------:R-:W4:Y:S04]  /*4e810*/  LDL.LU R2, [R1+0x564] ;  /* 0x0005640001027983 */ /* 0x000f280000300800 */
[----:B------:R-:W4:Y:S01]  /*4e820*/  LDL.LU R127, [R1+0x420] ;  /* 0x00042000017f7983 */ /* 0x000f220000300800 */
[----:B---3--:R-:W-:-:S02]  /*4e830*/  IADD3 R6, P4, PT, R6, UR12, RZ ;  /* 0x0000000c06067c10 */ /* 0x008fc4000ff9e0ff */
[----:B------:R-:W-:-:S03]  /*4e840*/  IADD3 R0, P5, PT, R0, UR12, RZ ;  /* 0x0000000c00007c10 */ /* 0x000fc6000ffbe0ff */
[----:B--2---:R-:W-:Y:S01]  /*4e850*/  IMAD.MOV.U32 R126, RZ, RZ, R6 ;  /* 0x000000ffff7e7224 */ /* 0x004fe200078e0006 */
[----:B------:R-:W-:Y:S01]  /*4e860*/  IADD3.X R3, PT, PT, R3, UR13, RZ, P5, !PT ;  /* 0x0000000d03037c10 */ /* 0x000fe2000affe4ff */
[----:B------:R1:W-:Y:S01]  /*4e870*/  STL [R1+0x424], R6 ;  /* 0x0004240601007387 */ /* 0x0003e20000100800 */
[----:B----4-:R-:W-:-:S05]  /*4e880*/  IADD3.X R127, PT, PT, R127, UR13, RZ, P4, !PT ;  /* 0x0000000d7f7f7c10 */ /* 0x010fca000a7fe4ff */
[----:B------:R2:W-:Y:S04]  /*4e890*/  STL [R1+0x420], R127 ;  /* 0x0004207f01007387 */ /* 0x0005e80000100800 */
[----:B------:R3:W-:Y:S04]  /*4e8a0*/  LDGSTS.E [R190+0x6380], desc[UR20][R126.64], P3 ;  /* 0x063800007ebe7fae */ /* 0x0007e800099a1014 */
[----:B------:R4:W-:Y:S04]  /*4e8b0*/  STL [R1+0x464], R0 ;  /* 0x0004640001007387 */ /* 0x0009e80000100800 */
[----:B-1----:R-:W4:Y:S01]  /*4e8c0*/  LDL.LU R6, [R1+0x560] ;  /* 0x0005600001067983 */ /* 0x002f220000300800 */
[----:B---3--:R-:W-:-:S02]  /*4e8d0*/  IMAD.MOV.U32 R126, RZ, RZ, R0 ;  /* 0x000000ffff7e7224 */ /* 0x008fc400078e0000 */
[----:B--2---:R-:W-:Y:S01]  /*4e8e0*/  IMAD.MOV.U32 R127, RZ, RZ, R3 ;  /* 0x000000ffff7f7224 */ /* 0x004fe200078e0003 */
[----:B------:R1:W-:Y:S04]  /*4e8f0*/  STL [R1+0x460], R3 ;  /* 0x0004600301007387 */ /* 0x0003e80000100800 */
[----:B----4-:R-:W2:Y:S04]  /*4e900*/  LDL.LU R0, [R1+0x5e0] ;  /* 0x0005e00001007983 */ /* 0x010ea80000300800 */
[----:B------:R3:W-:Y:S04]  /*4e910*/  LDGSTS.E [R190+0x6780], desc[UR20][R126.64], P3 ;  /* 0x067800007ebe7fae */ /* 0x0007e800099a1014 */
[----:B-1----:R-:W4:Y:S04]  /*4e920*/  LDL.LU R3, [R1+0x5e4] ;  /* 0x0005e40001037983 */ /* 0x002f280000300800 */
[----:B------:R-:W2:Y:S04]  /*4e930*/  LDL.LU R126, [R1+0x4a0] ;  /* 0x0004a000017e7983 */ /* 0x000ea80000300800 */
[----:B------:R-:W3:Y:S01]  /*4e940*/  LDL.LU R127, [R1+0x4a4] ;  /* 0x0004a400017f7983 */ /* 0x000ee20000300800 */
[----:B------:R-:W-:-:S04]  /*4e950*/  IADD3 R5, P5, PT, R5, UR12, RZ ;  /* 0x0000000c05057c10 */ /* 0x000fc8000ffbe0ff */
[----:B------:R-:W-:Y:S02]  /*4e960*/  IADD3.X R8, PT, PT, R8, UR13, RZ, P5, !PT ;  /* 0x0000000d08087c10 */ /* 0x000fe4000affe4ff */
[----:B---3--:R-:W-:-:S04]  /*4e970*/  IADD3 R127, P4, PT, R127, UR12, RZ ;  /* 0x0000000c7f7f7c10 */ /* 0x008fc8000ff9e0ff */
[----:B--2---:R-:W-:Y:S01]  /*4e980*/  IADD3.X R126, PT, PT, R126, UR13, RZ, P4, !PT ;  /* 0x0000000d7e7e7c10 */ /* 0x004fe2000a7fe4ff */
[----:B------:R1:W-:Y:S04]  /*4e990*/  STL [R1+0x4a4], R127 ;  /* 0x0004a47f01007387 */ /* 0x0003e80000100800 */
[----:B------:R2:W-:Y:S01]  /*4e9a0*/  STL [R1+0x4a0], R126 ;  /* 0x0004a07e01007387 */ /* 0x0005e20000100800 */
[----:B-1----:R-:W-:-:S04]  /*4e9b0*/  LOP3.LUT R127, R127, R126, RZ, 0x3c, !PT ;  /* 0x0000007e7f7f7212 */ /* 0x002fc800078e3cff */
[----:B--2---:R-:W-:-:S04]  /*4e9c0*/  LOP3.LUT R126, R127, R126, RZ, 0x3c, !PT ;  /* 0x0000007e7f7e7212 */ /* 0x004fc800078e3cff */
[----:B------:R-:W-:Y:S01]  /*4e9d0*/  LOP3.LUT R127, R127, R126, RZ, 0x3c, !PT ;  /* 0x0000007e7f7f7212 */ /* 0x000fe200078e3cff */
[----:B------:R-:W-:Y:S04]  /*4e9e0*/  STL [R1+0x4e4], R5 ;  /* 0x0004e40501007387 */ /* 0x000fe80000100800 */
[----:B------:R1:W-:Y:S04]  /*4e9f0*/  LDGSTS.E [R190+0x6b80], desc[UR20][R126.64], P3 ;  /* 0x06b800007ebe7fae */ /* 0x0003e800099a1014 */
[----:B------:R2:W-:Y:S01]  /*4ea00*/  STL [R1+0x4e0], R8 ;  /* 0x0004e00801007387 */ /* 0x0005e20000100800 */
[----:B-1----:R-:W-:-:S02]  /*4ea10*/  IMAD.MOV.U32 R126, RZ, RZ, R5 ;  /* 0x000000ffff7e7224 */ /* 0x002fc400078e0005 */
[----:B------:R-:W-:Y:S02]  /*4ea20*/  IMAD.MOV.U32 R127, RZ, RZ, R8 ;  /* 0x000000ffff7f7224 */ /* 0x000fe400078e0008 */
[----:B--2---:R-:W5:Y:S04]  /*4ea30*/  LDL.LU R8, [R1+0xb7c] ;  /* 0x000b7c0001087983 */ /* 0x004f680000300800 */
[----:B------:R-:W5:Y:S04]  /*4ea40*/  LDL.LU R5, [R1+0xb78] ;  /* 0x000b780001057983 */ /* 0x000f680000300800 */
[----:B------:R1:W-:Y:S04]  /*4ea50*/  LDGSTS.E [R190+0x6f80], desc[UR20][R126.64], P3 ;  /* 0x06f800007ebe7fae */ /* 0x0003e800099a1014 */
[----:B------:R-:W2:Y:S04]  /*4ea60*/  LDL.LU R126, [R1+0x520] ;  /* 0x00052000017e7983 */ /* 0x000ea80000300800 */
[----:B------:R-:W1:Y:S01]  /*4ea70*/  LDL.LU R127, [R1+0x524] ;  /* 0x00052400017f7983 */ /* 0x000e620000300800 */
[----:B------:R-:W-:-:S04]  /*4ea80*/  IADD3 R2, P5, PT, R2, UR12, RZ ;  /* 0x0000000c02027c10 */ /* 0x000fc8000ffbe0ff */
[----:B------:R-:W-:Y:S02]  /*4ea90*/  IADD3.X R6, PT, PT, R6, UR13, RZ, P5, !PT ;  /* 0x0000000d06067c10 */ /* 0x000fe4000affe4ff */
[----:B-1----:R-:W-:-:S04]  /*4eaa0*/  IADD3 R127, P4, PT, R127, UR12, RZ ;  /* 0x0000000c7f7f7c10 */ /* 0x002fc8000ff9e0ff */
        /* <DEDUP_REMOVED lines=16> */
[----:B----4-:R-:W-:-:S04]  /*4ebb0*/  IADD3 R3, P5, PT, R3, UR12, RZ ;  /* 0x0000000c03037c10 */ /* 0x010fc8000ffbe0ff */
        /* <DEDUP_REMOVED lines=14> */
[----:B------:R1:W-:Y:S01]  /*4eca0*/  LDGSTS.E [R190+0x7f80], desc[UR20][R126.64], P3 ;  /* 0x07f800007ebe7fae */ /* 0x0003e200099a1014 */
[----:B------:R-:W2:Y:S01]  /*4ecb0*/  S2R R3, SR_TID.X ;  /* 0x0000000000037919 */ /* 0x000ea20000002100 */
[----:B------:R-:W-:Y:S02]  /*4ecc0*/  UIADD3 UR16, UPT, UPT, UR16, 0x1, URZ ;  /* 0x0000000110107890 */ /* 0x000fe4000fffe0ff */
[----:B------:R-:W-:Y:S01]  /*4ecd0*/  UIADD3 UR22, UPT, UPT, UR6, 0x1, URZ ;  /* 0x0000000106167890 */ /* 0x000fe2000fffe0ff */
[----:B------:R-:W0:Y:S04]  /*4ece0*/  LDGDEPBAR ;  /* 0x00000000000079af */ /* 0x000e280000000000 */
[----:B------:R-:W3:Y:S01]  /*4ecf0*/  LDL R127, [R1+0x62c] ;  /* 0x00062c00017f7983 */ /* 0x000ee20000100800 */
[----:B------:R-:W-:-:S04]  /*4ed00*/  UISETP.GT.AND UP1, UPT, UR16, 0x1, UPT ;  /* 0x000000011000788c */ /* 0x000fc8000bf24270 */
[----:B------:R-:W-:Y:S01]  /*4ed10*/  USEL UR5, URZ, 0x1, !UP1 ;  /* 0x00000001ff057887 */ /* 0x000fe2000c800000 */
[----:B-1----:R-:W-:Y:S01]  /*4ed20*/  IMAD.U32 R126, RZ, RZ, UR18 ;  /* 0x00000012ff7e7e24 */ /* 0x002fe2000f8e00ff */
[----:B------:R-:W-:Y:S02]  /*4ed30*/  USEL UR16, UR16, URZ, !UP1 ;  /* 0x000000ff10107287 */ /* 0x000fe4000c800000 */
[----:B------:R-:W-:Y:S01]  /*4ed40*/  ULOP3.LUT UR5, UR18, UR5, URZ, 0x3c, !UPT ;  /* 0x0000000512057292 */ /* 0x000fe2000f8e3cff */
[----:B------:R-:W-:Y:S01]  /*4ed50*/  UMOV UR15, UR9 ;  /* 0x00000009000f7c82 */ /* 0x000fe20008000000 */
[----:B--2---:R-:W-:-:S04]  /*4ed60*/  SHF.R.U32.HI R3, RZ, 0x6, R3 ;  /* 0x00000006ff037819 */ /* 0x004fc80000011603 */
[----:B------:R-:W-:Y:S02]  /*4ed70*/  SGXT.U32 R3, R3, 0x1 ;  /* 0x000000010303781a */ /* 0x000fe40000000000 */
[----:B---3--:R-:W-:Y:S01]  /*4ed80*/  ISETP.NE.U32.AND P3, PT, R127, UR6, PT ;  /* 0x000000067f007c0c */ /* 0x008fe2000bf65070 */
[----:B------:R-:W-:-:S12]  /*4ed90*/  UMOV UR6, UR22 ;  /* 0x0000001600067c82 */ /* 0x000fd80008000000 */
[----:B------:R-:W-:Y:S05]  /*4eda0*/  @P3 BRA `(.L_x_10) ;  /* 0xffffff4000243947 */ /* 0x000fea000383ffff */
.L_x_7:
[----:B------:R-:W2:Y:S01]  /*4edb0*/  S2R R127, SR_TID.X ;  /* 0x00000000007f7919 */ /* 0x000ea20000002100 */
[----:B------:R-:W3:Y:S01]  /*4edc0*/  LDCU UR4, c[0x0][0x39c] ;  /* 0x00007380ff0477ac */ /* 0x000ee20008000800 */
[C-C-:B-----5:R-:W-:Y:S02]  /*4edd0*/  LOP3.LUT R132, R0.reuse, 0x2, R3.reuse, 0xfe, !PT ;  /* 0x0000000200847812 */ /* 0x160fe400078efe03 */
[C-C-:B------:R-:W-:Y:S02]  /*4ede0*/  LOP3.LUT R146, R0.reuse, 0x4, R3.reuse, 0xfe, !PT ;  /* 0x0000000400927812 */ /* 0x140fe400078efe03 */
[C-C-:B------:R-:W-:Y:S02]  /*4edf0*/  LOP3.LUT R133, R0.reuse, 0x6, R3.reuse, 0xfe, !PT ;  /* 0x0000000600857812 */ /* 0x140fe400078efe03 */
[C-C-:B------:R-:W-:Y:S02]  /*4ee00*/  LOP3.LUT R134, R0.reuse, 0x8, R3.reuse, 0xfe, !PT ;  /* 0x0000000800867812 */ /* 0x140fe400078efe03 */
[----:B------:R-:W-:-:S02]  /*4ee10*/  LOP3.LUT R159, R0, 0xa, R3, 0xfe, !PT ;  /* 0x0000000a009f7812 */ /* 0x000fc400078efe03 */
[C-C-:B------:R-:W-:Y:S02]  /*4ee20*/  LOP3.LUT R158, R0.reuse, 0xc, R3.reuse, 0xfe, !PT ;  /* 0x0000000c009e7812 */ /* 0x140fe400078efe03 */
[C-C-:B------:R-:W-:Y:S02]  /*4ee30*/  LOP3.LUT R157, R0.reuse, 0xe, R3.reuse, 0xfe, !PT ;  /* 0x0000000e009d7812 */ /* 0x140fe400078efe03 */
[C-C-:B------:R-:W-:Y:S02]  /*4ee40*/  LOP3.LUT R156, R0.reuse, 0x10, R3.reuse, 0xfe, !PT ;  /* 0x00000010009c7812 */ /* 0x140fe400078efe03 */
[C-C-:B------:R-:W-:Y:S02]  /*4ee50*/  LOP3.LUT R155, R0.reuse, 0x12, R3.reuse, 0xfe, !PT ;  /* 0x00000012009b7812 */ /* 0x140fe400078efe03 */
[C-C-:B------:R-:W-:Y:S02]  /*4ee60*/  LOP3.LUT R154, R0.reuse, 0x14, R3.reuse, 0xfe, !PT ;  /* 0x00000014009a7812 */ /* 0x140fe400078efe03 */
[----:B------:R-:W-:-:S02]  /*4ee70*/  LOP3.LUT R153, R0, 0x16, R3, 0xfe, !PT ;  /* 0x0000001600997812 */ /* 0x000fc400078efe03 */
[C-C-:B------:R-:W-:Y:S02]  /*4ee80*/  LOP3.LUT R152, R0.reuse, 0x18, R3.reuse, 0xfe, !PT ;  /* 0x0000001800987812 */ /* 0x140fe400078efe03 */
[C-C-:B------:R-:W-:Y:S02]  /*4ee90*/  LOP3.LUT R151, R0.reuse, 0x1a, R3.reuse, 0xfe, !PT ;  /* 0x0000001a00977812 */ /* 0x140fe400078efe03 */
[C-C-:B------:R-:W-:Y:S02]  /*4eea0*/  LOP3.LUT R150, R0.reuse, 0x1c, R3.reuse, 0xfe, !PT ;  /* 0x0000001c00967812 */ /* 0x140fe400078efe03 */
[C-C-:B------:R-:W-:Y:S01]  /*4eeb0*/  LOP3.LUT R149, R0.reuse, 0x1e, R3.reuse, 0xfe, !PT ;  /* 0x0000001e00957812 */ /* 0x140fe200078efe03 */
[C---:B--2---:R-:W-:Y:S01]  /*4eec0*/  IMAD.SHL.U32 R2, R127.reuse, 0x10, RZ ;  /* 0x000000107f027824 */ /* 0x044fe200078e00ff */
[C---:B------:R-:W-:Y:S01]  /*4eed0*/  LOP3.LUT R161, R127.reuse, 0x60, RZ, 0xc0, !PT ;  /* 0x000000607fa17812 */ /* 0x040fe200078ec0ff */
[----:B------:R-:W-:Y:S01]  /*4eee0*/  IMAD.SHL.U32 R4, R127, 0x80, RZ ;  /* 0x000000807f047824 */ /* 0x000fe200078e00ff */
[----:B------:R-:W-:-:S02]  /*4eef0*/  LOP3.LUT R148, R0, 0x20, R3, 0xfe, !PT ;  /* 0x0000002000947812 */ /* 0x000fc400078efe03 */
[----:B------:R-:W-:Y:S02]  /*4ef00*/  LOP3.LUT R2, R2, 0xf0, RZ, 0xc0, !PT ;  /* 0x000000f002027812 */ /* 0x000fe400078ec0ff */
[----:B-1----:R-:W-:Y:S02]  /*4ef10*/  LOP3.LUT R5, R4, 0x800, RZ, 0xc0, !PT ;  /* 0x0000080004057812 */ /* 0x002fe400078ec0ff */
[----:B------:R-:W-:Y:S02]  /*4ef20*/  LOP3.LUT R147, R0, 0x22, R3, 0xfe, !PT ;  /* 0x0000002200937812 */ /* 0x000fe400078efe03 */
[----:B------:R-:W-:Y:S02]  /*4ef30*/  IADD3 R198, PT, PT, R2, UR7, R5 ;  /* 0x0000000702c67c10 */ /* 0x000fe4000fffe005 */
[C---:B------:R-:W-:Y:S02]  /*4ef40*/  LOP3.LUT R2, R0.reuse, R3, RZ, 0xfc, !PT ;  /* 0x0000000300027212 */ /* 0x040fe400078efcff */
        /* <DEDUP_REMOVED lines=26> */
[----:B------:R-:W-:Y:S01]  /*4f0f0*/  LOP3.LUT R179, R0, 0x58, R3, 0xfe, !PT ;  /* 0x0000005800b37812 */ /* 0x000fe200078efe03 */
[----:B---3--:R-:W-:Y:S06]  /*4f100*/  @!P1 BRA `(.L_x_11) ;  /* 0x0000000000109947 */ /* 0x008fec0003800000 */
[----:B------:R-:W-:-:S06]  /*4f110*/  USHF.L.U32 UR18, UR18, 0x1f, URZ ;  /* 0x0000001f12127899 */ /* 0x000fcc00080006ff */
[----:B------:R-:W-:-:S04]  /*4f120*/  IMAD.U32 R4, RZ, RZ, UR18 ;  /* 0x00000012ff047e24 */ /* 0x000fc8000f8e00ff */
[----:B------:R-:W1:Y:S02]  /*4f130*/  SYNCS.PHASECHK.TRANS64.TRYWAIT P0, [UR9], R4 ;  /* 0x00000004ff0075a7 */ /* 0x000e640008001109 */
[----:B-1----:R-:W-:Y:S05]  /*4f140*/  @!P0 BRA `(.L_x_12) ;  /* 0x0000004400888947 */ /* 0x002fea0003800000 */
.L_x_11:
[----:B------:R-:W-:-:S04]  /*4f150*/  DEPBAR.LE SB0, 0x0 ;  /* 0x000080000000791a */ /* 0x000fc80000000000 */
[----:B------:R-:W-:Y:S01]  /*4f160*/  BAR.SYNC.DEFER_BLOCKING 0x0 ;  /* 0x0000000000007b1d */ /* 0x000fe20000010000 */
[----:B------:R-:W-:-:S05]  /*4f170*/  IMAD R198, R161, 0x8, R198 ;  /* 0x00000008a1c67824 */ /* 0x000fca00078e02c6 */
[----:B------:R-:W1:Y:S01]  /*4f180*/  LDCU.128 UR12, c[0x0][0x390] ;  /* 0x00007200ff0c77ac */ /* 0x000e620008000c00 */
[----:B------:R-:W2:Y:S01]  /*4f190*/  S2R R200, SR_TID.X ;  /* 0x0000000000c87919 */ /* 0x000ea20000002100 */
[----:B------:R-:W1:Y:S01]  /*4f1a0*/  LDL.LU R199, [R1+0xa50] ;  /* 0x000a500001c77983 */ /* 0x000e620000300800 */
[C-C-:B------:R-:W-:Y:S01]  /*4f1b0*/  LOP3.LUT R180, R0.reuse, 0x5a, R3.reuse, 0xfe, !PT ;  /* 0x0000005a00b47812 */ /* 0x140fe200078efe03 */
[----:B------:R-:W3:Y:S01]  /*4f1c0*/  LDCU UR5, c[0x0][0x39c] ;  /* 0x00007380ff0577ac */ /* 0x000ee20008000800 */
[C-C-:B------:R-:W-:Y:S02]  /*4f1d0*/  LOP3.LUT R181, R0.reuse, 0x5c, R3.reuse, 0xfe, !PT ;  /* 0x0000005c00b57812 */ /* 0x140fe400078efe03 */
[C-C-:B------:R-:W-:Y:S01]  /*4f1e0*/  LOP3.LUT R182, R0.reuse, 0x5e, R3.reuse, 0xfe, !PT ;  /* 0x0000005e00b67812 */ /* 0x140fe200078efe03 */
[----:B------:R-:W4:Y:S01]  /*4f1f0*/  LDCU UR6, c[0x0][0x39c] ;  /* 0x00007380ff0677ac */ /* 0x000f220008000800 */
[C-C-:B------:R-:W-:Y:S02]  /*4f200*/  LOP3.LUT R183, R0.reuse, 0x60, R3.reuse, 0xfe, !PT ;  /* 0x0000006000b77812 */ /* 0x140fe400078efe03 */
[C-C-:B------:R-:W-:Y:S01]  /*4f210*/  LOP3.LUT R184, R0.reuse, 0x62, R3.reuse, 0xfe, !PT ;  /* 0x0000006200b87812 */ /* 0x140fe200078efe03 */
[----:B------:R-:W5:Y:S01]  /*4f220*/  LDCU UR9, c[0x0][0x39c] ;  /* 0x00007380ff0977ac */ /* 0x000f620008000800 */
[C-C-:B------:R-:W-:Y:S01]  /*4f230*/  LOP3.LUT R185, R0.reuse, 0x64, R3.reuse, 0xfe, !PT ;  /* 0x0000006400b97812 */ /* 0x140fe200078efe03 */
[----:B------:R-:W2:Y:S02]  /*4f240*/  @!P2 SYNCS.CCTL.IV [UR7+0xf0000] ;  /* 0x0f000000ff00a9b1 */ /* 0x000ea40008000007 */
[----:B--2---:R-:W-:Y:S01]  /*4f250*/  BAR.SYNC.DEFER_BLOCKING 0x0 ;  /* 0x0000000000007b1d */ /* 0x004fe20000010000 */
[----:B------:R-:W-:-:S02]  /*4f260*/  LOP3.LUT R186, R0, 0x66, R3, 0xfe, !PT ;  /* 0x0000006600ba7812 */ /* 0x000fc400078efe03 */
[C-C-:B------:R-:W-:Y:S02]  /*4f270*/  LOP3.LUT R187, R0.reuse, 0x68, R3.reuse, 0xfe, !PT ;  /* 0x0000006800bb7812 */ /* 0x140fe400078efe03 */
[C-C-:B------:R-:W-:Y:S01]  /*4f280*/  LOP3.LUT R188, R0.reuse, 0x6a, R3.reuse, 0xfe, !PT ;  /* 0x0000006a00bc7812 */ /* 0x140fe200078efe03 */
[----:B------:R-:W2:Y:S01]  /*4f290*/  LDCU UR10, c[0x0][0x39c] ;  /* 0x00007380ff0a77ac */ /* 0x000ea20008000800 */
[C-C-:B------:R-:W-:Y:S01]  /*4f2a0*/  LOP3.LUT R189, R0.reuse, 0x6c, R3.reuse, 0xfe, !PT ;  /* 0x0000006c00bd7812 */ /* 0x140fe200078efe03 */
[----:B------:R-:W-:Y:S01]  /*4f2b0*/  LDTM.16dp32bit_t0_t15.x128 R4, tmem[UR19] ;  /* 0x00000013000479ee */ /* 0x000fe20008b80000 */
[----:B------:R-:W2:Y:S01]  /*4f2c0*/  LDTM.16dp32bit_t16_t31.x128 R4, tmem[UR19+0x80] ;  /* 0x00008013000479ee */ /* 0x000ea20008ba0000 */
[C-C-:B------:R-:W-:Y:S02]  /*4f2d0*/  LOP3.LUT R190, R0.reuse, 0x6e, R3.reuse, 0xfe, !PT ;  /* 0x0000006e00be7812 */ /* 0x140fe400078efe03 */
[C-C-:B------:R-:W-:Y:S02]  /*4f2e0*/  LOP3.LUT R191, R0.reuse, 0x70, R3.reuse, 0xfe, !PT ;  /* 0x0000007000bf7812 */ /* 0x140fe400078efe03 */
[----:B------:R-:W-:-:S02]  /*4f2f0*/  LOP3.LUT R192, R0, 0x72, R3, 0xfe, !PT ;  /* 0x0000007200c07812 */ /* 0x000fc400078efe03 */
[----:B------:R-:W-:Y:S02]  /*4f300*/  LOP3.LUT R200, R200, 0x7f, RZ, 0xc0, !PT ;  /* 0x0000007fc8c87812 */ /* 0x000fe400078ec0ff */
[C-C-:B------:R-:W-:Y:S02]  /*4f310*/  LOP3.LUT R193, R0.reuse, 0x74, R3.reuse, 0xfe, !PT ;  /* 0x0000007400c17812 */ /* 0x140fe400078efe03 */
[C-C-:B------:R-:W-:Y:S02]  /*4f320*/  LOP3.LUT R194, R0.reuse, 0x76, R3.reuse, 0xfe, !PT ;  /* 0x0000007600c27812 */ /* 0x140fe400078efe03 */
[C-C-:B------:R-:W-:Y:S02]  /*4f330*/  LOP3.LUT R195, R0.reuse, 0x78, R3.reuse, 0xfe, !PT ;  /* 0x0000007800c37812 */ /* 0x140fe400078efe03 */
[C-C-:B------:R-:W-:Y:S01]  /*4f340*/  LOP3.LUT R196, R0.reuse, 0x7a, R3.reuse, 0xfe, !PT ;  /* 0x0000007a00c47812 */ /* 0x140fe200078efe03 */
[----:B------:R-:W3:Y:S01]  /*4f350*/  @!P2 SYNCS.CCTL.IV [UR7+0xf0008] ;  /* 0x0f000800ff00a9b1 */ /* 0x000ee20008000007 */
[----:B------:R-:W-:Y:S01]  /*4f360*/  NOP ;  /* 0x0000000000007918 */ /* 0x000fe20000000000 */
[----:B------:R-:W-:-:S02]  /*4f370*/  LOP3.LUT R197, R0, 0x7c, R3, 0xfe, !PT ;  /* 0x0000007c00c57812 */ /* 0x000fc400078efe03 */
[----:B------:R-:W-:Y:S02]  /*4f380*/  LOP3.LUT R0, R0, 0x7e, R3, 0xfe, !PT ;  /* 0x0000007e00007812 */ /* 0x000fe400078efe03 */
[----:B------:R-:W-:Y:S01]  /*4f390*/  LOP3.LUT R3, R2, 0xfe, RZ, 0xfc, !PT ;  /* 0x000000fe02037812 */ /* 0x000fe200078efcff */
[----:B--2---:R-:W-:Y:S02]  /*4f3a0*/  IMAD.MOV.U32 R160, RZ, RZ, R4 ;  /* 0x000000ffffa07224 */ /* 0x004fe400078e0004 */
[----:B------:R-:W-:Y:S02]  /*4f3b0*/  IMAD.MOV.U32 R4, RZ, RZ, R5 ;  /* 0x000000ffff047224 */ /* 0x000fe400078e0005 */
[----:B------:R-:W-:Y:S02]  /*4f3c0*/  IMAD.MOV.U32 R161, RZ, RZ, R6 ;  /* 0x000000ffffa17224 */ /* 0x000fe400078e0006 */
[----:B------:R-:W-:Y:S02]  /*4f3d0*/  IMAD.MOV.U32 R5, RZ, RZ, R7 ;  /* 0x000000ffff057224 */ /* 0x000fe400078e0007 */
[----:B------:R-:W-:-:S02]  /*4f3e0*/  IMAD.MOV.U32 R162, RZ, RZ, R8 ;  /* 0x000000ffffa27224 */ /* 0x000fc400078e0008 */
[----:B------:R-:W-:Y:S02]  /*4f3f0*/  IMAD.MOV.U32 R163, RZ, RZ, R10 ;  /* 0x000000ffffa37224 */ /* 0x000fe400078e000a */
[----:B------:R-:W-:Y:S02]  /*4f400*/  IMAD.MOV.U32 R6, RZ, RZ, R9 ;  /* 0x000000ffff067224 */ /* 0x000fe400078e0009 */
[----:B------:R-:W-:Y:S01]  /*4f410*/  IMAD.MOV.U32 R7, RZ, RZ, R11 ;  /* 0x000000ffff077224 */ /* 0x000fe200078e000b */
[----:B---3--:R2:W-:Y:S01]  /*4f420*/  STS.128 [R198], R160 ;  /* 0x000000a0c6007388 */ /* 0x0085e20000000c00 */
[----:B------:R-:W-:Y:S02]  /*4f430*/  IMAD.MOV.U32 R8, RZ, RZ, R13 ;  /* 0x000000ffff087224 */ /* 0x000fe400078e000d */
[----:B------:R-:W-:Y:S01]  /*4f440*/  IMAD.MOV.U32 R9, RZ, RZ, R15 ;  /* 0x000000ffff097224 */ /* 0x000fe200078e000f */
[----:B------:R3:W-:Y:S01]  /*4f450*/  STS.128 [R198+0x400], R4 ;  /* 0x00040004c6007388 */ /* 0x0007e20000000c00 */
[----:B------:R-:W-:-:S02]  /*4f460*/  IMAD.MOV.U32 R10, RZ, RZ, R17 ;  /* 0x000000ffff0a7224 */ /* 0x000fc400078e0011 */
[----:B------:R-:W-:Y:S01]  /*4f470*/  IMAD.MOV.U32 R11, RZ, RZ, R19 ;  /* 0x000000ffff0b7224 */ /* 0x000fe200078e0013 */
[----:B------:R-:W-:Y:S01]  /*4f480*/  BAR.SYNC.DEFER_BLOCKING 0x0 ;  /* 0x0000000000007b1d */ /* 0x000fe20000010000 */
[----:B--2---:R-:W-:-:S05]  /*4f490*/  LEA R162, R200, UR7, 0x4 ;  /* 0x00000007c8a27c11 */ /* 0x004fca000f8e20ff */
[----:B------:R-:W2:Y:S01]  /*4f4a0*/  LDCU UR7, c[0x0][0x39c] ;  /* 0x00007380ff0777ac */ /* 0x000ea20008000800 */
[----:B---3--:R-:W-:Y:S02]  /*4f4b0*/  IMAD.MOV.U32 R4, RZ, RZ, R12 ;  /* 0x000000ffff047224 */ /* 0x008fe400078e000c */
[----:B------:R-:W-:Y:S02]  /*4f4c0*/  IMAD.MOV.U32 R5, RZ, RZ, R14 ;  /* 0x000000ffff057224 */ /* 0x000fe400078e000e */
[----:B------:R-:W-:Y:S02]  /*4f4d0*/  IMAD.MOV.U32 R6, RZ, RZ, R16 ;  /* 0x000000ffff067224 */ /* 0x000fe400078e0010 */
[----:B------:R-:W-:Y:S02]  /*4f4e0*/  IMAD.MOV.U32 R7, RZ, RZ, R18 ;  /* 0x000000ffff077224 */ /* 0x000fe400078e0012 */
[----:B------:R-:W3:Y:S04]  /*4f4f0*/  LDS.128 R16, [R162] ;  /* 0x00000000a2107984 */ /* 0x000ee80000000c00 */
[----:B------:R-:W-:Y:S01]  /*4f500*/  LDS.128 R12, [R162+0x800] ;  /* 0x00080000a20c7984 */ /* 0x000fe20000000c00 */
[----:B------:R-:W-:Y:S06]  /*4f510*/  BAR.SYNC.DEFER_BLOCKING 0x0 ;  /* 0x0000000000007b1d */ /* 0x000fec0000010000 */
[----:B------:R2:W-:Y:S04]  /*4f520*/  STS.128 [R198], R4 ;  /* 0x00000004c6007388 */ /* 0x0005e80000000c00 */
[----:B------:R4:W-:Y:S01]  /*4f530*/  STS.128 [R198+0x400], R8 ;  /* 0x00040008c6007388 */ /* 0x0009e20000000c00 */
[----:B--2---:R-:W-:-:S02]  /*4f540*/  IMAD.MOV.U32 R4, RZ, RZ, R20 ;  /* 0x000000ffff047224 */ /* 0x004fc400078e0014 */
[----:B------:R-:W-:Y:S02]  /*4f550*/  IMAD.MOV.U32 R5, RZ, RZ, R22 ;  /* 0x000000ffff057224 */ /* 0x000fe400078e0016 */
[----:B------:R-:W-:Y:S02]  /*4f560*/  IMAD.MOV.U32 R6, RZ, RZ, R24 ;  /* 0x000000ffff067224 */ /* 0x000fe400078e0018 */
[----:B------:R-:W-:Y:S01]  /*4f570*/  IMAD.MOV.U32 R7, RZ, RZ, R26 ;  /* 0x000000ffff077224 */ /* 0x000fe200078e001a */
[----:B------:R-:W-:Y:S01]  /*4f580*/  BAR.SYNC.DEFER_BLOCKING 0x0 ;  /* 0x0000000000007b1d */ /* 0x000fe20000010000 */
[----:B----4-:R-:W-:Y:S02]  /*4f590*/  IMAD.MOV.U32 R8, RZ, RZ, R21 ;  /* 0x000000ffff087224 */ /* 0x010fe400078e0015 */
[----:B------:R-:W-:Y:S02]  /*4f5a0*/  IMAD.MOV.U32 R9, RZ, RZ, R23 ;  /* 0x000000ffff097224 */ /* 0x000fe400078e0017 */
[----:B------:R-:W-:-:S02]  /*4f5b0*/  IMAD.MOV.U32 R10, RZ, RZ, R25 ;  /* 0x000000ffff0a7224 */ /* 0x000fc400078e0019 */
[----:B------:R-:W-:Y:S02]  /*4f5c0*/  IMAD.MOV.U32 R11, RZ, RZ, R27 ;  /* 0x000000ffff0b7224 */ /* 0x000fe400078e001b */
[----:B------:R-:W2:Y:S04]  /*4f5d0*/  LDS.128 R24, [R162] ;  /* 0x00000000a2187984 */ /* 0x000ea80000000c00 */
[----:B------:R-:W-:Y:S01]  /*4f5e0*/  LDS.128 R20, [R162+0x800] ;  /* 0x00080000a2147984 */ /* 0x000fe20000000c00 */
[----:B------:R-:W-:Y:S06]  /*4f5f0*/  BAR.SYNC.DEFER_BLOCKING 0x0 ;  /* 0x0000000000007b1d */ /* 0x000fec0000010000 */
[----:B------:R4:W-:Y:S04]  /*4f600*/  STS.128 [R198], R4 ;  /* 0x00000004c6007388 */ /* 0x0009e80000000c00 */
[----:B------:R3:W-:Y:S01]  /*4f610*/  STS.128 [R198+0x400], R8 ;  /* 0x00040008c6007388 */ /* 0x0007e20000000c00 */
[----:B----4-:R-:W-:-:S02]  /*4f620*/  IMAD.MOV.U32 R4, RZ, RZ, R28 ;  /* 0x000000ffff047224 */ /* 0x010fc400078e001c */
[----:B------:R-:W-:Y:S02]  /*4f630*/  IMAD.MOV.U32 R5, RZ, RZ, R30 ;  /* 0x000000ffff057224 */ /* 0x000fe400078e001e */
[----:B------:R-:W-:Y:S02]  /*4f640*/  IMAD.MOV.U32 R6, RZ, RZ, R32 ;  /* 0x000000ffff067224 */ /* 0x000fe400078e0020 */
[----:B------:R-:W-:Y:S01]  /*4f650*/  IMAD.MOV.U32 R7, RZ, RZ, R34 ;  /* 0x000000ffff077224 */ /* 0x000fe200078e0022 */
[----:B------:R-:W-:Y:S01]  /*4f660*/  BAR.SYNC.DEFER_BLOCKING 0x0 ;  /* 0x0000000000007b1d */ /* 0x000fe20000010000 */
[----:B---3--:R-:W-:Y:S02]  /*4f670*/  IMAD.MOV.U32 R8, RZ, RZ, R29 ;  /* 0x000000ffff087224 */ /* 0x008fe400078e001d */
[----:B------:R-:W-:Y:S02]  /*4f680*/  IMAD.MOV.U32 R9, RZ, RZ, R31 ;  /* 0x000000ffff097224 */ /* 0x000fe400078e001f */
[----:B------:R-:W-:-:S02]  /*4f690*/  IMAD.MOV.U32 R10, RZ, RZ, R33 ;  /* 0x000000ffff0a7224 */ /* 0x000fc400078e0021 */
[----:B------:R-:W-:Y:S02]  /*4f6a0*/  IMAD.MOV.U32 R11, RZ, RZ, R35 ;  /* 0x000000ffff0b7224 */ /* 0x000fe400078e0023 */
[----:B------:R-:W3:Y:S04]  /*4f6b0*/  LDS.128 R32, [R162] ;  /* 0x00000000a2207984 */ /* 0x000ee80000000c00 */
[----:B------:R-:W-:Y:S01]  /*4f6c0*/  LDS.128 R28, [R162+0x800] ;  /* 0x00080000a21c7984 */ /* 0x000fe20000000c00 */
[----:B------:R-:W-:Y:S06]  /*4f6d0*/  BAR.SYNC.DEFER_BLOCKING 0x0 ;  /* 0x0000000000007b1d */ /* 0x000fec0000010000 */
[----:B------:R4:W-:Y:S04]  /*4f6e0*/  STS.128 [R198], R4 ;  /* 0x00000004c6007388 */ /* 0x0009e80000000c00 */
[----:B------:R1:W-:Y:S01]  /*4f6f0*/  STS.128 [R198+0x400], R8 ;  /* 0x00040008c6007388 */ /* 0x0003e20000000c00 */
[----:B----4-:R-:W-:-:S02]  /*4f700*/  IMAD.MOV.U32 R4, RZ, RZ, R36 ;  /* 0x000000ffff047224 */ /* 0x010fc400078e0024 */
[----:B------:R-:W-:Y:S01]  /*4f710*/  IMAD.MOV.U32 R5, RZ, RZ, R38 ;  /* 0x000000ffff057224 */ /* 0x000fe200078e0026 */
[----:B------:R-:W-:Y:S01]  /*4f720*/  BAR.SYNC.DEFER_BLOCKING 0x0 ;  /* 0x0000000000007b1d */ /* 0x000fe20000010000 */
[----:B------:R-:W-:Y:S01]  /*4f730*/  IMAD.MOV.U32 R6, RZ, RZ, R40 ;  /* 0x000000ffff067224 */ /* 0x000fe200078e0028 */
[----:B-1----:R-:W-:Y:S01]  /*4f740*/  ISETP.GE.AND P0, PT, R199, UR14, PT ;  /* 0x0000000ec7007c0c */ /* 0x002fe2000bf06270 */
[----:B------:R-:W-:Y:S02]  /*4f750*/  IMAD.MOV.U32 R7, RZ, RZ, R42 ;  /* 0x000000ffff077224 */ /* 0x000fe400078e002a */
[----:B------:R-:W-:Y:S01]  /*4f760*/  IMAD.MOV.U32 R8, RZ, RZ, R37 ;  /* 0x000000ffff087224 */ /* 0x000fe200078e0025 */
[----:B------:R-:W-:Y:S01]  /*4f770*/  ISETP.LT.AND P1, PT, R3, UR4, !P0 ;  /* 0x0000000403007c0c */ /* 0x000fe2000c721270 */
[----:B------:R-:W-:Y:S01]  /*4f780*/  IMAD.MOV.U32 R9, RZ, RZ, R39 ;  /* 0x000000ffff097224 */ /* 0x000fe200078e0027 */
[----:B------:R-:W1:Y:S01]  /*4f790*/  LDC R3, c[0x0][0x3b8] ;  /* 0x0000ee00ff037b82 */ /* 0x000e620000000800 */
[----:B------:R-:W-:Y:S01]  /*4f7a0*/  IMAD.MOV.U32 R10, RZ, RZ, R41 ;  /* 0x000000ffff0a7224 */ /* 0x000fe200078e0029 */
[----:B------:R-:W4:Y:S01]  /*4f7b0*/  LDCU UR4, c[0x0][0x3b4] ;  /* 0x00007680ff0477ac */ /* 0x000f220008000800 */
[----:B------:R-:W-:Y:S01]  /*4f7c0*/  IMAD.MOV.U32 R11, RZ, RZ, R43 ;  /* 0x000000ffff0b7224 */ /* 0x000fe200078e002b */
[----:B------:R-:W-:-:S02]  /*4f7d0*/  ISETP.LT.AND P2, PT, R2, UR15, !P0 ;  /* 0x0000000f02007c0c */ /* 0x000fc4000c741270 */
[----:B------:R-:W-:Y:S02]  /*4f7e0*/  ISETP.LT.AND P4, PT, R132, UR15, !P0 ;  /* 0x0000000f84007c0c */ /* 0x000fe4000c781270 */
[----:B------:R-:W-:Y:S01]  /*4f7f0*/  ISETP.LT.AND P5, PT, R146, UR15, !P0 ;  /* 0x0000000f92007c0c */ /* 0x000fe2000c7a1270 */
[----:B------:R-:W2:Y:S04]  /*4f800*/  LDS.128 R40, [R162] ;  /* 0x00000000a2287984 */ /* 0x000ea80000000c00 */
[----:B------:R-:W-:Y:S01]  /*4f810*/  LDS.128 R36, [R162+0x800] ;  /* 0x00080000a2247984 */ /* 0x000fe20000000c00 */
[----:B----4-:R-:W-:Y:S01]  /*4f820*/  IMAD R199, R199, UR4, RZ ;  /* 0x00000004c7c77c24 */ /* 0x010fe2000f8e02ff */
[----:B------:R-:W4:Y:S01]  /*4f830*/  LDCU UR4, c[0x0][0x39c] ;  /* 0x00007380ff0477ac */ /* 0x000f220008000800 */
[----:B------:R-:W-:Y:S01]  /*4f840*/  BAR.SYNC.DEFER_BLOCKING 0x0 ;  /* 0x0000000000007b1d */ /* 0x000fe20000010000 */
[----:B-1----:R-:W-:-:S02]  /*4f850*/  IMAD R200, R2, R3, RZ ;  /* 0x0000000302c87224 */ /* 0x002fc400078e02ff */
[C---:B------:R-:W-:Y:S01]  /*4f860*/  LEA R163, P3, R199.reuse, UR12, 0x2 ;  /* 0x0000000cc7a37c11 */ /* 0x040fe2000f8610ff */
[-C--:B------:R-:W-:Y:S02]  /*4f870*/  IMAD R132, R132, R3.reuse, RZ ;  /* 0x0000000384847224 */ /* 0x080fe400078e02ff */
[----:B------:R-:W-:Y:S01]  /*4f880*/  IMAD R146, R146, R3, RZ ;  /* 0x0000000392927224 */ /* 0x000fe200078e02ff */
[----:B------:R-:W-:Y:S02]  /*4f890*/  LEA.HI.X.SX32 R199, R199, UR13, 0x2, P3 ;  /* 0x0000000dc7c77c11 */ /* 0x000fe400098f16ff */
[----:B------:R-:W-:-:S04]  /*4f8a0*/  LEA R160, P3, R200, R163, 0x2 ;  /* 0x000000a3c8a07211 */ /* 0x000fc800078610ff */
[----:B------:R-:W-:Y:S01]  /*4f8b0*/  LEA.HI.X.SX32 R161, R200, R199, 0x2, P3 ;  /* 0x000000c7c8a17211 */ /* 0x000fe200018f16ff */
[----:B------:R1:W-:Y:S04]  /*4f8c0*/  STS.128 [R198], R4 ;  /* 0x00000004c6007388 */ /* 0x0003e80000000c00 */
[----:B------:R2:W-:Y:S01]  /*4f8d0*/  STS.128 [R198+0x400], R8 ;  /* 0x00040008c6007388 */ /* 0x0005e20000000c00 */
[----:B-1----:R-:W-:Y:S02]  /*4f8e0*/  IMAD.MOV.U32 R4, RZ, RZ, R44 ;  /* 0x000000ffff047224 */ /* 0x002fe400078e002c */
[----:B------:R-:W-:Y:S02]  /*4f8f0*/  IMAD.MOV.U32 R5, RZ, RZ, R46 ;  /* 0x000000ffff057224 */ /* 0x000fe400078e002e */
[----:B------:R-:W-:-:S02]  /*4f900*/  IMAD.MOV.U32 R6, RZ, RZ, R48 ;  /* 0x000000ffff067224 */ /* 0x000fc400078e0030 */
[----:B------:R-:W-:Y:S01]  /*4f910*/  IMAD.MOV.U32 R7, RZ, RZ, R50 ;  /* 0x000000ffff077224 */ /* 0x000fe200078e0032 */
[----:B------:R-:W-:Y:S01]  /*4f920*/  BAR.SYNC.DEFER_BLOCKING 0x0 ;  /* 0x0000000000007b1d */ /* 0x000fe20000010000 */
[----:B--2---:R-:W-:Y:S02]  /*4f930*/  IMAD.MOV.U32 R8, RZ, RZ, R45 ;  /* 0x000000ffff087224 */ /* 0x004fe400078e002d */
[----:B------:R-:W-:Y:S02]  /*4f940*/  IMAD.MOV.U32 R9, RZ, RZ, R47 ;  /* 0x000000ffff097224 */ /* 0x000fe400078e002f */
[----:B------:R-:W-:Y:S02]  /*4f950*/  IMAD.MOV.U32 R10, RZ, RZ, R49 ;  /* 0x000000ffff0a7224 */ /* 0x000fe400078e0031 */
[----:B------:R-:W-:Y:S02]  /*4f960*/  IMAD.MOV.U32 R11, RZ, RZ, R51 ;  /* 0x000000ffff0b7224 */ /* 0x000fe400078e0033 */
[----:B------:R-:W1:Y:S04]  /*4f970*/  LDS.128 R48, [R162] ;  /* 0x00000000a2307984 */ /* 0x000e680000000c00 */
        /* <DEDUP_REMOVED lines=18> */
[----:B---3--:R-:W-:-:S02]  /*4faa0*/  IMAD.MOV.U32 R4, RZ, RZ, R60 ;  /* 0x000000ffff047224 */ /* 0x008fc400078e003c */
[----:B------:R-:W-:Y:S02]  /*4fab0*/  IMAD.MOV.U32 R5, RZ, RZ, R62 ;  /* 0x000000ffff057224 */ /* 0x000fe400078e003e */
[----:B------:R-:W-:Y:S02]  /*4fac0*/  IMAD.MOV.U32 R6, RZ, RZ, R64 ;  /* 0x000000ffff067224 */ /* 0x000fe400078e0040 */
[----:B------:R-:W-:Y:S01]  /*4fad0*/  IMAD.MOV.U32 R7, RZ, RZ, R66 ;  /* 0x000000ffff077224 */ /* 0x000fe200078e0042 */
[----:B------:R-:W-:Y:S01]  /*4fae0*/  BAR.SYNC.DEFER_BLOCKING 0x0 ;  /* 0x0000000000007b1d */ /* 0x000fe20000010000 */
[----:B-1----:R-:W-:Y:S02]  /*4faf0*/  IMAD.MOV.U32 R8, RZ, RZ, R61 ;  /* 0x000000ffff087224 */ /* 0x002fe400078e003d */
[----:B------:R-:W-:Y:S02]  /*4fb00*/  IMAD.MOV.U32 R9, RZ, RZ, R63 ;  /* 0x000000ffff097224 */ /* 0x000fe400078e003f */
[----:B------:R-:W-:-:S02]  /*4fb10*/  IMAD.MOV.U32 R10, RZ, RZ, R65 ;  /* 0x000000ffff0a7224 */ /* 0x000fc400078e0041 */
[----:B------:R-:W-:Y:S02]  /*4fb20*/  IMAD.MOV.U32 R11, RZ, RZ, R67 ;  /* 0x000000ffff0b7224 */ /* 0x000fe400078e0043 */
[----:B------:R-:W1:Y:S04]  /*4fb30*/  LDS.128 R64, [R162] ;  /* 0x00000000a2407984 */ /* 0x000e680000000c00 */
        /* <DEDUP_REMOVED lines=9> */
[----:B--2---:R-:W-:Y:S02]  /*4fbd0*/  IMAD.MOV.U32 R8, RZ, RZ, R69 ;  /* 0x000000ffff087224 */ /* 0x004fe400078e0045 */
        /* <DEDUP_REMOVED lines=100> */
[----:B------:R-:W-:Y:S01]  /*50220*/  IMAD.MOV.U32 R11, RZ, RZ, R131 ;  /* 0x000000ffff0b7224 */ /* 0x000fe200078e0083 */
[----:B------:R-:W1:Y:S04]  /*50230*/  LDS.128 R124, [R162] ;  /* 0x00000000a27c7984 */ /* 0x000e680000000c00 */
[----:B------:R-:W-:Y:S01]  /*50240*/  LDS.128 R128, [R162+0x800] ;  /* 0x00080000a2807984 */ /* 0x000fe20000000c00 */
[----:B------:R-:W-:Y:S06]  /*50250*/  BAR.SYNC.DEFER_BLOCKING 0x0 ;  /* 0x0000000000007b1d */ /* 0x000fec0000010000 */
[----:B------:R3:W-:Y:S04]  /*50260*/  STS.128 [R198], R4 ;  /* 0x00000004c6007388 */ /* 0x0007e80000000c00 */
[----:B------:R2:W-:Y:S01]  /*50270*/  STS.128 [R198+0x400], R8 ;  /* 0x00040008c6007388 */ /* 0x0005e20000000c00 */
[----:B------:R-:W-:Y:S01]  /*50280*/  BAR.SYNC.DEFER_BLOCKING 0x0 ;  /* 0x0000000000007b1d */ /* 0x000fe20000010000 */
[----:B---3--:R-:W-:-:S02]  /*50290*/  LEA R4, P3, R132, R163, 0x2 ;  /* 0x000000a384047211 */ /* 0x008fc400078610ff */
[----:B------:R-:W-:Y:S02]  /*502a0*/  LEA R6, P6, R146, R163, 0x2 ;  /* 0x000000a392067211 */ /* 0x000fe400078c10ff */
[----:B------:R-:W-:Y:S01]  /*502b0*/  LEA.HI.X.SX32 R5, R132, R199, 0x2, P3 ;  /* 0x000000c784057211 */ /* 0x000fe200018f16ff */
[C---:B------:R-:W-:Y:S01]  /*502c0*/  IMAD R132, R133.reuse, R3, RZ ;  /* 0x0000000385847224 */ /* 0x040fe200078e02ff */
[----:B------:R-:W-:Y:S02]  /*502d0*/  LEA.HI.X.SX32 R7, R146, R199, 0x2, P6 ;  /* 0x000000c792077211 */ /* 0x000fe400030f16ff */
[C---:B------:R-:W-:Y:S01]  /*502e0*/  ISETP.LT.AND P3, PT, R134.reuse, UR15, !P0 ;  /* 0x0000000f86007c0c */ /* 0x040fe2000c761270 */
[----:B------:R-:W-:Y:S01]  /*502f0*/  IMAD R134, R134, R3, RZ ;  /* 0x0000000386867224 */ /* 0x000fe200078e02ff */
[----:B------:R3:W-:Y:S01]  /*50300*/  @P2 STG.E desc[UR20][R160.64], R16 ;  /* 0x00000010a0002986 */ /* 0x0007e2000c101914 */
[----:B------:R-:W-:-:S03]  /*50310*/  ISETP.LT.AND P2, PT, R133, UR15, !P0 ;  /* 0x0000000f85007c0c */ /* 0x000fc6000c741270 */
[----:B------:R-:W-:Y:S01]  /*50320*/  @P4 STG.E desc[UR20][R4.64], R17 ;  /* 0x0000001104004986 */ /* 0x000fe2000c101914 */
[----:B--2---:R-:W-:-:S03]  /*50330*/  LEA R8, P4, R132, R163, 0x2 ;  /* 0x000000a384087211 */ /* 0x004fc600078810ff */
[----:B------:R2:W-:Y:S01]  /*50340*/  @P5 STG.E desc[UR20][R6.64], R18 ;  /* 0x0000001206005986 */ /* 0x0005e2000c101914 */
[----:B------:R-:W-:Y:S02]  /*50350*/  LEA R10, P5, R134, R163, 0x2 ;  /* 0x000000a3860a7211 */ /* 0x000fe400078a10ff */
[----:B------:R-:W-:Y:S01]  /*50360*/  LEA.HI.X.SX32 R9, R132, R199, 0x2, P4 ;  /* 0x000000c784097211 */ /* 0x000fe200020f16ff */
[C---:B------:R-:W-:Y:S01]  /*50370*/  IMAD R132, R159.reuse, R3, RZ ;  /* 0x000000039f847224 */ /* 0x040fe200078e02ff */
[----:B------:R-:W-:Y:S02]  /*50380*/  ISETP.LT.AND P4, PT, R159, UR15, !P0 ;  /* 0x0000000f9f007c0c */ /* 0x000fe4000c781270 */
[----:B------:R-:W-:Y:S01]  /*50390*/  LEA.HI.X.SX32 R11, R134, R199, 0x2, P5 ;  /* 0x000000c7860b7211 */ /* 0x000fe200028f16ff */
[----:B------:R1:W-:Y:S01]  /*503a0*/  @P2 STG.E desc[UR20][R8.64], R19 ;  /* 0x0000001308002986 */ /* 0x0003e2000c101914 */
[C---:B------:R-:W-:Y:S01]  /*503b0*/  ISETP.LT.AND P5, PT, R158.reuse, UR15, !P0 ;  /* 0x0000000f9e007c0c */ /* 0x040fe2000c7a1270 */
[----:B------:R-:W-:Y:S01]  /*503c0*/  IMAD R158, R158, R3, RZ ;  /* 0x000000039e9e7224 */ /* 0x000fe200078e02ff */
[----:B---3--:R-:W-:Y:S01]  /*503d0*/  LEA R16, P2, R132, R163, 0x2 ;  /* 0x000000a384107211 */ /* 0x008fe200078410ff */
[----:B------:R-:W-:Y:S01]  /*503e0*/  @P3 STG.E desc[UR20][R10.64], R24 ;  /* 0x000000180a003986 */ /* 0x000fe2000c101914 */
[----:B--2---:R-:W-:-:S02]  /*503f0*/  IMAD R18, R157, R3, RZ ;  /* 0x000000039d127224 */ /* 0x004fc400078e02ff */
[----:B------:R-:W-:Y:S02]  /*50400*/  LEA.HI.X.SX32 R17, R132, R199, 0x2, P2 ;  /* 0x000000c784117211 */ /* 0x000fe400010f16ff */
[C---:B------:R-:W-:Y:S02]  /*50410*/  LEA R4, P3, R158.reuse, R163, 0x2 ;  /* 0x000000a39e047211 */ /* 0x040fe400078610ff */
[----:B------:R-:W-:Y:S01]  /*50420*/  ISETP.LT.AND P2, PT, R157, UR15, !P0 ;  /* 0x0000000f9d007c0c */ /* 0x000fe2000c741270 */
[----:B------:R2:W-:Y:S01]  /*50430*/  @P4 STG.E desc[UR20][R16.64], R25 ;  /* 0x0000001910004986 */ /* 0x0005e2000c101914 */
[----:B------:R-:W-:Y:S02]  /*50440*/  LEA.HI.X.SX32 R5, R158, R199, 0x2, P3 ;  /* 0x000000c79e057211 */ /* 0x000fe400018f16ff */
[C---:B------:R-:W-:Y:S01]  /*50450*/  ISETP.LT.AND P3, PT, R156.reuse, UR15, !P0 ;  /* 0x0000000f9c007c0c */ /* 0x040fe2000c761270 */
[----:B------:R-:W-:Y:S01]  /*50460*/  IMAD R156, R156, R3, RZ ;  /* 0x000000039c9c7224 */ /* 0x000fe200078e02ff */
[----:B------:R-:W-:Y:S01]  /*50470*/  LEA R6, P4, R18, R163, 0x2 ;  /* 0x000000a312067211 */ /* 0x000fe200078810ff */
[----:B------:R3:W-:Y:S01]  /*50480*/  @P5 STG.E desc[UR20][R4.64], R26 ;  /* 0x0000001a04005986 */ /* 0x0007e2000c101914 */
[----:B------:R-:W-:-:S02]  /*50490*/  ISETP.LT.AND P5, PT, R155, UR15, !P0 ;  /* 0x0000000f9b007c0c */ /* 0x000fc4000c7a1270 */
[----:B------:R-:W-:Y:S01]  /*504a0*/  LEA.HI.X.SX32 R7, R18, R199, 0x2, P4 ;  /* 0x000000c712077211 */ /* 0x000fe200020f16ff */
[----:B------:R-:W-:Y:S01]  /*504b0*/  IMAD R18, R155, R3, RZ ;  /* 0x000000039b127224 */ /* 0x000fe200078e02ff */
[----:B-1----:R-:W-:Y:S01]  /*504c0*/  LEA R8, P6, R156, R163, 0x2 ;  /* 0x000000a39c087211 */ /* 0x002fe200078c10ff */
[----:B--2---:R-:W-:Y:S01]  /*504d0*/  IMAD R16, R153, R3, RZ ;  /* 0x0000000399107224 */ /* 0x004fe200078e02ff */
[----:B------:R-:W-:Y:S01]  /*504e0*/  ISETP.LT.AND P4, PT, R154, UR15, !P0 ;  /* 0x0000000f9a007c0c */ /* 0x000fe2000c781270 */
[----:B------:R1:W-:Y:S01]  /*504f0*/  @P2 STG.E desc[UR20][R6.64], R27 ;  /* 0x0000001b06002986 */ /* 0x0003e2000c101914 */
[----:B------:R-:W-:Y:S01]  /*50500*/  LEA.HI.X.SX32 R9, R156, R199, 0x2, P6 ;  /* 0x000000c79c097211 */ /* 0x000fe200030f16ff */
[----:B------:R-:W-:Y:S01]  /*50510*/  IMAD R154, R154, R3, RZ ;  /* 0x000000039a9a7224 */ /* 0x000fe200078e02ff */
[C---:B------:R-:W-:Y:S01]  /*50520*/  LEA R10, P2, R18.reuse, R163, 0x2 ;  /* 0x000000a3120a7211 */ /* 0x040fe200078410ff */
[----:B------:R-:W2:Y:S03]  /*50530*/  LDS.128 R24, [R162] ;  /* 0x00000000a2187984 */ /* 0x000ea60000000c00 */
[----:B------:R-:W-:Y:S01]  /*50540*/  LEA.HI.X.SX32 R11, R18, R199, 0x2, P2 ;  /* 0x000000c7120b7211 */ /* 0x000fe200010f16ff */
[----:B------:R4:W-:Y:S01]  /*50550*/  @P3 STG.E desc[UR20][R8.64], R32 ;  /* 0x0000002008003986 */ /* 0x0009e2000c101914 */
[C---:B---3--:R-:W-:Y:S01]  /*50560*/  LEA R4, P3, R154.reuse, R163, 0x2 ;  /* 0x000000a39a047211 */ /* 0x048fe200078610ff */
[----:B------:R-:W-:Y:S01]  /*50570*/  IMAD R18, R143, R3, RZ ;  /* 0x000000038f127224 */ /* 0x000fe200078e02ff */
[----:B------:R-:W-:Y:S01]  /*50580*/  ISETP.LT.AND P2, PT, R153, UR15, !P0 ;  /* 0x0000000f99007c0c */ /* 0x000fe2000c741270 */
[----:B------:R3:W-:Y:S01]  /*50590*/  @P5 STG.E desc[UR20][R10.64], R33 ;  /* 0x000000210a005986 */ /* 0x0007e2000c101914 */
[----:B------:R-:W-:-:S02]  /*505a0*/  LEA.HI.X.SX32 R5, R154, R199, 0x2, P3 ;  /* 0x000000c79a057211 */ /* 0x000fc400018f16ff */
[----:B-1----:R-:W-:Y:S02]  /*505b0*/  LEA R6, P5, R16, R163, 0x2 ;  /* 0x000000a310067211 */ /* 0x002fe400078a10ff */
[C---:B------:R-:W-:Y:S01]  /*505c0*/  ISETP.LT.AND P3, PT, R152.reuse, UR15, !P0 ;  /* 0x0000000f98007c0c */ /* 0x040fe2000c761270 */
[----:B------:R-:W-:Y:S01]  /*505d0*/  IMAD R152, R152, R3, RZ ;  /* 0x0000000398987224 */ /* 0x000fe200078e02ff */
[----:B------:R-:W-:Y:S01]  /*505e0*/  LEA.HI.X.SX32 R7, R16, R199, 0x2, P5 ;  /* 0x000000c710077211 */ /* 0x000fe200028f16ff */
[C---:B------:R-:W-:Y:S01]  /*505f0*/  IMAD R16, R151.reuse, R3, RZ ;  /* 0x0000000397107224 */ /* 0x040fe200078e02ff */
[----:B------:R1:W-:Y:S01]  /*50600*/  @P4 STG.E desc[UR20][R4.64], R34 ;  /* 0x0000002204004986 */ /* 0x0003e2000c101914 */
[----:B------:R-:W-:Y:S02]  /*50610*/  ISETP.LT.AND P5, PT, R151, UR15, !P0 ;  /* 0x0000000f97007c0c */ /* 0x000fe4000c7a1270 */
[-C--:B----4-:R-:W-:Y:S01]  /*50620*/  LEA R8, P4, R152, R163.reuse, 0x2 ;  /* 0x000000a398087211 */ /* 0x090fe200078810ff */
[----:B------:R4:W-:Y:S01]  /*50630*/  @P2 STG.E desc[UR20][R6.64], R35 ;  /* 0x0000002306002986 */ /* 0x0009e2000c101914 */
[----:B---3--:R-:W-:-:S02]  /*50640*/  LEA R10, P2, R16, R163, 0x2 ;  /* 0x000000a3100a7211 */ /* 0x008fc400078410ff */
[----:B------:R-:W-:Y:S02]  /*50650*/  LEA.HI.X.SX32 R9, R152, R199, 0x2, P4 ;  /* 0x000000c798097211 */ /* 0x000fe400020f16ff */
[C---:B------:R-:W-:Y:S01]  /*50660*/  ISETP.LT.AND P4, PT, R150.reuse, UR15, !P0 ;  /* 0x0000000f96007c0c */ /* 0x040fe2000c781270 */
[----:B------:R-:W-:Y:S01]  /*50670*/  IMAD R150, R150, R3, RZ ;  /* 0x0000000396967224 */ /* 0x000fe200078e02ff */
[----:B------:R-:W-:Y:S01]  /*50680*/  LEA.HI.X.SX32 R11, R16, R199, 0x2, P2 ;  /* 0x000000c7100b7211 */ /* 0x000fe200010f16ff */
[C---:B------:R-:W-:Y:S01]  /*50690*/  IMAD R16, R149.reuse, R3, RZ ;  /* 0x0000000395107224 */ /* 0x040fe200078e02ff */
[----:B------:R3:W-:Y:S01]  /*506a0*/  @P3 STG.E desc[UR20][R8.64], R40 ;  /* 0x0000002808003986 */ /* 0x0007e2000c101914 */
[----:B------:R-:W-:Y:S02]  /*506b0*/  ISETP.LT.AND P3, PT, R149, UR15, !P0 ;  /* 0x0000000f95007c0c */ /* 0x000fe4000c761270 */
[-C--:B-1----:R-:W-:Y:S01]  /*506c0*/  LEA R4, P6, R150, R163.reuse, 0x2 ;  /* 0x000000a396047211 */ /* 0x082fe200078c10ff */
[----:B------:R1:W-:Y:S01]  /*506d0*/  @P5 STG.E desc[UR20][R10.64], R41 ;  /* 0x000000290a005986 */ /* 0x0003e2000c101914 */
[----:B----4-:R-:W-:-:S02]  /*506e0*/  LEA R6, P2, R16, R163, 0x2 ;  /* 0x000000a310067211 */ /* 0x010fc400078410ff */
[----:B------:R-:W-:Y:S02]  /*506f0*/  LEA.HI.X.SX32 R5, R150, R199, 0x2, P6 ;  /* 0x000000c796057211 */ /* 0x000fe400030f16ff */
[C---:B------:R-:W-:Y:S01]  /*50700*/  ISETP.LT.AND P6, PT, R148.reuse, UR15, !P0 ;  /* 0x0000000f94007c0c */ /* 0x040fe2000c7c1270 */
[----:B------:R-:W-:Y:S01]  /*50710*/  IMAD R148, R148, R3, RZ ;  /* 0x0000000394947224 */ /* 0x000fe200078e02ff */
[----:B------:R-:W-:Y:S01]  /*50720*/  LEA.HI.X.SX32 R7, R16, R199, 0x2, P2 ;  /* 0x000000c710077211 */ /* 0x000fe200010f16ff */
[C---:B------:R-:W-:Y:S01]  /*50730*/  IMAD R16, R147.reuse, R3, RZ ;  /* 0x0000000393107224 */ /* 0x040fe200078e02ff */
[----:B------:R-:W-:Y:S01]  /*50740*/  ISETP.LT.AND P2, PT, R147, UR15, !P0 ;  /* 0x0000000f93007c0c */ /* 0x000fe2000c741270 */
[----:B------:R4:W-:Y:S01]  /*50750*/  @P4 STG.E desc[UR20][R4.64], R42 ;  /* 0x0000002a04004986 */ /* 0x0009e2000c101914 */
[-C--:B---3--:R-:W-:Y:S02]  /*50760*/  LEA R8, P5, R148, R163.reuse, 0x2 ;  /* 0x000000a394087211 */ /* 0x088fe400078a10ff */
[----:B-1----:R-:W-:Y:S01]  /*50770*/  LEA R10, P4, R16, R163, 0x2 ;  /* 0x000000a3100a7211 */ /* 0x002fe200078810ff */
[----:B------:R1:W-:Y:S01]  /*50780*/  @P3 STG.E desc[UR20][R6.64], R43 ;  /* 0x0000002b06003986 */ /* 0x0003e2000c101914 */
[----:B------:R-:W-:Y:S01]  /*50790*/  ISETP.LT.AND P3, PT, R143, UR4, !P0 ;  /* 0x000000048f007c0c */ /* 0x000fe2000c761270 */
[----:B------:R-:W3:Y:S01]  /*507a0*/  LDCU UR4, c[0x0][0x39c] ;  /* 0x00007380ff0477ac */ /* 0x000ee20008000800 */
[----:B------:R-:W-:-:S02]  /*507b0*/  LEA.HI.X.SX32 R9, R148, R199, 0x2, P5 ;  /* 0x000000c794097211 */ /* 0x000fc400028f16ff */
[----:B------:R-:W-:Y:S01]  /*507c0*/  LEA.HI.X.SX32 R11, R16, R199, 0x2, P4 ;  /* 0x000000c7100b7211 */ /* 0x000fe200020f16ff */
[C---:B------:R-:W-:Y:S01]  /*507d0*/  IMAD R16, R145.reuse, R3, RZ ;  /* 0x0000000391107224 */ /* 0x040fe200078e02ff */
[----:B------:R-:W-:Y:S01]  /*507e0*/  ISETP.LT.AND P4, PT, R145, UR5, !P0 ;  /* 0x0000000591007c0c */ /* 0x000fe2000c781270 */
[----:B------:R2:W-:Y:S01]  /*507f0*/  @P6 STG.E desc[UR20][R8.64], R48 ;  /* 0x0000003008006986 */ /* 0x0005e2000c101914 */
[C---:B----4-:R-:W-:Y:S01]  /*50800*/  LEA R4, P5, R18.reuse, R163, 0x2 ;  /* 0x000000a312047211 */ /* 0x050fe200078a10ff */
[----:B------:R-:W4:Y:S02]  /*50810*/  LDCU UR5, c[0x0][0x39c] ;  /* 0x00007380ff0577ac */ /* 0x000f240008000800 */
[----:B------:R3:W-:Y:S01]  /*50820*/  @P2 STG.E desc[UR20][R10.64], R49 ;  /* 0x000000310a002986 */ /* 0x0007e2000c101914 */
[----:B------:R-:W-:Y:S01]  /*50830*/  LEA.HI.X.SX32 R5, R18, R199, 0x2, P5 ;  /* 0x000000c712057211 */ /* 0x000fe200028f16ff */
[-C--:B------:R-:W-:Y:S01]  /*50840*/  IMAD R18, R137, R3.reuse, RZ ;  /* 0x0000000389127224 */ /* 0x080fe200078e02ff */
[C---:B------:R-:W-:Y:S01]  /*50850*/  ISETP.LT.AND P2, PT, R144.reuse, UR6, !P0 ;  /* 0x0000000690007c0c */ /* 0x040fe2000c741270 */
[----:B------:R-:W-:Y:S01]  /*50860*/  IMAD R144, R144, R3, RZ ;  /* 0x0000000390907224 */ /* 0x000fe200078e02ff */
[----:B-1----:R-:W-:Y:S01]  /*50870*/  LEA R6, P6, R16, R163, 0x2 ;  /* 0x000000a310067211 */ /* 0x002fe200078c10ff */
[----:B------:R1:W-:Y:S01]  /*50880*/  @P3 STG.E desc[UR20][R4.64], R50 ;  /* 0x0000003204003986 */ /* 0x0003e2000c101914 */
[----:B------:R-:W5:Y:S01]  /*50890*/  LDCU UR6, c[0x0][0x39c] ;  /* 0x00007380ff0677ac */ /* 0x000f620008000800 */
[C---:B------:R-:W-:Y:S01]  /*508a0*/  ISETP.LT.AND P3, PT, R142.reuse, UR7, !P0 ;  /* 0x000000078e007c0c */ /* 0x040fe2000c761270 */
[----:B------:R-:W-:Y:S01]  /*508b0*/  IMAD R142, R142, R3, RZ ;  /* 0x000000038e8e7224 */ /* 0x000fe200078e02ff */
[----:B--2---:R-:W-:Y:S01]  /*508c0*/  LEA R8, P5, R144, R163, 0x2 ;  /* 0x000000a390087211 */ /* 0x004fe200078a10ff */
[----:B------:R-:W2:Y:S01]  /*508d0*/  LDCU UR7, c[0x0][0x39c] ;  /* 0x00007380ff0777ac */ /* 0x000ea20008000800 */
[----:B------:R-:W-:Y:S01]  /*508e0*/  LEA.HI.X.SX32 R7, R16, R199, 0x2, P6 ;  /* 0x000000c710077211 */ /* 0x000fe200030f16ff */
[----:B------:R-:W-:Y:S01]  /*508f0*/  IMAD R16, R141, R3, RZ ;  /* 0x000000038d107224 */ /* 0x000fe200078e02ff */
[----:B------:R-:W-:-:S02]  /*50900*/  LEA.HI.X.SX32 R9, R144, R199, 0x2, P5 ;  /* 0x000000c790097211 */ /* 0x000fc400028f16ff */
[C---:B---3--:R-:W-:Y:S01]  /*50910*/  LEA R10, P5, R142.reuse, R163, 0x2 ;  /* 0x000000a38e0a7211 */ /* 0x048fe200078a10ff */
[----:B------:R3:W-:Y:S01]  /*50920*/  @P4 STG.E desc[UR20][R6.64], R51 ;  /* 0x0000003306004986 */ /* 0x0007e2000c101914 */
[----:B------:R-:W-:Y:S01]  /*50930*/  ISETP.LT.AND P4, PT, R141, UR4, !P0 ;  /* 0x000000048d007c0c */ /* 0x000fe2000c781270 */
[----:B------:R-:W2:Y:S01]  /*50940*/  LDCU UR4, c[0x0][0x39c] ;  /* 0x00007380ff0477ac */ /* 0x000ea20008000800 */
[----:B------:R-:W-:Y:S01]  /*50950*/  LEA.HI.X.SX32 R11, R142, R199, 0x2, P5 ;  /* 0x000000c78e0b7211 */ /* 0x000fe200028f16ff */
[----:B------:R2:W-:Y:S01]  /*50960*/  @P2 STG.E desc[UR20][R8.64], R56 ;  /* 0x0000003808002986 */ /* 0x0005e2000c101914 */
[C---:B----4-:R-:W-:Y:S01]  /*50970*/  ISETP.LT.AND P2, PT, R140.reuse, UR5, !P0 ;  /* 0x000000058c007c0c */ /* 0x050fe2000c741270 */
[----:B------:R-:W-:Y:S01]  /*50980*/  IMAD R140, R140, R3, RZ ;  /* 0x000000038c8c7224 */ /* 0x000fe200078e02ff */
[----:B-1----:R-:W-:Y:S01]  /*50990*/  LEA R4, P6, R16, R163, 0x2 ;  /* 0x000000a310047211 */ /* 0x002fe200078c10ff */
[----:B------:R1:W-:Y:S01]  /*509a0*/  @P3 STG.E desc[UR20][R10.64], R57 ;  /* 0x000000390a003986 */ /* 0x0003e2000c101914 */
[----:B------:R-:W4:Y:S01]  /*509b0*/  LDCU UR5, c[0x0][0x39c] ;  /* 0x00007380ff0577ac */ /* 0x000f220008000800 */
[----:B-----5:R-:W-:-:S02]  /*509c0*/  ISETP.LT.AND P5, PT, R139, UR6, !P0 ;  /* 0x000000068b007c0c */ /* 0x020fc4000c7a1270 */
[----:B------:R-:W-:Y:S01]  /*509d0*/  LEA.HI.X.SX32 R5, R16, R199, 0x2, P6 ;  /* 0x000000c710057211 */ /* 0x000fe200030f16ff */
[----:B------:R-:W-:Y:S01]  /*509e0*/  IMAD R16, R139, R3, RZ ;  /* 0x000000038b107224 */ /* 0x000fe200078e02ff */
[C---:B---3--:R-:W-:Y:S01]  /*509f0*/  LEA R6, P3, R140.reuse, R163, 0x2 ;  /* 0x000000a38c067211 */ /* 0x048fe200078610ff */
[----:B------:R-:W3:Y:S02]  /*50a00*/  LDCU UR6, c[0x0][0x39c] ;  /* 0x00007380ff0677ac */ /* 0x000ee40008000800 */
[----:B------:R5:W-:Y:S01]  /*50a10*/  @P4 STG.E desc[UR20][R4.64], R58 ;  /* 0x0000003a04004986 */ /* 0x000be2000c101914 */
[----:B------:R-:W-:Y:S02]  /*50a20*/  LEA.HI.X.SX32 R7, R140, R199, 0x2, P3 ;  /* 0x000000c78c077211 */ /* 0x000fe400018f16ff */
[----:B--2---:R-:W-:Y:S02]  /*50a30*/  LEA R8, P6, R16, R163, 0x2 ;  /* 0x000000a310087211 */ /* 0x004fe400078c10ff */
[C---:B------:R-:W-:Y:S01]  /*50a40*/  ISETP.LT.AND P3, PT, R138.reuse, UR7, !P0 ;  /* 0x000000078a007c0c */ /* 0x040fe2000c761270 */
[----:B------:R-:W-:Y:S01]  /*50a50*/  IMAD R138, R138, R3, RZ ;  /* 0x000000038a8a7224 */ /* 0x000fe200078e02ff */
[----:B------:R-:W2:Y:S01]  /*50a60*/  LDCU UR7, c[0x0][0x39c] ;  /* 0x00007380ff0777ac */ /* 0x000ea20008000800 */
[----:B------:R-:W-:Y:S01]  /*50a70*/  LEA.HI.X.SX32 R9, R16, R199, 0x2, P6 ;  /* 0x000000c710097211 */ /* 0x000fe200030f16ff */
[----:B------:R-:W-:Y:S01]  /*50a80*/  IMAD R16, R135, R3, RZ ;  /* 0x0000000387107224 */ /* 0x000fe200078e02ff */
[----:B------:R2:W-:Y:S01]  /*50a90*/  @P2 STG.E desc[UR20][R6.64], R59 ;  /* 0x0000003b06002986 */ /* 0x0005e2000c101914 */
[----:B-1----:R-:W-:-:S02]  /*50aa0*/  LEA R10, P4, R138, R163, 0x2 ;  /* 0x000000a38a0a7211 */ /* 0x002fc400078810ff */
[----:B------:R-:W-:Y:S01]  /*50ab0*/  ISETP.LT.AND P2, PT, R135, UR4, !P0 ;  /* 0x0000000487007c0c */ /* 0x000fe2000c741270 */
[----:B------:R1:W-:Y:S01]  /*50ac0*/  @P5 STG.E desc[UR20][R8.64], R64 ;  /* 0x0000004008005986 */ /* 0x0003e2000c101914 */
[----:B------:R-:W-:Y:S01]  /*50ad0*/  LEA.HI.X.SX32 R11, R138, R199, 0x2, P4 ;  /* 0x000000c78a0b7211 */ /* 0x000fe200020f16ff */
[----:B------:R-:W1:Y:S01]  /*50ae0*/  LDCU UR4, c[0x0][0x39c] ;  /* 0x00007380ff0477ac */ /* 0x000e620008000800 */
[C---:B-----5:R-:W-:Y:S02]  /*50af0*/  LEA R4, P5, R16.reuse, R163, 0x2 ;  /* 0x000000a310047211 */ /* 0x060fe400078a10ff */
[----:B----4-:R-:W-:Y:S01]  /*50b00*/  ISETP.LT.AND P4, PT, R137, UR5, !P0 ;  /* 0x0000000589007c0c */ /* 0x010fe2000c781270 */
[----:B------:R-:W4:Y:S01]  /*50b10*/  LDCU UR5, c[0x0][0x39c] ;  /* 0x00007380ff0577ac */ /* 0x000f220008000800 */
[----:B------:R-:W-:Y:S01]  /*50b20*/  LEA.HI.X.SX32 R5, R16, R199, 0x2, P5 ;  /* 0x000000c710057211 */ /* 0x000fe200028f16ff */
[----:B------:R5:W-:Y:S01]  /*50b30*/  @P3 STG.E desc[UR20][R10.64], R65 ;  /* 0x000000410a003986 */ /* 0x000be2000c101914 */
[C---:B---3--:R-:W-:Y:S01]  /*50b40*/  ISETP.LT.AND P5, PT, R136.reuse, UR6, !P0 ;  /* 0x0000000688007c0c */ /* 0x048fe2000c7a1270 */
[----:B------:R-:W-:Y:S01]  /*50b50*/  IMAD R136, R136, R3, RZ ;  /* 0x0000000388887224 */ /* 0x000fe200078e02ff */
[C---:B--2---:R-:W-:Y:S01]  /*50b60*/  LEA R6, P3, R18.reuse, R163, 0x2 ;  /* 0x000000a312067211 */ /* 0x044fe200078610ff */
[----:B------:R-:W2:Y:S01]  /*50b70*/  LDCU UR6, c[0x0][0x39c] ;  /* 0x00007380ff0677ac */ /* 0x000ea20008000800 */
[----:B------:R3:W-:Y:S01]  /*50b80*/  @P2 STG.E desc[UR20][R4.64], R66 ;  /* 0x0000004204002986 */ /* 0x0007e2000c101914 */
[----:B------:R-:W-:Y:S01]  /*50b90*/  IMAD R16, R167, R3, RZ ;  /* 0x00000003a7107224 */ /* 0x000fe200078e02ff */
[----:B------:R-:W-:Y:S01]  /*50ba0*/  LEA.HI.X.SX32 R7, R18, R199, 0x2, P3 ;  /* 0x000000c712077211 */ /* 0x000fe200018f16ff */
[----:B------:R-:W-:Y:S01]  /*50bb0*/  IMAD R18, R175, R3, RZ ;  /* 0x00000003af127224 */ /* 0x000fe200078e02ff */
[----:B-1----:R-:W-:-:S02]  /*50bc0*/  LEA R8, P2, R136, R163, 0x2 ;  /* 0x000000a388087211 */ /* 0x002fc400078410ff */
[C---:B------:R-:W-:Y:S01]  /*50bd0*/  ISETP.LT.AND P3, PT, R164.reuse, UR7, !P0 ;  /* 0x00000007a4007c0c */ /* 0x040fe2000c761270 */
[----:B------:R-:W-:Y:S01]  /*50be0*/  IMAD R164, R164, R3, RZ ;  /* 0x00000003a4a47224 */ /* 0x000fe200078e02ff */
[----:B------:R-:W-:Y:S01]  /*50bf0*/  LEA.HI.X.SX32 R9, R136, R199, 0x2, P2 ;  /* 0x000000c788097211 */ /* 0x000fe200010f16ff */
[----:B------:R1:W-:Y:S01]  /*50c00*/  @P4 STG.E desc[UR20][R6.64], R67 ;  /* 0x0000004306004986 */ /* 0x0003e2000c101914 */
[C---:B-----5:R-:W-:Y:S01]  /*50c10*/  IMAD R10, R165.reuse, R3, RZ ;  /* 0x00000003a50a7224 */ /* 0x060fe200078e02ff */
[----:B------:R-:W-:Y:S01]  /*50c20*/  ISETP.LT.AND P2, PT, R165, UR4, !P0 ;  /* 0x00000004a5007c0c */ /* 0x000fe2000c741270 */
[----:B------:R-:W5:Y:S01]  /*50c30*/  LDCU UR4, c[0x0][0x39c] ;  /* 0x00007380ff0477ac */ /* 0x000f620008000800 */
[----:B---3--:R-:W-:Y:S01]  /*50c40*/  LEA R4, P4, R164, R163, 0x2 ;  /* 0x000000a3a4047211 */ /* 0x008fe200078810ff */
[----:B------:R3:W-:Y:S01]  /*50c50*/  @P5 STG.E desc[UR20][R8.64], R72 ;  /* 0x0000004808005986 */ /* 0x0007e2000c101914 */
[C---:B----4-:R-:W-:Y:S01]  /*50c60*/  ISETP.LT.AND P5, PT, R166.reuse, UR5, !P0 ;  /* 0x00000005a6007c0c */ /* 0x050fe2000c7a1270 */
[----:B------:R-:W-:Y:S01]  /*50c70*/  IMAD R166, R166, R3, RZ ;  /* 0x00000003a6a67224 */ /* 0x000fe200078e02ff */
[----:B------:R-:W-:Y:S01]  /*50c80*/  LEA.HI.X.SX32 R5, R164, R199, 0x2, P4 ;  /* 0x000000c7a4057211 */ /* 0x000fe200020f16ff */
[----:B------:R-:W4:Y:S01]  /*50c90*/  LDCU UR5, c[0x0][0x39c] ;  /* 0x00007380ff0577ac */ /* 0x000f220008000800 */
[----:B--2---:R-:W-:-:S02]  /*50ca0*/  ISETP.LT.AND P4, PT, R167, UR6, !P0 ;  /* 0x00000006a7007c0c */ /* 0x004fc4000c781270 */
[C---:B-1----:R-:W-:Y:S01]  /*50cb0*/  LEA R6, P6, R10.reuse, R163, 0x2 ;  /* 0x000000a30a067211 */ /* 0x042fe200078c10ff */
[----:B------:R1:W-:Y:S01]  /*50cc0*/  @P3 STG.E desc[UR20][R4.64], R73 ;  /* 0x0000004904003986 */ /* 0x0003e2000c101914 */
[----:B------:R-:W2:Y:S02]  /*50cd0*/  LDCU UR6, c[0x0][0x39c] ;  /* 0x00007380ff0677ac */ /* 0x000ea40008000800 */
[----:B------:R-:W-:Y:S02]  /*50ce0*/  LEA.HI.X.SX32 R7, R10, R199, 0x2, P6 ;  /* 0x000000c70a077211 */ /* 0x000fe400030f16ff */
[-C--:B---3--:R-:W-:Y:S01]  /*50cf0*/  LEA R8, P3, R166, R163.reuse, 0x2 ;  /* 0x000000a3a6087211 */ /* 0x088fe200078610ff */
[----:B------:R-:W3:Y:S01]  /*50d00*/  LDCU UR7, c[0x0][0x39c] ;  /* 0x00007380ff0777ac */ /* 0x000ee20008000800 */
[----:B------:R-:W-:Y:S01]  /*50d10*/  LEA R10, P6, R16, R163, 0x2 ;  /* 0x000000a3100a7211 */ /* 0x000fe200078c10ff */
[----:B------:R1:W-:Y:S01]  /*50d20*/  @P2 STG.E desc[UR20][R6.64], R74 ;  /* 0x0000004a06002986 */ /* 0x0003e2000c101914 */
[----:B------:R-:W-:-:S02]  /*50d30*/  LEA.HI.X.SX32 R9, R166, R199, 0x2, P3 ;  /* 0x000000c7a6097211 */ /* 0x000fc400018f16ff */
[----:B------:R-:W-:Y:S01]  /*50d40*/  LEA.HI.X.SX32 R11, R16, R199, 0x2, P6 ;  /* 0x000000c7100b7211 */ /* 0x000fe200030f16ff */
[CC--:B------:R-:W-:Y:S01]  /*50d50*/  IMAD R16, R169.reuse, R3.reuse, RZ ;  /* 0x00000003a9107224 */ /* 0x0c0fe200078e02ff */
[C---:B------:R-:W-:Y:S01]  /*50d60*/  ISETP.LT.AND P2, PT, R168.reuse, UR9, !P0 ;  /* 0x00000009a8007c0c */ /* 0x040fe2000c741270 */
[----:B------:R-:W-:Y:S01]  /*50d70*/  IMAD R168, R168, R3, RZ ;  /* 0x00000003a8a87224 */ /* 0x000fe200078e02ff */
[----:B------:R2:W-:Y:S01]  /*50d80*/  @P5 STG.E desc[UR20][R8.64], R75 ;  /* 0x0000004b08005986 */ /* 0x0005e2000c101914 */
[----:B-----5:R-:W-:Y:S01]  /*50d90*/  ISETP.LT.AND P3, PT, R169, UR4, !P0 ;  /* 0x00000004a9007c0c */ /* 0x020fe2000c761270 */
[----:B------:R-:W5:Y:S02]  /*50da0*/  LDCU UR4, c[0x0][0x39c] ;  /* 0x00007380ff0477ac */ /* 0x000f640008000800 */
[----:B------:R2:W-:Y:S01]  /*50db0*/  @P4 STG.E desc[UR20][R10.64], R80 ;  /* 0x000000500a004986 */ /* 0x0005e2000c101914 */
[-C--:B-1----:R-:W-:Y:S01]  /*50dc0*/  LEA R4, P4, R168, R163.reuse, 0x2 ;  /* 0x000000a3a8047211 */ /* 0x082fe200078810ff */
[----:B------:R-:W1:Y:S01]  /*50dd0*/  LDCU UR9, c[0x0][0x39c] ;  /* 0x00007380ff0977ac */ /* 0x000e620008000800 */
[----:B------:R-:W-:-:S02]  /*50de0*/  LEA R6, P5, R16, R163, 0x2 ;  /* 0x000000a310067211 */ /* 0x000fc400078a10ff */
[----:B------:R-:W-:Y:S02]  /*50df0*/  LEA.HI.X.SX32 R5, R168, R199, 0x2, P4 ;  /* 0x000000c7a8057211 */ /* 0x000fe400020f16ff */
[C---:B----4-:R-:W-:Y:S01]  /*50e00*/  ISETP.LT.AND P4, PT, R170.reuse, UR5, !P0 ;  /* 0x00000005aa007c0c */ /* 0x050fe2000c781270 */
[----:B------:R-:W-:Y:S01]  /*50e10*/  IMAD R170, R170, R3, RZ ;  /* 0x00000003aaaa7224 */ /* 0x000fe200078e02ff */
[----:B------:R-:W4:Y:S01]  /*50e20*/  LDCU UR5, c[0x0][0x39c] ;  /* 0x00007380ff0577ac */ /* 0x000f220008000800 */
[----:B------:R-:W-:Y:S01]  /*50e30*/  LEA.HI.X.SX32 R7, R16, R199, 0x2, P5 ;  /* 0x000000c710077211 */ /* 0x000fe200028f16ff */
[----:B------:R1:W-:Y:S01]  /*50e40*/  @P2 STG.E desc[UR20][R4.64], R81 ;  /* 0x0000005104002986 */ /* 0x0003e2000c101914 */
[C---:B--2---:R-:W-:Y:S01]  /*50e50*/  ISETP.LT.AND P5, PT, R171.reuse, UR6, !P0 ;  /* 0x00000006ab007c0c */ /* 0x044fe2000c7a1270 */
[----:B------:R-:W-:Y:S01]  /*50e60*/  IMAD R16, R171, R3, RZ ;  /* 0x00000003ab107224 */ /* 0x000fe200078e02ff */
[----:B------:R-:W-:Y:S01]  /*50e70*/  LEA R8, P2, R170, R163, 0x2 ;  /* 0x000000a3aa087211 */ /* 0x000fe200078410ff */
[----:B------:R-:W2:Y:S01]  /*50e80*/  LDCU UR6, c[0x0][0x39c] ;  /* 0x00007380ff0677ac */ /* 0x000ea20008000800 */
[----:B------:R2:W-:Y:S01]  /*50e90*/  @P3 STG.E desc[UR20][R6.64], R82 ;  /* 0x0000005206003986 */ /* 0x0005e2000c101914 */
[C---:B---3--:R-:W-:Y:S01]  /*50ea0*/  ISETP.LT.AND P3, PT, R172.reuse, UR7, !P0 ;  /* 0x00000007ac007c0c */ /* 0x048fe2000c761270 */
[----:B------:R-:W-:Y:S01]  /*50eb0*/  IMAD R172, R172, R3, RZ ;  /* 0x00000003acac7224 */ /* 0x000fe200078e02ff */
[----:B------:R-:W-:Y:S01]  /*50ec0*/  LEA.HI.X.SX32 R9, R170, R199, 0x2, P2 ;  /* 0x000000c7aa097211 */ /* 0x000fe200010f16ff */
[----:B------:R-:W3:Y:S01]  /*50ed0*/  LDCU UR7, c[0x0][0x39c] ;  /* 0x00007380ff0777ac */ /* 0x000ee20008000800 */
[----:B------:R-:W-:-:S03]  /*50ee0*/  LEA R10, P2, R16, R163, 0x2 ;  /* 0x000000a3100a7211 */ /* 0x000fc600078410ff */
[----:B------:R3:W-:Y:S01]  /*50ef0*/  @P4 STG.E desc[UR20][R8.64], R83 ;  /* 0x0000005308004986 */ /* 0x0007e2000c101914 */
[----:B------:R-:W-:Y:S01]  /*50f00*/  LEA.HI.X.SX32 R11, R16, R199, 0x2, P2 ;  /* 0x000000c7100b7211 */ /* 0x000fe200010f16ff */
[C---:B------:R-:W-:Y:S01]  /*50f10*/  IMAD R16, R173.reuse, R3, RZ ;  /* 0x00000003ad107224 */ /* 0x040fe200078e02ff */
[----:B-1----:R-:W-:Y:S02]  /*50f20*/  LEA R4, P4, R172, R163, 0x2 ;  /* 0x000000a3ac047211 */ /* 0x002fe400078810ff */
[----:B-----5:R-:W-:Y:S01]  /*50f30*/  ISETP.LT.AND P2, PT, R173, UR4, !P0 ;  /* 0x00000004ad007c0c */ /* 0x020fe2000c741270 */
[----:B------:R1:W-:Y:S01]  /*50f40*/  @P5 STG.E desc[UR20][R10.64], R88 ;  /* 0x000000580a005986 */ /* 0x0003e2000c101914 */
[----:B----4-:R-:W-:Y:S01]  /*50f50*/  ISETP.LT.AND P5, PT, R174, UR5, !P0 ;  /* 0x00000005ae007c0c */ /* 0x010fe2000c7a1270 */
[----:B------:R-:W4:Y:S01]  /*50f60*/  LDCU UR4, c[0x0][0x39c] ;  /* 0x00007380ff0477ac */ /* 0x000f220008000800 */
[----:B------:R-:W-:Y:S01]  /*50f70*/  LEA.HI.X.SX32 R5, R172, R199, 0x2, P4 ;  /* 0x000000c7ac057211 */ /* 0x000fe200020f16ff */
[----:B------:R-:W-:Y:S01]  /*50f80*/  IMAD R174, R174, R3, RZ ;  /* 0x00000003aeae7224 */ /* 0x000fe200078e02ff */
[C---:B--2---:R-:W-:Y:S01]  /*50f90*/  LEA R6, P6, R16.reuse, R163, 0x2 ;  /* 0x000000a310067211 */ /* 0x044fe200078c10ff */
[----:B------:R-:W2:Y:S01]  /*50fa0*/  LDCU UR5, c[0x0][0x39c] ;  /* 0x00007380ff0577ac */ /* 0x000ea20008000800 */
[----:B------:R-:W-:Y:S01]  /*50fb0*/  ISETP.LT.AND P4, PT, R175, UR6, !P0 ;  /* 0x00000006af007c0c */ /* 0x000fe2000c781270 */
[----:B------:R5:W-:Y:S01]  /*50fc0*/  @P3 STG.E desc[UR20][R4.64], R89 ;  /* 0x0000005904003986 */ /* 0x000be2000c101914 */
[----:B------:R-:W-:Y:S01]  /*50fd0*/  LEA.HI.X.SX32 R7, R16, R199, 0x2, P6 ;  /* 0x000000c710077211 */ /* 0x000fe200030f16ff */
[----:B------:R-:W2:Y:S01]  /*50fe0*/  LDCU UR6, c[0x0][0x39c] ;  /* 0x00007380ff0677ac */ /* 0x000ea20008000800 */
[----:B---3--:R-:W-:Y:S01]  /*50ff0*/  LEA R8, P3, R174, R163, 0x2 ;  /* 0x000000a3ae087211 */ /* 0x008fe200078610ff */
[----:B------:R-:W-:Y:S01]  /*51000*/  IMAD R16, R177, R3, RZ ;  /* 0x00000003b1107224 */ /* 0x000fe200078e02ff */
[----:B-1----:R-:W-:Y:S01]  /*51010*/  LEA R10, P6, R18, R163, 0x2 ;  /* 0x000000a3120a7211 */ /* 0x002fe200078c10ff */
[----:B------:R1:W-:Y:S01]  /*51020*/  @P2 STG.E desc[UR20][R6.64], R90 ;  /* 0x0000005a06002986 */ /* 0x0003e2000c101914 */
[----:B------:R-:W-:-:S02]  /*51030*/  LEA.HI.X.SX32 R9, R174, R199, 0x2, P3 ;  /* 0x000000c7ae097211 */ /* 0x000fc400018f16ff */
[----:B------:R-:W-:Y:S01]  /*51040*/  LEA.HI.X.SX32 R11, R18, R199, 0x2, P6 ;  /* 0x000000c7120b7211 */ /* 0x000fe200030f16ff */
[-C--:B------:R-:W-:Y:S01]  /*51050*/  IMAD R18, R183, R3.reuse, RZ ;  /* 0x00000003b7127224 */ /* 0x080fe200078e02ff */
[C---:B------:R-:W-:Y:S01]  /*51060*/  ISETP.LT.AND P2, PT, R176.reuse, UR9, !P0 ;  /* 0x00000009b0007c0c */ /* 0x040fe2000c741270 */
[----:B------:R-:W-:Y:S01]  /*51070*/  IMAD R176, R176, R3, RZ ;  /* 0x00000003b0b07224 */ /* 0x000fe200078e02ff */
[----:B------:R3:W-:Y:S01]  /*51080*/  @P5 STG.E desc[UR20][R8.64], R91 ;  /* 0x0000005b08005986 */ /* 0x0007e2000c101914 */
[----:B----4-:R-:W-:Y:S01]  /*51090*/  ISETP.LT.AND P3, PT, R177, UR4, !P0 ;  /* 0x00000004b1007c0c */ /* 0x010fe2000c761270 */
[----:B------:R-:W4:Y:S02]  /*510a0*/  LDCU UR4, c[0x0][0x39c] ;  /* 0x00007380ff0477ac */ /* 0x000f240008000800 */
[----:B------:R3:W-:Y:S01]  /*510b0*/  @P4 STG.E desc[UR20][R10.64], R96 ;  /* 0x000000600a004986 */ /* 0x0007e2000c101914 */
[-C--:B-----5:R-:W-:Y:S01]  /*510c0*/  LEA R4, P4, R176, R163.reuse, 0x2 ;  /* 0x000000a3b0047211 */ /* 0x0a0fe200078810ff */
[----:B------:R-:W5:Y:S01]  /*510d0*/  LDCU UR9, c[0x0][0x39c] ;  /* 0x00007380ff0977ac */ /* 0x000f620008000800 */
[----:B-1----:R-:W-:-:S02]  /*510e0*/  LEA R6, P5, R16, R163, 0x2 ;  /* 0x000000a310067211 */ /* 0x002fc400078a10ff */
[----:B------:R-:W-:Y:S02]  /*510f0*/  LEA.HI.X.SX32 R5, R176, R199, 0x2, P4 ;  /* 0x000000c7b0057211 */ /* 0x000fe400020f16ff */
[C---:B--2---:R-:W-:Y:S01]  /*51100*/  ISETP.LT.AND P4, PT, R178.reuse, UR5, !P0 ;  /* 0x00000005b2007c0c */ /* 0x044fe2000c781270 */
[----:B------:R-:W-:Y:S01]  /*51110*/  IMAD R178, R178, R3, RZ ;  /* 0x00000003b2b27224 */ /* 0x000fe200078e02ff */
[----:B------:R-:W1:Y:S01]  /*51120*/  LDCU UR5, c[0x0][0x39c] ;  /* 0x00007380ff0577ac */ /* 0x000e620008000800 */
[----:B------:R-:W-:Y:S01]  /*51130*/  LEA.HI.X.SX32 R7, R16, R199, 0x2, P5 ;  /* 0x000000c710077211 */ /* 0x000fe200028f16ff */
[----:B------:R2:W-:Y:S01]  /*51140*/  @P2 STG.E desc[UR20][R4.64], R97 ;  /* 0x0000006104002986 */ /* 0x0005e2000c101914 */
[C---:B------:R-:W-:Y:S01]  /*51150*/  ISETP.LT.AND P5, PT, R179.reuse, UR6, !P0 ;  /* 0x00000006b3007c0c */ /* 0x040fe2000c7a1270 */
[----:B------:R-:W-:Y:S01]  /*51160*/  IMAD R16, R179, R3, RZ ;  /* 0x00000003b3107224 */ /* 0x000fe200078e02ff */
[----:B---3--:R-:W-:Y:S01]  /*51170*/  LEA R8, P2, R178, R163, 0x2 ;  /* 0x000000a3b2087211 */ /* 0x008fe200078410ff */
[----:B------:R-:W3:Y:S01]  /*51180*/  LDCU UR6, c[0x0][0x39c] ;  /* 0x00007380ff0677ac */ /* 0x000ee20008000800 */
[----:B------:R1:W-:Y:S01]  /*51190*/  @P3 STG.E desc[UR20][R6.64], R98 ;  /* 0x0000006206003986 */ /* 0x0003e2000c101914 */
[C---:B------:R-:W-:Y:S01]  /*511a0*/  ISETP.LT.AND P3, PT, R180.reuse, UR7, !P0 ;  /* 0x00000007b4007c0c */ /* 0x040fe2000c761270 */
[----:B------:R-:W-:Y:S01]  /*511b0*/  IMAD R180, R180, R3, RZ ;  /* 0x00000003b4b47224 */ /* 0x000fe200078e02ff */
[----:B------:R-:W-:Y:S01]  /*511c0*/  LEA.HI.X.SX32 R9, R178, R199, 0x2, P2 ;  /* 0x000000c7b2097211 */ /* 0x000fe200010f16ff */
[----:B------:R-:W5:Y:S01]  /*511d0*/  LDCU UR7, c[0x0][0x39c] ;  /* 0x00007380ff0777ac */ /* 0x000f620008000800 */
[----:B------:R-:W-:-:S03]  /*511e0*/  LEA R10, P2, R16, R163, 0x2 ;  /* 0x000000a3100a7211 */ /* 0x000fc600078410ff */
[----:B------:R3:W-:Y:S01]  /*511f0*/  @P4 STG.E desc[UR20][R8.64], R99 ;  /* 0x0000006308004986 */ /* 0x0007e2000c101914 */
[----:B------:R-:W-:Y:S01]  /*51200*/  LEA.HI.X.SX32 R11, R16, R199, 0x2, P2 ;  /* 0x000000c7100b7211 */ /* 0x000fe200010f16ff */
[C---:B------:R-:W-:Y:S01]  /*51210*/  IMAD R16, R181.reuse, R3, RZ ;  /* 0x00000003b5107224 */ /* 0x040fe200078e02ff */
[----:B--2---:R-:W-:Y:S02]  /*51220*/  LEA R4, P4, R180, R163, 0x2 ;  /* 0x000000a3b4047211 */ /* 0x004fe400078810ff */
[----:B----4-:R-:W-:Y:S01]  /*51230*/  ISETP.LT.AND P2, PT, R181, UR4, !P0 ;  /* 0x00000004b5007c0c */ /* 0x010fe2000c741270 */
[----:B------:R2:W-:Y:S01]  /*51240*/  @P5 STG.E desc[UR20][R10.64], R104 ;  /* 0x000000680a005986 */ /* 0x0005e2000c101914 */
[C---:B-1----:R-:W-:Y:S01]  /*51250*/  ISETP.LT.AND P5, PT, R182.reuse, UR5, !P0 ;  /* 0x00000005b6007c0c */ /* 0x042fe2000c7a1270 */
[----:B------:R-:W-:Y:S01]  /*51260*/  IMAD R182, R182, R3, RZ ;  /* 0x00000003b6b67224 */ /* 0x000fe200078e02ff */
[----:B------:R-:W-:Y:S01]  /*51270*/  LEA.HI.X.SX32 R5, R180, R199, 0x2, P4 ;  /* 0x000000c7b4057211 */ /* 0x000fe200020f16ff */
[----:B------:R-:W1:Y:S01]  /*51280*/  LDCU UR5, c[0x0][0x39c] ;  /* 0x00007380ff0577ac */ /* 0x000e620008000800 */
[----:B------:R-:W-:-:S02]  /*51290*/  LEA R6, P6, R16, R163, 0x2 ;  /* 0x000000a310067211 */ /* 0x000fc400078c10ff */
[----:B---3--:R-:W-:Y:S01]  /*512a0*/  ISETP.LT.AND P4, PT, R183, UR6, !P0 ;  /* 0x00000006b7007c0c */ /* 0x008fe2000c781270 */
[----:B------:R-:W3:Y:S01]  /*512b0*/  LDCU UR4, c[0x0][0x39c] ;  /* 0x00007380ff0477ac */ /* 0x000ee20008000800 */
[----:B------:R-:W-:Y:S01]  /*512c0*/  LEA.HI.X.SX32 R7, R16, R199, 0x2, P6 ;  /* 0x000000c710077211 */ /* 0x000fe200030f16ff */
[----:B------:R4:W-:Y:S01]  /*512d0*/  @P3 STG.E desc[UR20][R4.64], R105 ;  /* 0x0000006904003986 */ /* 0x0009e2000c101914 */
[-C--:B------:R-:W-:Y:S01]  /*512e0*/  LEA R8, P3, R182, R163.reuse, 0x2 ;  /* 0x000000a3b6087211 */ /* 0x080fe200078610ff */
[----:B------:R-:W1:Y:S01]  /*512f0*/  LDCU UR6, c[0x0][0x39c] ;  /* 0x00007380ff0677ac */ /* 0x000e620008000800 */
[----:B--2---:R-:W-:Y:S01]  /*51300*/  LEA R10, P6, R18, R163, 0x2 ;  /* 0x000000a3120a7211 */ /* 0x004fe200078c10ff */
[----:B------:R2:W-:Y:S01]  /*51310*/  @P2 STG.E desc[UR20][R6.64], R106 ;  /* 0x0000006a06002986 */ /* 0x0005e2000c101914 */
[----:B------:R-:W-:Y:S01]  /*51320*/  LEA.HI.X.SX32 R9, R182, R199, 0x2, P3 ;  /* 0x000000c7b6097211 */ /* 0x000fe200018f16ff */
[----:B------:R-:W-:Y:S01]  /*51330*/  IMAD R16, R185, R3, RZ ;  /* 0x00000003b9107224 */ /* 0x000fe200078e02ff */
[----:B------:R-:W-:-:S02]  /*51340*/  LEA.HI.X.SX32 R11, R18, R199, 0x2, P6 ;  /* 0x000000c7120b7211 */ /* 0x000fc400030f16ff */
[C---:B-----5:R-:W-:Y:S01]  /*51350*/  ISETP.LT.AND P2, PT, R184.reuse, UR9, !P0 ;  /* 0x00000009b8007c0c */ /* 0x060fe2000c741270 */
[----:B------:R-:W-:Y:S01]  /*51360*/  IMAD R184, R184, R3, RZ ;  /* 0x00000003b8b87224 */ /* 0x000fe200078e02ff */
[----:B------:R5:W-:Y:S01]  /*51370*/  @P5 STG.E desc[UR20][R8.64], R107 ;  /* 0x0000006b08005986 */ /* 0x000be2000c101914 */
[----:B------:R-:W5:Y:S03]  /*51380*/  LDCU UR9, c[0x0][0x39c] ;  /* 0x00007380ff0977ac */ /* 0x000f660008000800 */
[----:B------:R5:W-:Y:S01]  /*51390*/  @P4 STG.E desc[UR20][R10.64], R112 ;  /* 0x000000700a004986 */ /* 0x000be2000c101914 */
[C---:B----4-:R-:W-:Y:S02]  /*513a0*/  LEA R4, P4, R184.reuse, R163, 0x2 ;  /* 0x000000a3b8047211 */ /* 0x050fe400078810ff */
[----:B---3--:R-:W-:Y:S01]  /*513b0*/  ISETP.LT.AND P3, PT, R185, UR4, !P0 ;  /* 0x00000004b9007c0c */ /* 0x008fe2000c761270 */
[----:B------:R-:W3:Y:S01]  /*513c0*/  LDCU UR4, c[0x0][0x39c] ;  /* 0x00007380ff0477ac */ /* 0x000ee20008000800 */
[----:B------:R-:W-:-:S02]  /*513d0*/  LEA.HI.X.SX32 R5, R184, R199, 0x2, P4 ;  /* 0x000000c7b8057211 */ /* 0x000fc400020f16ff */
[C---:B-1----:R-:W-:Y:S01]  /*513e0*/  ISETP.LT.AND P4, PT, R186.reuse, UR5, !P0 ;  /* 0x00000005ba007c0c */ /* 0x042fe2000c781270 */
[----:B------:R-:W-:Y:S01]  /*513f0*/  IMAD R186, R186, R3, RZ ;  /* 0x00000003baba7224 */ /* 0x000fe200078e02ff */
[-C--:B--2---:R-:W-:Y:S01]  /*51400*/  LEA R6, P5, R16, R163.reuse, 0x2 ;  /* 0x000000a310067211 */ /* 0x084fe200078a10ff */
[----:B------:R-:W1:Y:S01]  /*51410*/  LDCU UR5, c[0x0][0x39c] ;  /* 0x00007380ff0577ac */ /* 0x000e620008000800 */
[----:B------:R2:W-:Y:S01]  /*51420*/  @P2 STG.E desc[UR20][R4.64], R113 ;  /* 0x0000007104002986 */ /* 0x0005e2000c101914 */
[C---:B------:R-:W-:Y:S02]  /*51430*/  ISETP.LT.AND P2, PT, R187.reuse, UR6, !P0 ;  /* 0x00000006bb007c0c */ /* 0x040fe4000c741270 */
[----:B-----5:R-:W-:Y:S01]  /*51440*/  LEA R8, P6, R186, R163, 0x2 ;  /* 0x000000a3ba087211 */ /* 0x020fe200078c10ff */
[----:B------:R-:W4:Y:S01]  /*51450*/  LDCU UR6, c[0x0][0x39c] ;  /* 0x00007380ff0677ac */ /* 0x000f220008000800 */
[----:B------:R-:W-:Y:S01]  /*51460*/  LEA.HI.X.SX32 R7, R16, R199, 0x2, P5 ;  /* 0x000000c710077211 */ /* 0x000fe200028f16ff */
[----:B------:R-:W-:Y:S01]  /*51470*/  IMAD R16, R187, R3, RZ ;  /* 0x00000003bb107224 */ /* 0x000fe200078e02ff */
[----:B------:R-:W-:-:S03]  /*51480*/  LEA.HI.X.SX32 R9, R186, R199, 0x2, P6 ;  /* 0x000000c7ba097211 */ /* 0x000fc600030f16ff */
[----:B------:R5:W-:Y:S01]  /*51490*/  @P3 STG.E desc[UR20][R6.64], R114 ;  /* 0x0000007206003986 */ /* 0x000be2000c101914 */
[C---:B------:R-:W-:Y:S01]  /*514a0*/  ISETP.LT.AND P3, PT, R188.reuse, UR7, !P0 ;  /* 0x00000007bc007c0c */ /* 0x040fe2000c761270 */
[----:B------:R-:W-:Y:S01]  /*514b0*/  IMAD R188, R188, R3, RZ ;  /* 0x00000003bcbc7224 */ /* 0x000fe200078e02ff */
[----:B------:R-:W4:Y:S01]  /*514c0*/  LDCU UR7, c[0x0][0x39c] ;  /* 0x00007380ff0777ac */ /* 0x000f220008000800 */
[----:B------:R1:W-:Y:S01]  /*514d0*/  @P4 STG.E desc[UR20][R8.64], R115 ;  /* 0x0000007308004986 */ /* 0x0003e2000c101914 */
[-C--:B------:R-:W-:Y:S02]  /*514e0*/  LEA R10, P4, R16, R163.reuse, 0x2 ;  /* 0x000000a3100a7211 */ /* 0x080fe400078810ff */
[----:B--2---:R-:W-:Y:S02]  /*514f0*/  LEA R4, P5, R188, R163, 0x2 ;  /* 0x000000a3bc047211 */ /* 0x004fe400078a10ff */
[----:B------:R-:W-:Y:S01]  /*51500*/  LEA.HI.X.SX32 R11, R16, R199, 0x2, P4 ;  /* 0x000000c7100b7211 */ /* 0x000fe200020f16ff */
[C---:B------:R-:W-:Y:S01]  /*51510*/  IMAD R16, R189.reuse, R3, RZ ;  /* 0x00000003bd107224 */ /* 0x040fe200078e02ff */
[----:B---3--:R-:W-:Y:S01]  /*51520*/  ISETP.LT.AND P4, PT, R189, UR4, !P0 ;  /* 0x00000004bd007c0c */ /* 0x008fe2000c781270 */
[----:B------:R-:W2:Y:S01]  /*51530*/  LDCU UR4, c[0x0][0x39c] ;  /* 0x00007380ff0477ac */ /* 0x000ea20008000800 */
[----:B------:R-:W-:Y:S01]  /*51540*/  LEA.HI.X.SX32 R5, R188, R199, 0x2, P5 ;  /* 0x000000c7bc057211 */ /* 0x000fe200028f16ff */
[----:B------:R3:W-:Y:S01]  /*51550*/  @P2 STG.E desc[UR20][R10.64], R120 ;  /* 0x000000780a002986 */ /* 0x0007e2000c101914 */
[----:B-----5:R-:W-:-:S02]  /*51560*/  LEA R6, P6, R16, R163, 0x2 ;  /* 0x000000a310067211 */ /* 0x020fc400078c10ff */
[C---:B-1----:R-:W-:Y:S01]  /*51570*/  ISETP.LT.AND P2, PT, R190.reuse, UR5, !P0 ;  /* 0x00000005be007c0c */ /* 0x042fe2000c741270 */
[----:B------:R-:W-:Y:S01]  /*51580*/  IMAD R190, R190, R3, RZ ;  /* 0x00000003bebe7224 */ /* 0x000fe200078e02ff */
[----:B------:R-:W-:Y:S01]  /*51590*/  LEA.HI.X.SX32 R7, R16, R199, 0x2, P6 ;  /* 0x000000c710077211 */ /* 0x000fe200030f16ff */
[----:B------:R1:W-:Y:S01]  /*515a0*/  @P3 STG.E desc[UR20][R4.64], R121 ;  /* 0x0000007904003986 */ /* 0x0003e2000c101914 */
[----:B------:R-:W5:Y:S01]  /*515b0*/  LDCU UR5, c[0x0][0x39c] ;  /* 0x00007380ff0577ac */ /* 0x000f620008000800 */
[----:B----4-:R-:W-:Y:S01]  /*515c0*/  ISETP.LT.AND P3, PT, R191, UR6, !P0 ;  /* 0x00000006bf007c0c */ /* 0x010fe2000c761270 */
[----:B------:R-:W-:Y:S01]  /*515d0*/  IMAD R16, R193, R3, RZ ;  /* 0x00000003c1107224 */ /* 0x000fe200078e02ff */
[----:B------:R4:W-:Y:S01]  /*515e0*/  @P4 STG.E desc[UR20][R6.64], R122 ;  /* 0x0000007a06004986 */ /* 0x0009e2000c101914 */
[C---:B------:R-:W-:Y:S01]  /*515f0*/  LEA R8, P4, R190.reuse, R163, 0x2 ;  /* 0x000000a3be087211 */ /* 0x040fe200078810ff */
[----:B---3--:R-:W-:Y:S01]  /*51600*/  IMAD R10, R191, R3, RZ ;  /* 0x00000003bf0a7224 */ /* 0x008fe200078e02ff */
[----:B------:R-:W3:Y:S02]  /*51610*/  LDCU UR6, c[0x0][0x39c] ;  /* 0x00007380ff0677ac */ /* 0x000ee40008000800 */
[----:B------:R-:W-:-:S02]  /*51620*/  LEA.HI.X.SX32 R9, R190, R199, 0x2, P4 ;  /* 0x000000c7be097211 */ /* 0x000fc400020f16ff */
[C---:B------:R-:W-:Y:S01]  /*51630*/  ISETP.LT.AND P4, PT, R192.reuse, UR9, !P0 ;  /* 0x00000009c0007c0c */ /* 0x040fe2000c781270 */
[----:B------:R-:W-:Y:S01]  /*51640*/  IMAD R192, R192, R3, RZ ;  /* 0x00000003c0c07224 */ /* 0x000fe200078e02ff */
[----:B-1----:R-:W-:Y:S01]  /*51650*/  LOP3.LUT R5, R2, 0x82, RZ, 0xfc, !PT ;  /* 0x0000008202057812 */ /* 0x002fe200078efcff */
[----:B------:R1:W-:Y:S01]  /*51660*/  @P2 STG.E desc[UR20][R8.64], R123 ;  /* 0x0000007b08002986 */ /* 0x0003e2000c101914 */
[-C--:B------:R-:W-:Y:S01]  /*51670*/  LEA R4, P5, R10, R163.reuse, 0x2 ;  /* 0x000000a30a047211 */ /* 0x080fe200078a10ff */
[----:B------:R-:W1:Y:S01]  /*51680*/  LDCU UR9, c[0x0][0x39c] ;  /* 0x00007380ff0977ac */ /* 0x000e620008000800 */
[----:B----4-:R-:W-:Y:S02]  /*51690*/  LEA R6, P6, R192, R163, 0x2 ;  /* 0x000000a3c0067211 */ /* 0x010fe400078c10ff */
[----:B------:R-:W-:Y:S02]  /*516a0*/  ISETP.LT.AND P2, PT, R5, UR10, !P0 ;  /* 0x0000000a05007c0c */ /* 0x000fe4000c741270 */
[----:B------:R-:W-:-:S02]  /*516b0*/  LEA.HI.X.SX32 R5, R10, R199, 0x2, P5 ;  /* 0x000000c70a057211 */ /* 0x000fc400028f16ff */
[----:B------:R-:W-:Y:S02]  /*516c0*/  LEA.HI.X.SX32 R7, R192, R199, 0x2, P6 ;  /* 0x000000c7c0077211 */ /* 0x000fe400030f16ff */
[----:B--2---:R-:W-:Y:S01]  /*516d0*/  ISETP.LT.AND P5, PT, R193, UR4, !P0 ;  /* 0x00000004c1007c0c */ /* 0x004fe2000c7a1270 */
[----:B------:R2:W-:Y:S01]  /*516e0*/  @P3 STG.E desc[UR20][R4.64], R124 ;  /* 0x0000007c04003986 */ /* 0x0005e2000c101914 */
[----:B------:R-:W4:Y:S01]  /*516f0*/  LDCU UR4, c[0x0][0x39c] ;  /* 0x00007380ff0477ac */ /* 0x000f220008000800 */
[----:B------:R-:W-:Y:S02]  /*51700*/  LEA R10, P3, R16, R163, 0x2 ;  /* 0x000000a3100a7211 */ /* 0x000fe400078610ff */
[----:B------:R3:W-:Y:S01]  /*51710*/  @P4 STG.E desc[UR20][R6.64], R125 ;  /* 0x0000007d06004986 */ /* 0x0007e2000c101914 */
[C---:B-----5:R-:W-:Y:S01]  /*51720*/  ISETP.LT.AND P4, PT, R194.reuse, UR5, !P0 ;  /* 0x00000005c2007c0c */ /* 0x060fe2000c781270 */
[----:B------:R-:W-:Y:S01]  /*51730*/  IMAD R194, R194, R3, RZ ;  /* 0x00000003c2c27224 */ /* 0x000fe200078e02ff */
[----:B------:R-:W5:Y:S01]  /*51740*/  LDCU UR5, c[0x0][0x39c] ;  /* 0x00007380ff0577ac */ /* 0x000f620008000800 */
[----:B------:R-:W-:Y:S01]  /*51750*/  LEA.HI.X.SX32 R11, R16, R199, 0x2, P3 ;  /* 0x000000c7100b7211 */ /* 0x000fe200018f16ff */
[C---:B------:R-:W-:Y:S01]  /*51760*/  IMAD R16, R195.reuse, R3, RZ ;  /* 0x00000003c3107224 */ /* 0x040fe200078e02ff */
[----:B------:R-:W-:Y:S01]  /*51770*/  ISETP.LT.AND P3, PT, R195, UR7, !P0 ;  /* 0x00000007c3007c0c */ /* 0x000fe2000c761270 */
[----:B------:R-:W5:Y:S01]  /*51780*/  LDCU UR7, c[0x0][0x39c] ;  /* 0x00007380ff0777ac */ /* 0x000f620008000800 */
[-C--:B-1----:R-:W-:Y:S01]  /*51790*/  LEA R8, P6, R194, R163.reuse, 0x2 ;  /* 0x000000a3c2087211 */ /* 0x082fe200078c10ff */
[----:B------:R1:W-:Y:S01]  /*517a0*/  @P5 STG.E desc[UR20][R10.64], R126 ;  /* 0x0000007e0a005986 */ /* 0x0003e2000c101914 */
[----:B--2---:R-:W-:-:S02]  /*517b0*/  LEA R4, P5, R16, R163, 0x2 ;  /* 0x000000a310047211 */ /* 0x004fc400078a10ff */
[----:B------:R-:W-:Y:S02]  /*517c0*/  LEA.HI.X.SX32 R9, R194, R199, 0x2, P6 ;  /* 0x000000c7c2097211 */ /* 0x000fe400030f16ff */
[C---:B---3--:R-:W-:Y:S01]  /*517d0*/  ISETP.LT.AND P6, PT, R196.reuse, UR6, !P0 ;  /* 0x00000006c4007c0c */ /* 0x048fe2000c7c1270 */
[----:B------:R-:W-:Y:S01]  /*517e0*/  IMAD R196, R196, R3, RZ ;  /* 0x00000003c4c47224 */ /* 0x000fe200078e02ff */
[----:B------:R-:W2:Y:S01]  /*517f0*/  LDCU UR6, c[0x0][0x39c] ;  /* 0x00007380ff0677ac */ /* 0x000ea20008000800 */
[----:B------:R3:W-:Y:S01]  /*51800*/  @P4 STG.E desc[UR20][R8.64], R127 ;  /* 0x0000007f08004986 */ /* 0x0007e2000c101914 */
[----:B------:R-:W-:Y:S02]  /*51810*/  LEA.HI.X.SX32 R5, R16, R199, 0x2, P5 ;  /* 0x000000c710057211 */ /* 0x000fe400028f16ff */
[C---:B------:R-:W-:Y:S01]  /*51820*/  LEA R6, P4, R196.reuse, R163, 0x2 ;  /* 0x000000a3c4067211 */ /* 0x040fe200078810ff */
[C---:B-1----:R-:W-:Y:S01]  /*51830*/  IMAD R10, R197.reuse, R3, RZ ;  /* 0x00000003c50a7224 */ /* 0x042fe200078e02ff */
[----:B----4-:R-:W-:Y:S01]  /*51840*/  ISETP.LT.AND P5, PT, R197, UR4, !P0 ;  /* 0x00000004c5007c0c */ /* 0x010fe2000c7a1270 */
[----:B------:R1:W-:Y:S01]  /*51850*/  @P3 STG.E desc[UR20][R4.64], R24 ;  /* 0x0000001804003986 */ /* 0x0003e2000c101914 */
[----:B------:R-:W-:Y:S01]  /*51860*/  LEA.HI.X.SX32 R7, R196, R199, 0x2, P4 ;  /* 0x000000c7c4077211 */ /* 0x000fe200020f16ff */
[----:B------:R-:W4:Y:S01]  /*51870*/  LDCU UR4, c[0x0][0x39c] ;  /* 0x00007380ff0477ac */ /* 0x000f220008000800 */
[C---:B-----5:R-:W-:Y:S01]  /*51880*/  ISETP.LT.AND P4, PT, R0.reuse, UR5, !P0 ;  /* 0x0000000500007c0c */ /* 0x060fe2000c781270 */
[----:B------:R-:W-:Y:S01]  /*51890*/  IMAD R0, R0, R3, RZ ;  /* 0x0000000300007224 */ /* 0x000fe200078e02ff */
[----:B------:R-:W-:Y:S01]  /*518a0*/  LOP3.LUT R16, R2, 0x80, RZ, 0xfc, !PT ;  /* 0x0000008002107812 */ /* 0x000fe200078efcff */
[----:B------:R5:W-:Y:S01]  /*518b0*/  @P6 STG.E desc[UR20][R6.64], R25 ;  /* 0x0000001906006986 */ /* 0x000be2000c101914 */
[----:B---3--:R-:W-:Y:S01]  /*518c0*/  LEA R8, P3, R10, R163, 0x2 ;  /* 0x000000a30a087211 */ /* 0x008fe200078610ff */
[----:B------:R-:W3:Y:S01]  /*518d0*/  LDCU UR5, c[0x0][0x39c] ;  /* 0x00007380ff0577ac */ /* 0x000ee20008000800 */
[----:B------:R-:W-:-:S02]  /*518e0*/  LOP3.LUT R11, R2, 0x86, RZ, 0xfc, !PT ;  /* 0x00000086020b7812 */ /* 0x000fc400078efcff */
[----:B------:R-:W-:Y:S02]  /*518f0*/  LEA.HI.X.SX32 R9, R10, R199, 0x2, P3 ;  /* 0x000000c70a097211 */ /* 0x000fe400018f16ff */
[----:B-1----:R-:W-:Y:S02]  /*51900*/  LEA R4, P6, R0, R163, 0x2 ;  /* 0x000000a300047211 */ /* 0x002fe400078c10ff */
[----:B------:R-:W-:Y:S01]  /*51910*/  LOP3.LUT R10, R2, 0x84, RZ, 0xfc, !PT ;  /* 0x00000084020a7812 */ /* 0x000fe200078efcff */
[----:B------:R1:W-:Y:S01]  /*51920*/  @P5 STG.E desc[UR20][R8.64], R26 ;  /* 0x0000001a08005986 */ /* 0x0003e2000c101914 */
[----:B------:R-:W-:Y:S01]  /*51930*/  LEA.HI.X.SX32 R5, R0, R199, 0x2, P6 ;  /* 0x000000c700057211 */ /* 0x000fe200030f16ff */
[C---:B------:R-:W-:Y:S01]  /*51940*/  IMAD R0, R16.reuse, R3, RZ ;  /* 0x0000000310007224 */ /* 0x040fe200078e02ff */
[----:B------:R-:W-:Y:S02]  /*51950*/  ISETP.LT.AND P3, PT, R16, UR7, !P0 ;  /* 0x0000000710007c0c */ /* 0x000fe4000c761270 */
[----:B--2---:R-:W-:Y:S01]  /*51960*/  ISETP.LT.AND P5, PT, R10, UR6, !P0 ;  /* 0x000000060a007c0c */ /* 0x004fe2000c7a1270 */
[----:B------:R2:W-:Y:S01]  /*51970*/  @P4 STG.E desc[UR20][R4.64], R27 ;  /* 0x0000001b04004986 */ /* 0x0005e2000c101914 */
[C---:B-----5:R-:W-:Y:S01]  /*51980*/  LEA R6, P4, R0.reuse, R163, 0x2 ;  /* 0x000000a300067211 */ /* 0x060fe200078810ff */
[C---:B------:R-:W-:Y:S01]  /*51990*/  IMAD R10, R3.reuse, 0x2, R0 ;  /* 0x00000002030a7824 */ /* 0x040fe200078e0200 */
[----:B------:R-:W5:Y:S02]  /*519a0*/  LDCU UR6, c[0x0][0x39c] ;  /* 0x00007380ff0677ac */ /* 0x000f640008000800 */
[----:B------:R-:W-:Y:S01]  /*519b0*/  LEA.HI.X.SX32 R7, R0, R199, 0x2, P4 ;  /* 0x000000c700077211 */ /* 0x000fe200020f16ff */
[----:B------:R-:W-:Y:S01]  /*519c0*/  IMAD R0, R3, 0x2, R10 ;  /* 0x0000000203007824 */ /* 0x000fe200078e020a */
[----:B------:R-:W-:-:S02]  /*519d0*/  ISETP.LT.AND P4, PT, R11, UR9, !P0 ;  /* 0x000000090b007c0c */ /* 0x000fc4000c781270 */
[----:B------:R-:W-:Y:S01]  /*519e0*/  LOP3.LUT R11, R2, 0x88, RZ, 0xfc, !PT ;  /* 0x00000088020b7812 */ /* 0x000fe200078efcff */
[----:B------:R3:W-:Y:S01]  /*519f0*/  @P3 STG.E desc[UR20][R6.64], R12 ;  /* 0x0000000c06003986 */ /* 0x0007e2000c101914 */
[C---:B-1----:R-:W-:Y:S01]  /*51a00*/  LEA R8, P6, R10.reuse, R163, 0x2 ;  /* 0x000000a30a087211 */ /* 0x042fe200078c10ff */
[----:B------:R-:W-:Y:S01]  /*51a10*/  IMAD R16, R3, 0x2, R0 ;  /* 0x0000000203107824 */ /* 0x000fe200078e0200 */
[----:B----4-:R-:W-:Y:S01]  /*51a20*/  ISETP.LT.AND P3, PT, R11, UR4, !P0 ;  /* 0x000000040b007c0c */ /* 0x010fe2000c761270 */
[----:B------:R-:W1:Y:S01]  /*51a30*/  LDCU UR4, c[0x0][0x39c] ;  /* 0x00007380ff0477ac */ /* 0x000e620008000800 */
[----:B------:R-:W-:Y:S02]  /*51a40*/  LEA.HI.X.SX32 R9, R10, R199, 0x2, P6 ;  /* 0x000000c70a097211 */ /* 0x000fe400030f16ff */
[----:B--2---:R-:W-:Y:S02]  /*51a50*/  LEA R4, P6, R0, R163, 0x2 ;  /* 0x000000a300047211 */ /* 0x004fe400078c10ff */
[----:B------:R-:W-:Y:S01]  /*51a60*/  LOP3.LUT R11, R2, 0x8a, RZ, 0xfc, !PT ;  /* 0x0000008a020b7812 */ /* 0x000fe200078efcff */
[----:B------:R-:W-:Y:S01]  /*51a70*/  @P2 STG.E desc[UR20][R8.64], R13 ;  /* 0x0000000d08002986 */ /* 0x000fe2000c101914 */
[----:B------:R-:W-:-:S02]  /*51a80*/  LEA.HI.X.SX32 R5, R0, R199, 0x2, P6 ;  /* 0x000000c700057211 */ /* 0x000fc400030f16ff */
[C---:B------:R-:W-:Y:S02]  /*51a90*/  LEA R10, P6, R16.reuse, R163, 0x2 ;  /* 0x000000a3100a7211 */ /* 0x040fe400078c10ff */
[----:B---3--:R-:W-:Y:S01]  /*51aa0*/  ISETP.LT.AND P2, PT, R11, UR5, !P0 ;  /* 0x000000050b007c0c */ /* 0x008fe2000c741270 */
[----:B------:R-:W2:Y:S01]  /*51ab0*/  LDCU UR5, c[0x0][0x39c] ;  /* 0x00007380ff0577ac */ /* 0x000ea20008000800 */
[----:B------:R-:W-:Y:S01]  /*51ac0*/  LEA.HI.X.SX32 R11, R16, R199, 0x2, P6 ;  /* 0x000000c7100b7211 */ /* 0x000fe200030f16ff */
[C---:B------:R-:W-:Y:S01]  /*51ad0*/  IMAD R16, R3.reuse, 0x2, R16 ;  /* 0x0000000203107824 */ /* 0x040fe200078e0210 */
[C---:B------:R-:W-:Y:S01]  /*51ae0*/  LOP3.LUT R0, R2.reuse, 0x8c, RZ, 0xfc, !PT ;  /* 0x0000008c02007812 */ /* 0x040fe200078efcff */
[----:B------:R3:W-:Y:S01]  /*51af0*/  @P5 STG.E desc[UR20][R4.64], R14 ;  /* 0x0000000e04005986 */ /* 0x0007e2000c101914 */
[----:B------:R-:W-:Y:S02]  /*51b00*/  LOP3.LUT R7, R2, 0x8e, RZ, 0xfc, !PT ;  /* 0x0000008e02077812 */ /* 0x000fe400078efcff */
[----:B-----5:R-:W-:Y:S01]  /*51b10*/  ISETP.LT.AND P5, PT, R0, UR6, !P0 ;  /* 0x0000000600007c0c */ /* 0x020fe2000c7a1270 */
[----:B------:R-:W-:Y:S01]  /*51b20*/  IMAD R0, R3, 0x2, R16 ;  /* 0x0000000203007824 */ /* 0x000fe200078e0210 */
[C---:B------:R-:W-:Y:S01]  /*51b30*/  LEA R6, P6, R16.reuse, R163, 0x2 ;  /* 0x000000a310067211 */ /* 0x040fe200078c10ff */
[----:B------:R-:W4:Y:S01]  /*51b40*/  LDCU UR6, c[0x0][0x39c] ;  /* 0x00007380ff0677ac */ /* 0x000f220008000800 */
[----:B------:R5:W-:Y:S01]  /*51b50*/  @P4 STG.E desc[UR20][R10.64], R15 ;  /* 0x0000000f0a004986 */ /* 0x000be2000c101914 */
[----:B-1----:R-:W-:Y:S01]  /*51b60*/  ISETP.LT.AND P4, PT, R7, UR4, !P0 ;  /* 0x0000000407007c0c */ /* 0x002fe2000c781270 */
[----:B------:R-:W-:Y:S01]  /*51b70*/  IMAD R12, R3, 0x2, R0 ;  /* 0x00000002030c7824 */ /* 0x000fe200078e0200 */
[----:B------:R-:W-:Y:S01]  /*51b80*/  LEA.HI.X.SX32 R7, R16, R199, 0x2, P6 ;  /* 0x000000c710077211 */ /* 0x000fe200030f16ff */
[----:B------:R-:W1:Y:S01]  /*51b90*/  LDCU UR4, c[0x0][0x39c] ;  /* 0x00007380ff0477ac */ /* 0x000e620008000800 */
[----:B---3--:R-:W-:-:S02]  /*51ba0*/  LEA R4, P6, R0, R163, 0x2 ;  /* 0x000000a300047211 */ /* 0x008fc400078c10ff */
[----:B------:R-:W-:Y:S01]  /*51bb0*/  LOP3.LUT R9, R2, 0x90, RZ, 0xfc, !PT ;  /* 0x0000009002097812 */ /* 0x000fe200078efcff */
[----:B------:R3:W-:Y:S01]  /*51bc0*/  @P3 STG.E desc[UR20][R6.64], R20 ;  /* 0x0000001406003986 */ /* 0x0007e2000c101914 */
[----:B------:R-:W-:Y:S02]  /*51bd0*/  LEA.HI.X.SX32 R5, R0, R199, 0x2, P6 ;  /* 0x000000c700057211 */ /* 0x000fe400030f16ff */
[C---:B------:R-:W-:Y:S02]  /*51be0*/  LEA R8, P6, R12.reuse, R163, 0x2 ;  /* 0x000000a30c087211 */ /* 0x040fe400078c10ff */
[----:B--2---:R-:W-:Y:S01]  /*51bf0*/  ISETP.LT.AND P3, PT, R9, UR5, !P0 ;  /* 0x0000000509007c0c */ /* 0x004fe2000c761270 */
[----:B------:R-:W2:Y:S01]  /*51c00*/  LDCU UR5, c[0x0][0x39c] ;  /* 0x00007380ff0577ac */ /* 0x000ea20008000800 */
[----:B------:R-:W-:Y:S01]  /*51c10*/  LEA.HI.X.SX32 R9, R12, R199, 0x2, P6 ;  /* 0x000000c70c097211 */ /* 0x000fe200030f16ff */
[----:B------:R-:W-:Y:S01]  /*51c20*/  IMAD R12, R3, 0x2, R12 ;  /* 0x00000002030c7824 */ /* 0x000fe200078e020c */
[C---:B------:R-:W-:Y:S01]  /*51c30*/  LOP3.LUT R0, R2.reuse, 0x92, RZ, 0xfc, !PT ;  /* 0x0000009202007812 */ /* 0x040fe200078efcff */
[----:B------:R2:W-:Y:S01]  /*51c40*/  @P2 STG.E desc[UR20][R4.64], R21 ;  /* 0x0000001504002986 */ /* 0x0005e2000c101914 */
[----:B-----5:R-:W-:-:S02]  /*51c50*/  LOP3.LUT R10, R2, 0x94, RZ, 0xfc, !PT ;  /* 0x00000094020a7812 */ /* 0x020fc400078efcff */
[----:B----4-:R-:W-:Y:S01]  /*51c60*/  ISETP.LT.AND P2, PT, R0, UR6, !P0 ;  /* 0x0000000600007c0c */ /* 0x010fe2000c741270 */
[C---:B------:R-:W-:Y:S01]  /*51c70*/  IMAD R0, R3.reuse, 0x2, R12 ;  /* 0x0000000203007824 */ /* 0x040fe200078e020c */
[----:B---3--:R-:W-:Y:S01]  /*51c80*/  LEA R6, P6, R12, R163, 0x2 ;  /* 0x000000a30c067211 */ /* 0x008fe200078c10ff */
[----:B------:R-:W3:Y:S01]  /*51c90*/  LDCU UR6, c[0x0][0x39c] ;  /* 0x00007380ff0677ac */ /* 0x000ee20008000800 */
[----:B------:R4:W-:Y:S01]  /*51ca0*/  @P5 STG.E desc[UR20][R8.64], R22 ;  /* 0x0000001608005986 */ /* 0x0009e2000c101914 */
[----:B-1----:R-:W-:Y:S01]  /*51cb0*/  ISETP.LT.AND P5, PT, R10, UR4, !P0 ;  /* 0x000000040a007c0c */ /* 0x002fe2000c7a1270 */
[C---:B------:R-:W-:Y:S01]  /*51cc0*/  IMAD R10, R3.reuse, 0x2, R0 ;  /* 0x00000002030a7824 */ /* 0x040fe200078e0200 */
[----:B------:R-:W-:Y:S01]  /*51cd0*/  LEA.HI.X.SX32 R7, R12, R199, 0x2, P6 ;  /* 0x000000c70c077211 */ /* 0x000fe200030f16ff */
[----:B------:R-:W1:Y:S01]  /*51ce0*/  LDCU UR4, c[0x0][0x39c] ;  /* 0x00007380ff0477ac */ /* 0x000e620008000800 */
[----:B--2---:R-:W-:Y:S02]  /*51cf0*/  LEA R4, P6, R0, R163, 0x2 ;  /* 0x000000a300047211 */ /* 0x004fe400078c10ff */
[----:B------:R-:W-:Y:S01]  /*51d00*/  LOP3.LUT R11, R2, 0x96, RZ, 0xfc, !PT ;  /* 0x00000096020b7812 */ /* 0x000fe200078efcff */
[----:B------:R2:W-:Y:S01]  /*51d10*/  @P4 STG.E desc[UR20][R6.64], R23 ;  /* 0x0000001706004986 */ /* 0x0005e2000c101914 */
[----:B------:R-:W-:Y:S01]  /*51d20*/  LEA.HI.X.SX32 R5, R0, R199, 0x2, P6 ;  /* 0x000000c700057211 */ /* 0x000fe200030f16ff */
[----:B------:R-:W-:Y:S01]  /*51d30*/  IMAD R0, R3, 0x2, R10 ;  /* 0x0000000203007824 */ /* 0x000fe200078e020a */
[----:B------:R-:W-:Y:S01]  /*51d40*/  ISETP.LT.AND P4, PT, R11, UR5, !P0 ;  /* 0x000000050b007c0c */ /* 0x000fe2000c781270 */
[----:B------:R-:W5:Y:S01]  /*51d50*/  LDCU UR5, c[0x0][0x39c] ;  /* 0x00007380ff0577ac */ /* 0x000f620008000800 */
[----:B----4-:R-:W-:Y:S01]  /*51d60*/  LEA R8, P6, R10, R163, 0x2 ;  /* 0x000000a30a087211 */ /* 0x010fe200078c10ff */
[----:B------:R4:W-:Y:S01]  /*51d70*/  @P3 STG.E desc[UR20][R4.64], R28 ;  /* 0x0000001c04003986 */ /* 0x0009e2000c101914 */
[----:B------:R-:W-:-:S02]  /*51d80*/  LOP3.LUT R11, R2, 0x98, RZ, 0xfc, !PT ;  /* 0x00000098020b7812 */ /* 0x000fc400078efcff */
[----:B------:R-:W-:Y:S01]  /*51d90*/  LEA.HI.X.SX32 R9, R10, R199, 0x2, P6 ;  /* 0x000000c70a097211 */ /* 0x000fe200030f16ff */
[----:B------:R-:W5:Y:S01]  /*51da0*/  LDS.128 R20, [R162+0x800] ;  /* 0x00080000a2147984 */ /* 0x000f620000000c00 */
[----:B------:R-:W-:Y:S02]  /*51db0*/  LEA R10, P6, R0, R163, 0x2 ;  /* 0x000000a3000a7211 */ /* 0x000fe400078c10ff */
[----:B---3--:R-:W-:Y:S01]  /*51dc0*/  ISETP.LT.AND P3, PT, R11, UR6, !P0 ;  /* 0x000000060b007c0c */ /* 0x008fe2000c761270 */
[----:B------:R-:W-:Y:S01]  /*51dd0*/  @P2 STG.E desc[UR20][R8.64], R29 ;  /* 0x0000001d08002986 */ /* 0x000fe2000c101914 */
[----:B------:R-:W-:Y:S01]  /*51de0*/  LOP3.LUT R12, R2, 0x9a, RZ, 0xfc, !PT ;  /* 0x0000009a020c7812 */ /* 0x000fe200078efcff */
[----:B------:R-:W3:Y:S01]  /*51df0*/  LDCU UR6, c[0x0][0x39c] ;  /* 0x00007380ff0677ac */ /* 0x000ee20008000800 */
[----:B------:R-:W-:Y:S01]  /*51e00*/  LEA.HI.X.SX32 R11, R0, R199, 0x2, P6 ;  /* 0x000000c7000b7211 */ /* 0x000fe200030f16ff */
[C---:B------:R-:W-:Y:S01]  /*51e10*/  IMAD R0, R3.reuse, 0x2, R0 ;  /* 0x0000000203007824 */ /* 0x040fe200078e0200 */
[----:B-1----:R-:W-:Y:S01]  /*51e20*/  ISETP.LT.AND P2, PT, R12, UR4, !P0 ;  /* 0x000000040c007c0c */ /* 0x002fe2000c741270 */
[----:B------:R-:W1:Y:S01]  /*51e30*/  LDCU UR4, c[0x0][0x39c] ;  /* 0x00007380ff0477ac */ /* 0x000e620008000800 */
[----:B--2---:R-:W-:Y:S01]  /*51e40*/  LOP3.LUT R7, R2, 0x9c, RZ, 0xfc, !PT ;  /* 0x0000009c02077812 */ /* 0x004fe200078efcff */
[----:B------:R-:W-:Y:S01]  /*51e50*/  IMAD R12, R3, 0x2, R0 ;  /* 0x00000002030c7824 */ /* 0x000fe200078e0200 */
[----:B------:R2:W-:Y:S01]  /*51e60*/  @P5 STG.E desc[UR20][R10.64], R30 ;  /* 0x0000001e0a005986 */ /* 0x0005e2000c101914 */
[----:B----4-:R-:W-:-:S02]  /*51e70*/  LEA R4, P5, R0, R163, 0x2 ;  /* 0x000000a300047211 */ /* 0x010fc400078a10ff */
[----:B------:R-:W-:Y:S02]  /*51e80*/  LOP3.LUT R15, R2, 0xfa, RZ, 0xfc, !PT ;  /* 0x000000fa020f7812 */ /* 0x000fe400078efcff */
[----:B------:R-:W-:Y:S02]  /*51e90*/  LEA R6, P6, R12, R163, 0x2 ;  /* 0x000000a30c067211 */ /* 0x000fe400078c10ff */
[-C--:B------:R-:W-:Y:S02]  /*51ea0*/  LEA.HI.X.SX32 R5, R0, R199.reuse, 0x2, P5 ;  /* 0x000000c700057211 */ /* 0x080fe400028f16ff */
[----:B-----5:R-:W-:Y:S01]  /*51eb0*/  ISETP.LT.AND P5, PT, R7, UR5, !P0 ;  /* 0x0000000507007c0c */ /* 0x020fe2000c7a1270 */
[----:B------:R-:W4:Y:S01]  /*51ec0*/  LDCU UR5, c[0x0][0x39c] ;  /* 0x00007380ff0577ac */ /* 0x000f220008000800 */
[----:B------:R-:W-:Y:S01]  /*51ed0*/  LEA.HI.X.SX32 R7, R12, R199, 0x2, P6 ;  /* 0x000000c70c077211 */ /* 0x000fe200030f16ff */
[----:B------:R-:W-:Y:S01]  /*51ee0*/  IMAD R12, R3, 0x2, R12 ;  /* 0x00000002030c7824 */ /* 0x000fe200078e020c */
[----:B------:R5:W-:Y:S01]  /*51ef0*/  @P4 STG.E desc[UR20][R4.64], R31 ;  /* 0x0000001f04004986 */ /* 0x000be2000c101914 */
[----:B------:R-:W-:-:S02]  /*51f00*/  LOP3.LUT R0, R2, 0x9e, RZ, 0xfc, !PT ;  /* 0x0000009e02007812 */ /* 0x000fc400078efcff */
[----:B--2---:R-:W-:Y:S01]  /*51f10*/  LOP3.LUT R10, R2, 0xa0, RZ, 0xfc, !PT ;  /* 0x000000a0020a7812 */ /* 0x004fe200078efcff */
[----:B------:R2:W-:Y:S01]  /*51f20*/  @P3 STG.E desc[UR20][R6.64], R36 ;  /* 0x0000002406003986 */ /* 0x0005e2000c101914 */
[----:B------:R-:W-:Y:S02]  /*51f30*/  LEA R8, P3, R12, R163, 0x2 ;  /* 0x000000a30c087211 */ /* 0x000fe400078610ff */
[----:B---3--:R-:W-:Y:S01]  /*51f40*/  ISETP.LT.AND P4, PT, R0, UR6, !P0 ;  /* 0x0000000600007c0c */ /* 0x008fe2000c781270 */
[C---:B------:R-:W-:Y:S01]  /*51f50*/  IMAD R0, R3.reuse, 0x2, R12 ;  /* 0x0000000203007824 */ /* 0x040fe200078e020c */
[----:B------:R-:W-:Y:S01]  /*51f60*/  LEA.HI.X.SX32 R9, R12, R199, 0x2, P3 ;  /* 0x000000c70c097211 */ /* 0x000fe200018f16ff */
[----:B------:R-:W3:Y:S01]  /*51f70*/  LDCU UR6, c[0x0][0x39c] ;  /* 0x00007380ff0677ac */ /* 0x000ee20008000800 */
[----:B-1----:R-:W-:Y:S01]  /*51f80*/  ISETP.LT.AND P3, PT, R10, UR4, !P0 ;  /* 0x000000040a007c0c */ /* 0x002fe2000c761270 */
[----:B------:R-:W-:Y:S01]  /*51f90*/  IMAD R10, R3, 0x2, R0 ;  /* 0x00000002030a7824 */ /* 0x000fe200078e0200 */
[----:B-----5:R-:W-:Y:S01]  /*51fa0*/  LOP3.LUT R5, R2, 0xa2, RZ, 0xfc, !PT ;  /* 0x000000a202057812 */ /* 0x020fe200078efcff */
[----:B------:R-:W1:Y:S01]  /*51fb0*/  LDCU UR4, c[0x0][0x39c] ;  /* 0x00007380ff0477ac */ /* 0x000e620008000800 */
[C---:B------:R-:W-:Y:S01]  /*51fc0*/  LEA R4, P6, R0.reuse, R163, 0x2 ;  /* 0x000000a300047211 */ /* 0x040fe200078c10ff */
[----:B------:R5:W-:Y:S01]  /*51fd0*/  @P2 STG.E desc[UR20][R8.64], R37 ;  /* 0x0000002508002986 */ /* 0x000be2000c101914 */
[----:B----4-:R-:W-:Y:S01]  /*51fe0*/  ISETP.LT.AND P2, PT, R5, UR5, !P0 ;  /* 0x0000000505007c0c */ /* 0x010fe2000c741270 */
[----:B------:R-:W4:Y:S01]  /*51ff0*/  LDCU UR5, c[0x0][0x39c] ;  /* 0x00007380ff0577ac */ /* 0x000f220008000800 */
[----:B------:R-:W-:Y:S01]  /*52000*/  LEA.HI.X.SX32 R5, R0, R199, 0x2, P6 ;  /* 0x000000c700057211 */ /* 0x000fe200030f16ff */
[----:B------:R-:W-:Y:S01]  /*52010*/  IMAD R0, R3, 0x2, R10 ;  /* 0x0000000203007824 */ /* 0x000fe200078e020a */
[----:B--2---:R-:W-:-:S02]  /*52020*/  LEA R6, P6, R10, R163, 0x2 ;  /* 0x000000a30a067211 */ /* 0x004fc400078c10ff */
[----:B------:R-:W-:Y:S01]  /*52030*/  LOP3.LUT R11, R2, 0xa4, RZ, 0xfc, !PT ;  /* 0x000000a4020b7812 */ /* 0x000fe200078efcff */
[----:B------:R2:W-:Y:S01]  /*52040*/  @P5 STG.E desc[UR20][R4.64], R38 ;  /* 0x0000002604005986 */ /* 0x0005e2000c101914 */
[----:B------:R-:W-:Y:S02]  /*52050*/  LEA.HI.X.SX32 R7, R10, R199, 0x2, P6 ;  /* 0x000000c70a077211 */ /* 0x000fe400030f16ff */
[----:B------:R-:W-:Y:S02]  /*52060*/  LEA R10, P6, R0, R163, 0x2 ;  /* 0x000000a3000a7211 */ /* 0x000fe400078c10ff */
[----:B-----5:R-:W-:Y:S01]  /*52070*/  LOP3.LUT R8, R2, 0xa6, RZ, 0xfc, !PT ;  /* 0x000000a602087812 */ /* 0x020fe200078efcff */
[----:B------:R5:W-:Y:S01]  /*52080*/  @P4 STG.E desc[UR20][R6.64], R39 ;  /* 0x0000002706004986 */ /* 0x000be2000c101914 */
[----:B---3--:R-:W-:Y:S01]  /*52090*/  ISETP.LT.AND P5, PT, R11, UR6, !P0 ;  /* 0x000000060b007c0c */ /* 0x008fe2000c7a1270 */
[----:B------:R-:W3:Y:S01]  /*520a0*/  LDCU UR6, c[0x0][0x39c] ;  /* 0x00007380ff0677ac */ /* 0x000ee20008000800 */
[----:B------:R-:W-:Y:S01]  /*520b0*/  LEA.HI.X.SX32 R11, R0, R199, 0x2, P6 ;  /* 0x000000c7000b7211 */ /* 0x000fe200030f16ff */
[C---:B------:R-:W-:Y:S01]  /*520c0*/  IMAD R0, R3.reuse, 0x2, R0 ;  /* 0x0000000203007824 */ /* 0x040fe200078e0200 */
[----:B-1----:R-:W-:Y:S01]  /*520d0*/  ISETP.LT.AND P4, PT, R8, UR4, !P0 ;  /* 0x0000000408007c0c */ /* 0x002fe2000c781270 */
[----:B------:R-:W1:Y:S01]  /*520e0*/  LDCU UR4, c[0x0][0x39c] ;  /* 0x00007380ff0477ac */ /* 0x000e620008000800 */
[----:B------:R-:W-:Y:S01]  /*520f0*/  LOP3.LUT R9, R2, 0xa8, RZ, 0xfc, !PT ;  /* 0x000000a802097812 */ /* 0x000fe200078efcff */
[----:B------:R-:W-:Y:S01]  /*52100*/  IMAD R8, R3, 0x2, R0 ;  /* 0x0000000203087824 */ /* 0x000fe200078e0200 */
[C---:B--2---:R-:W-:Y:S01]  /*52110*/  LEA R4, P6, R0.reuse, R163, 0x2 ;  /* 0x000000a300047211 */ /* 0x044fe200078c10ff */
[----:B------:R2:W-:Y:S01]  /*52120*/  @P3 STG.E desc[UR20][R10.64], R44 ;  /* 0x0000002c0a003986 */ /* 0x0005e2000c101914 */
[----:B----4-:R-:W-:Y:S01]  /*52130*/  ISETP.LT.AND P3, PT, R9, UR5, !P0 ;  /* 0x0000000509007c0c */ /* 0x010fe2000c761270 */
[----:B------:R-:W4:Y:S01]  /*52140*/  LDCU UR5, c[0x0][0x39c] ;  /* 0x00007380ff0577ac */ /* 0x000f220008000800 */
[----:B------:R-:W-:Y:S01]  /*52150*/  LEA.HI.X.SX32 R5, R0, R199, 0x2, P6 ;  /* 0x000000c700057211 */ /* 0x000fe200030f16ff */
[----:B------:R-:W-:Y:S01]  /*52160*/  IMAD R0, R3, 0x2, R8 ;  /* 0x0000000203007824 */ /* 0x000fe200078e0208 */
[----:B-----5:R-:W-:-:S02]  /*52170*/  LEA R6, P6, R8, R163, 0x2 ;  /* 0x000000a308067211 */ /* 0x020fc400078c10ff */
[----:B------:R-:W-:Y:S01]  /*52180*/  LOP3.LUT R9, R2, 0xaa, RZ, 0xfc, !PT ;  /* 0x000000aa02097812 */ /* 0x000fe200078efcff */
[----:B------:R5:W-:Y:S01]  /*52190*/  @P2 STG.E desc[UR20][R4.64], R45 ;  /* 0x0000002d04002986 */ /* 0x000be2000c101914 */
[----:B------:R-:W-:Y:S02]  /*521a0*/  LEA.HI.X.SX32 R7, R8, R199, 0x2, P6 ;  /* 0x000000c708077211 */ /* 0x000fe400030f16ff */
[----:B------:R-:W-:Y:S02]  /*521b0*/  LEA R8, P6, R0, R163, 0x2 ;  /* 0x000000a300087211 */ /* 0x000fe400078c10ff */
[----:B--2---:R-:W-:Y:S01]  /*521c0*/  LOP3.LUT R10, R2, 0xac, RZ, 0xfc, !PT ;  /* 0x000000ac020a7812 */ /* 0x004fe200078efcff */
[----:B------:R2:W-:Y:S01]  /*521d0*/  @P5 STG.E desc[UR20][R6.64], R46 ;  /* 0x0000002e06005986 */ /* 0x0005e2000c101914 */
[----:B-1----:R-:W-:Y:S01]  /*521e0*/  ISETP.LT.AND P2, PT, R9, UR4, !P0 ;  /* 0x0000000409007c0c */ /* 0x002fe2000c741270 */
[----:B------:R-:W1:Y:S01]  /*521f0*/  LDCU UR4, c[0x0][0x39c] ;  /* 0x00007380ff0477ac */ /* 0x000e620008000800 */
[----:B------:R-:W-:Y:S01]  /*52200*/  LEA.HI.X.SX32 R9, R0, R199, 0x2, P6 ;  /* 0x000000c700097211 */ /* 0x000fe200030f16ff */
[C---:B------:R-:W-:Y:S01]  /*52210*/  IMAD R0, R3.reuse, 0x2, R0 ;  /* 0x0000000203007824 */ /* 0x040fe200078e0200 */
[----:B---3--:R-:W-:Y:S01]  /*52220*/  ISETP.LT.AND P5, PT, R10, UR6, !P0 ;  /* 0x000000060a007c0c */ /* 0x008fe2000c7a1270 */
[----:B------:R-:W3:Y:S01]  /*52230*/  LDCU UR6, c[0x0][0x39c] ;  /* 0x00007380ff0677ac */ /* 0x000ee20008000800 */
[----:B------:R-:W-:Y:S01]  /*52240*/  LOP3.LUT R11, R2, 0xae, RZ, 0xfc, !PT ;  /* 0x000000ae020b7812 */ /* 0x000fe200078efcff */
[----:B------:R-:W-:Y:S01]  /*52250*/  IMAD R10, R3, 0x2, R0 ;  /* 0x00000002030a7824 */ /* 0x000fe200078e0200 */
[C---:B-----5:R-:W-:Y:S01]  /*52260*/  LEA R4, P6, R0.reuse, R163, 0x2 ;  /* 0x000000a300047211 */ /* 0x060fe200078c10ff */
[----:B------:R5:W-:Y:S01]  /*52270*/  @P4 STG.E desc[UR20][R8.64], R47 ;  /* 0x0000002f08004986 */ /* 0x000be2000c101914 */
[----:B----4-:R-:W-:Y:S01]  /*52280*/  ISETP.LT.AND P4, PT, R11, UR5, !P0 ;  /* 0x000000050b007c0c */ /* 0x010fe2000c781270 */
[----:B------:R-:W4:Y:S01]  /*52290*/  LDCU UR5, c[0x0][0x39c] ;  /* 0x00007380ff0577ac */ /* 0x000f220008000800 */
[----:B------:R-:W-:Y:S01]  /*522a0*/  LEA.HI.X.SX32 R5, R0, R199, 0x2, P6 ;  /* 0x000000c700057211 */ /* 0x000fe200030f16ff */
[----:B------:R-:W-:Y:S01]  /*522b0*/  IMAD R0, R3, 0x2, R10 ;  /* 0x0000000203007824 */ /* 0x000fe200078e020a */
[----:B--2---:R-:W-:-:S02]  /*522c0*/  LEA R6, P6, R10, R163, 0x2 ;  /* 0x000000a30a067211 */ /* 0x004fc400078c10ff */
[----:B------:R-:W-:Y:S01]  /*522d0*/  LOP3.LUT R11, R2, 0xb0, RZ, 0xfc, !PT ;  /* 0x000000b0020b7812 */ /* 0x000fe200078efcff */
[----:B------:R-:W-:Y:S01]  /*522e0*/  IMAD R12, R3, 0x2, R0 ;  /* 0x00000002030c7824 */ /* 0x000fe200078e0200 */
[----:B------:R-:W-:Y:S01]  /*522f0*/  LEA.HI.X.SX32 R7, R10, R199, 0x2, P6 ;  /* 0x000000c70a077211 */ /* 0x000fe200030f16ff */
[----:B------:R-:W-:Y:S01]  /*52300*/  @P3 STG.E desc[UR20][R4.64], R52 ;  /* 0x0000003404003986 */ /* 0x000fe2000c101914 */
[----:B-1----:R-:W-:Y:S01]  /*52310*/  ISETP.LT.AND P3, PT, R11, UR4, !P0 ;  /* 0x000000040b007c0c */ /* 0x002fe2000c761270 */
[----:B------:R-:W1:Y:S01]  /*52320*/  LDCU UR4, c[0x0][0x39c] ;  /* 0x00007380ff0477ac */ /* 0x000e620008000800 */
[----:B-----5:R-:W-:Y:S01]  /*52330*/  LEA R8, P6, R0, R163, 0x2 ;  /* 0x000000a300087211 */ /* 0x020fe200078c10ff */
[----:B------:R2:W-:Y:S01]  /*52340*/  @P2 STG.E desc[UR20][R6.64], R53 ;  /* 0x0000003506002986 */ /* 0x0005e2000c101914 */
[----:B------:R-:W-:Y:S02]  /*52350*/  LOP3.LUT R11, R2, 0xb2, RZ, 0xfc, !PT ;  /* 0x000000b2020b7812 */ /* 0x000fe400078efcff */
[----:B------:R-:W-:-:S02]  /*52360*/  LEA.HI.X.SX32 R9, R0, R199, 0x2, P6 ;  /* 0x000000c700097211 */ /* 0x000fc400030f16ff */
[----:B------:R-:W-:Y:S02]  /*52370*/  LEA R10, P6, R12, R163, 0x2 ;  /* 0x000000a30c0a7211 */ /* 0x000fe400078c10ff */
[----:B---3--:R-:W-:Y:S01]  /*52380*/  ISETP.LT.AND P2, PT, R11, UR6, !P0 ;  /* 0x000000060b007c0c */ /* 0x008fe2000c741270 */
[----:B------:R-:W3:Y:S01]  /*52390*/  LDCU UR6, c[0x0][0x39c] ;  /* 0x00007380ff0677ac */ /* 0x000ee20008000800 */
[----:B------:R-:W-:Y:S01]  /*523a0*/  LOP3.LUT R0, R2, 0xb4, RZ, 0xfc, !PT ;  /* 0x000000b402007812 */ /* 0x000fe200078efcff */
[----:B------:R5:W-:Y:S01]  /*523b0*/  @P5 STG.E desc[UR20][R8.64], R54 ;  /* 0x0000003608005986 */ /* 0x000be2000c101914 */
[----:B------:R-:W-:Y:S01]  /*523c0*/  LEA.HI.X.SX32 R11, R12, R199, 0x2, P6 ;  /* 0x000000c70c0b7211 */ /* 0x000fe200030f16ff */
[C---:B------:R-:W-:Y:S01]  /*523d0*/  IMAD R12, R3.reuse, 0x2, R12 ;  /* 0x00000002030c7824 */ /* 0x040fe200078e020c */
[----:B----4-:R-:W-:Y:S01]  /*523e0*/  ISETP.LT.AND P5, PT, R0, UR5, !P0 ;  /* 0x0000000500007c0c */ /* 0x010fe2000c7a1270 */
[----:B------:R-:W4:Y:S01]  /*523f0*/  LDCU UR5, c[0x0][0x39c] ;  /* 0x00007380ff0577ac */ /* 0x000f220008000800 */
[----:B--2---:R-:W-:Y:S01]  /*52400*/  LOP3.LUT R7, R2, 0xb6, RZ, 0xfc, !PT ;  /* 0x000000b602077812 */ /* 0x004fe200078efcff */
[----:B------:R-:W-:Y:S01]  /*52410*/  IMAD R0, R3, 0x2, R12 ;  /* 0x0000000203007824 */ /* 0x000fe200078e020c */
[----:B------:R2:W-:Y:S01]  /*52420*/  @P4 STG.E desc[UR20][R10.64], R55 ;  /* 0x000000370a004986 */ /* 0x0005e2000c101914 */
[----:B------:R-:W-:-:S03]  /*52430*/  LEA R4, P4, R12, R163, 0x2 ;  /* 0x000000a30c047211 */ /* 0x000fc600078810ff */
[----:B------:R-:W-:Y:S02]  /*52440*/  LEA R6, P6, R0, R163, 0x2 ;  /* 0x000000a300067211 */ /* 0x000fe400078c10ff */
[-C--:B------:R-:W-:Y:S02]  /*52450*/  LEA.HI.X.SX32 R5, R12, R199.reuse, 0x2, P4 ;  /* 0x000000c70c057211 */ /* 0x080fe400020f16ff */
[----:B-1----:R-:W-:Y:S01]  /*52460*/  ISETP.LT.AND P4, PT, R7, UR4, !P0 ;  /* 0x0000000407007c0c */ /* 0x002fe2000c781270 */
[----:B------:R-:W1:Y:S01]  /*52470*/  LDCU UR4, c[0x0][0x39c] ;  /* 0x00007380ff0477ac */ /* 0x000e620008000800 */
[----:B------:R-:W-:Y:S01]  /*52480*/  LEA.HI.X.SX32 R7, R0, R199, 0x2, P6 ;  /* 0x000000c700077211 */ /* 0x000fe200030f16ff */
[C---:B------:R-:W-:Y:S01]  /*52490*/  IMAD R0, R3.reuse, 0x2, R0 ;  /* 0x0000000203007824 */ /* 0x040fe200078e0200 */
[C---:B-----5:R-:W-:Y:S01]  /*524a0*/  LOP3.LUT R8, R2.reuse, 0xb8, RZ, 0xfc, !PT ;  /* 0x000000b802087812 */ /* 0x060fe200078efcff */
[----:B------:R5:W-:Y:S01]  /*524b0*/  @P3 STG.E desc[UR20][R4.64], R60 ;  /* 0x0000003c04003986 */ /* 0x000be2000c101914 */
[----:B--2---:R-:W-:Y:S01]  /*524c0*/  LOP3.LUT R11, R2, 0xba, RZ, 0xfc, !PT ;  /* 0x000000ba020b7812 */ /* 0x004fe200078efcff */
[C---:B------:R-:W-:Y:S01]  /*524d0*/  IMAD R10, R3.reuse, 0x2, R0 ;  /* 0x00000002030a7824 */ /* 0x040fe200078e0200 */
[----:B---3--:R-:W-:Y:S01]  /*524e0*/  ISETP.LT.AND P3, PT, R8, UR6, !P0 ;  /* 0x0000000608007c0c */ /* 0x008fe2000c761270 */
[----:B------:R2:W-:Y:S01]  /*524f0*/  @P2 STG.E desc[UR20][R6.64], R61 ;  /* 0x0000003d06002986 */ /* 0x0005e2000c101914 */
[C---:B------:R-:W-:Y:S01]  /*52500*/  LEA R8, P2, R0.reuse, R163, 0x2 ;  /* 0x000000a300087211 */ /* 0x040fe200078410ff */
[----:B------:R-:W3:Y:S03]  /*52510*/  LDCU UR6, c[0x0][0x39c] ;  /* 0x00007380ff0677ac */ /* 0x000ee60008000800 */
[----:B------:R-:W-:Y:S01]  /*52520*/  LEA.HI.X.SX32 R9, R0, R199, 0x2, P2 ;  /* 0x000000c700097211 */ /* 0x000fe200010f16ff */
[----:B------:R-:W-:Y:S01]  /*52530*/  IMAD R0, R3, 0x2, R10 ;  /* 0x0000000203007824 */ /* 0x000fe200078e020a */
[----:B----4-:R-:W-:Y:S01]  /*52540*/  ISETP.LT.AND P2, PT, R11, UR5, !P0 ;  /* 0x000000050b007c0c */ /* 0x010fe2000c741270 */
[----:B------:R-:W4:Y:S01]  /*52550*/  LDCU UR5, c[0x0][0x39c] ;  /* 0x00007380ff0577ac */ /* 0x000f220008000800 */
[----:B-----5:R-:W-:Y:S01]  /*52560*/  LOP3.LUT R5, R2, 0xbc, RZ, 0xfc, !PT ;  /* 0x000000bc02057812 */ /* 0x020fe200078efcff */
[----:B------:R5:W-:Y:S01]  /*52570*/  @P5 STG.E desc[UR20][R8.64], R62 ;  /* 0x0000003e08005986 */ /* 0x000be2000c101914 */
[C---:B------:R-:W-:Y:S01]  /*52580*/  LEA R4, P6, R10.reuse, R163, 0x2 ;  /* 0x000000a30a047211 */ /* 0x040fe200078c10ff */
[----:B------:R-:W-:Y:S01]  /*52590*/  IMAD R12, R3, 0x2, R0 ;  /* 0x00000002030c7824 */ /* 0x000fe200078e0200 */
[----:B-1----:R-:W-:Y:S01]  /*525a0*/  ISETP.LT.AND P5, PT, R5, UR4, !P0 ;  /* 0x0000000405007c0c */ /* 0x002fe2000c7a1270 */
[----:B------:R-:W1:Y:S01]  /*525b0*/  LDCU UR4, c[0x0][0x39c] ;  /* 0x00007380ff0477ac */ /* 0x000e620008000800 */
[----:B------:R-:W-:-:S02]  /*525c0*/  LEA.HI.X.SX32 R5, R10, R199, 0x2, P6 ;  /* 0x000000c70a057211 */ /* 0x000fc400030f16ff */
[----:B--2---:R-:W-:Y:S02]  /*525d0*/  LEA R6, P6, R0, R163, 0x2 ;  /* 0x000000a300067211 */ /* 0x004fe400078c10ff */
[----:B------:R-:W-:Y:S01]  /*525e0*/  LOP3.LUT R11, R2, 0xbe, RZ, 0xfc, !PT ;  /* 0x000000be020b7812 */ /* 0x000fe200078efcff */
[----:B------:R2:W-:Y:S01]  /*525f0*/  @P4 STG.E desc[UR20][R4.64], R63 ;  /* 0x0000003f04004986 */ /* 0x0005e2000c101914 */
[----:B------:R-:W-:Y:S02]  /*52600*/  LEA.HI.X.SX32 R7, R0, R199, 0x2, P6 ;  /* 0x000000c700077211 */ /* 0x000fe400030f16ff */
[----:B------:R-:W-:Y:S02]  /*52610*/  LEA R10, P6, R12, R163, 0x2 ;  /* 0x000000a30c0a7211 */ /* 0x000fe400078c10ff */
[----:B------:R-:W-:Y:S01]  /*52620*/  LOP3.LUT R0, R2, 0xc0, RZ, 0xfc, !PT ;  /* 0x000000c002007812 */ /* 0x000fe200078efcff */
[----:B------:R1:W-:Y:S01]  /*52630*/  @P3 STG.E desc[UR20][R6.64], R68 ;  /* 0x0000004406003986 */ /* 0x0003e2000c101914 */
[----:B---3--:R-:W-:Y:S01]  /*52640*/  ISETP.LT.AND P4, PT, R11, UR6, !P0 ;  /* 0x000000060b007c0c */ /* 0x008fe2000c781270 */
[----:B------:R-:W3:Y:S01]  /*52650*/  LDCU UR6, c[0x0][0x39c] ;  /* 0x00007380ff0677ac */ /* 0x000ee20008000800 */
[----:B------:R-:W-:Y:S01]  /*52660*/  LEA.HI.X.SX32 R11, R12, R199, 0x2, P6 ;  /* 0x000000c70c0b7211 */ /* 0x000fe200030f16ff */
[C---:B------:R-:W-:Y:S01]  /*52670*/  IMAD R12, R3.reuse, 0x2, R12 ;  /* 0x00000002030c7824 */ /* 0x040fe200078e020c */
[----:B----4-:R-:W-:Y:S01]  /*52680*/  ISETP.LT.AND P3, PT, R0, UR5, !P0 ;  /* 0x0000000500007c0c */ /* 0x010fe2000c761270 */
[----:B------:R-:W4:Y:S01]  /*52690*/  LDCU UR5, c[0x0][0x39c] ;  /* 0x00007380ff0577ac */ /* 0x000f220008000800 */
[----:B-----5:R-:W-:Y:S01]  /*526a0*/  LOP3.LUT R8, R2, 0xc2, RZ, 0xfc, !PT ;  /* 0x000000c202087812 */ /* 0x020fe200078efcff */
[C---:B------:R-:W-:Y:S01]  /*526b0*/  IMAD R0, R3.reuse, 0x2, R12 ;  /* 0x0000000203007824 */ /* 0x040fe200078e020c */
[----:B--2---:R-:W-:Y:S01]  /*526c0*/  LEA R4, P6, R12, R163, 0x2 ;  /* 0x000000a30c047211 */ /* 0x004fe200078c10ff */
[----:B------:R2:W-:Y:S01]  /*526d0*/  @P2 STG.E desc[UR20][R10.64], R69 ;  /* 0x000000450a002986 */ /* 0x0005e2000c101914 */
[----:B-1----:R-:W-:Y:S01]  /*526e0*/  ISETP.LT.AND P2, PT, R8, UR4, !P0 ;  /* 0x0000000408007c0c */ /* 0x002fe2000c741270 */
[----:B------:R-:W1:Y:S01]  /*526f0*/  LDCU UR4, c[0x0][0x39c] ;  /* 0x00007380ff0477ac */ /* 0x000e620008000800 */
[----:B------:R-:W-:Y:S01]  /*52700*/  LEA.HI.X.SX32 R5, R12, R199, 0x2, P6 ;  /* 0x000000c70c057211 */ /* 0x000fe200030f16ff */
[----:B------:R-:W-:Y:S01]  /*52710*/  IMAD R12, R3, 0x2, R0 ;  /* 0x00000002030c7824 */ /* 0x000fe200078e0200 */
[----:B------:R-:W-:-:S02]  /*52720*/  LEA R6, P6, R0, R163, 0x2 ;  /* 0x000000a300067211 */ /* 0x000fc400078c10ff */
[----:B------:R-:W-:Y:S01]  /*52730*/  LOP3.LUT R9, R2, 0xc4, RZ, 0xfc, !PT ;  /* 0x000000c402097812 */ /* 0x000fe200078efcff */
[----:B------:R5:W-:Y:S01]  /*52740*/  @P5 STG.E desc[UR20][R4.64], R70 ;  /* 0x0000004604005986 */ /* 0x000be2000c101914 */
[----:B------:R-:W-:Y:S02]  /*52750*/  LEA.HI.X.SX32 R7, R0, R199, 0x2, P6 ;  /* 0x000000c700077211 */ /* 0x000fe400030f16ff */
[----:B------:R-:W-:Y:S02]  /*52760*/  LEA R8, P6, R12, R163, 0x2 ;  /* 0x000000a30c087211 */ /* 0x000fe400078c10ff */
[----:B------:R-:W-:Y:S01]  /*52770*/  LOP3.LUT R0, R2, 0xc6, RZ, 0xfc, !PT ;  /* 0x000000c602007812 */ /* 0x000fe200078efcff */
[----:B------:R1:W-:Y:S01]  /*52780*/  @P4 STG.E desc[UR20][R6.64], R71 ;  /* 0x0000004706004986 */ /* 0x0003e2000c101914 */
[----:B----4-:R-:W-:Y:S01]  /*52790*/  ISETP.LT.AND P5, PT, R9, UR5, !P0 ;  /* 0x0000000509007c0c */ /* 0x010fe2000c7a1270 */
[----:B------:R-:W4:Y:S01]  /*527a0*/  LDCU UR5, c[0x0][0x39c] ;  /* 0x00007380ff0577ac */ /* 0x000f220008000800 */
[----:B------:R-:W-:Y:S01]  /*527b0*/  LEA.HI.X.SX32 R9, R12, R199, 0x2, P6 ;  /* 0x000000c70c097211 */ /* 0x000fe200030f16ff */
[C---:B------:R-:W-:Y:S01]  /*527c0*/  IMAD R12, R3.reuse, 0x2, R12 ;  /* 0x00000002030c7824 */ /* 0x040fe200078e020c */
[----:B---3--:R-:W-:Y:S01]  /*527d0*/  ISETP.LT.AND P4, PT, R0, UR6, !P0 ;  /* 0x0000000600007c0c */ /* 0x008fe2000c781270 */
[----:B------:R-:W3:Y:S01]  /*527e0*/  LDCU UR6, c[0x0][0x39c] ;  /* 0x00007380ff0677ac */ /* 0x000ee20008000800 */
[----:B--2---:R-:W-:Y:S01]  /*527f0*/  LOP3.LUT R10, R2, 0xc8, RZ, 0xfc, !PT ;  /* 0x000000c8020a7812 */ /* 0x004fe200078efcff */
[C---:B------:R-:W-:Y:S01]  /*52800*/  IMAD R0, R3.reuse, 0x2, R12 ;  /* 0x0000000203007824 */ /* 0x040fe200078e020c */
[----:B-----5:R-:W-:Y:S01]  /*52810*/  LEA R4, P6, R12, R163, 0x2 ;  /* 0x000000a30c047211 */ /* 0x020fe200078c10ff */
[----:B------:R2:W-:Y:S01]  /*52820*/  @P3 STG.E desc[UR20][R8.64], R76 ;  /* 0x0000004c08003986 */ /* 0x0005e2000c101914 */
[----:B-1----:R-:W-:Y:S01]  /*52830*/  ISETP.LT.AND P3, PT, R10, UR4, !P0 ;  /* 0x000000040a007c0c */ /* 0x002fe2000c761270 */
[----:B------:R-:W1:Y:S01]  /*52840*/  LDCU UR4, c[0x0][0x39c] ;  /* 0x00007380ff0477ac */ /* 0x000e620008000800 */
[----:B------:R-:W-:Y:S01]  /*52850*/  LEA.HI.X.SX32 R5, R12, R199, 0x2, P6 ;  /* 0x000000c70c057211 */ /* 0x000fe200030f16ff */
[----:B------:R-:W-:Y:S01]  /*52860*/  IMAD R10, R3, 0x2, R0 ;  /* 0x00000002030a7824 */ /* 0x000fe200078e0200 */
[----:B------:R-:W-:-:S02]  /*52870*/  LEA R6, P6, R0, R163, 0x2 ;  /* 0x000000a300067211 */ /* 0x000fc400078c10ff */
[----:B------:R-:W-:Y:S01]  /*52880*/  LOP3.LUT R11, R2, 0xca, RZ, 0xfc, !PT ;  /* 0x000000ca020b7812 */ /* 0x000fe200078efcff */
[----:B------:R-:W-:Y:S01]  /*52890*/  @P2 STG.E desc[UR20][R4.64], R77 ;  /* 0x0000004d04002986 */ /* 0x000fe2000c101914 */
[----:B------:R-:W-:Y:S01]  /*528a0*/  LEA.HI.X.SX32 R7, R0, R199, 0x2, P6 ;  /* 0x000000c700077211 */ /* 0x000fe200030f16ff */
[----:B------:R-:W-:Y:S01]  /*528b0*/  IMAD R0, R3, 0x2, R10 ;  /* 0x0000000203007824 */ /* 0x000fe200078e020a */
[----:B----4-:R-:W-:Y:S01]  /*528c0*/  ISETP.LT.AND P2, PT, R11, UR5, !P0 ;  /* 0x000000050b007c0c */ /* 0x010fe2000c741270 */
[----:B------:R-:W4:Y:S01]  /*528d0*/  LDCU UR5, c[0x0][0x39c] ;  /* 0x00007380ff0577ac */ /* 0x000f220008000800 */
[----:B--2---:R-:W-:Y:S01]  /*528e0*/  LEA R8, P6, R10, R163, 0x2 ;  /* 0x000000a30a087211 */ /* 0x004fe200078c10ff */
[----:B------:R2:W-:Y:S01]  /*528f0*/  @P5 STG.E desc[UR20][R6.64], R78 ;  /* 0x0000004e06005986 */ /* 0x0005e2000c101914 */
[----:B------:R-:W-:Y:S02]  /*52900*/  LOP3.LUT R11, R2, 0xcc, RZ, 0xfc, !PT ;  /* 0x000000cc020b7812 */ /* 0x000fe400078efcff */
[----:B------:R-:W-:-:S02]  /*52910*/  LEA.HI.X.SX32 R9, R10, R199, 0x2, P6 ;  /* 0x000000c70a097211 */ /* 0x000fc400030f16ff */
        /* <DEDUP_REMOVED lines=12> */
[----:B------:R-:W-:-:S03]  /*529e0*/  LEA R4, P3, R0, R163, 0x2 ;  /* 0x000000a300047211 */ /* 0x000fc600078610ff */
[----:B------:R-:W-:Y:S02]  /*529f0*/  LEA R6, P6, R12, R163, 0x2 ;  /* 0x000000a30c067211 */ /* 0x000fe400078c10ff */
[-C--:B------:R-:W-:Y:S02]  /*52a00*/  LEA.HI.X.SX32 R5, R0, R199.reuse, 0x2, P3 ;  /* 0x000000c700057211 */ /* 0x080fe400018f16ff */
[----:B----4-:R-:W-:Y:S01]  /*52a10*/  ISETP.LT.AND P3, PT, R7, UR5, !P0 ;  /* 0x0000000507007c0c */ /* 0x010fe2000c761270 */
[----:B------:R-:W4:Y:S01]  /*52a20*/  LDCU UR5, c[0x0][0x39c] ;  /* 0x00007380ff0577ac */ /* 0x000f220008000800 */
[----:B------:R-:W-:Y:S01]  /*52a30*/  LEA.HI.X.SX32 R7, R12, R199, 0x2, P6 ;  /* 0x000000c70c077211 */ /* 0x000fe200030f16ff */
[----:B------:R-:W-:Y:S01]  /*52a40*/  IMAD R12, R3, 0x2, R12 ;  /* 0x00000002030c7824 */ /* 0x000fe200078e020c */
[----:B------:R5:W-:Y:S01]  /*52a50*/  @P2 STG.E desc[UR20][R4.64], R85 ;  /* 0x0000005504002986 */ /* 0x000be2000c101914 */
[C---:B------:R-:W-:Y:S02]  /*52a60*/  LOP3.LUT R0, R2.reuse, 0xd2, RZ, 0xfc, !PT ;  /* 0x000000d202007812 */ /* 0x040fe400078efcff */
[----:B--2---:R-:W-:Y:S01]  /*52a70*/  LOP3.LUT R10, R2, 0xd4, RZ, 0xfc, !PT ;  /* 0x000000d4020a7812 */ /* 0x004fe200078efcff */
[----:B------:R2:W-:Y:S01]  /*52a80*/  @P5 STG.E desc[UR20][R6.64], R86 ;  /* 0x0000005606005986 */ /* 0x0005e2000c101914 */
[----:B------:R-:W-:-:S02]  /*52a90*/  LEA R8, P5, R12, R163, 0x2 ;  /* 0x000000a30c087211 */ /* 0x000fc400078a10ff */
        /* <DEDUP_REMOVED lines=100> */
[----:B------:R-:W-:-:S02]  /*530e0*/  LEA R4, P6, R10, R163, 0x2 ;  /* 0x000000a30a047211 */ /* 0x000fc400078c10ff */
[----:B-1----:R-:W-:Y:S01]  /*530f0*/  ISETP.LT.AND P3, PT, R5, UR4, !P0 ;  /* 0x0000000405007c0c */ /* 0x002fe2000c761270 */
[----:B------:R-:W1:Y:S01]  /*53100*/  LDCU UR4, c[0x0][0x39c] ;  /* 0x00007380ff0477ac */ /* 0x000e620008000800 */
[----:B------:R-:W-:Y:S01]  /*53110*/  LEA.HI.X.SX32 R5, R10, R199, 0x2, P6 ;  /* 0x000000c70a057211 */ /* 0x000fe200030f16ff */
[----:B------:R-:W-:Y:S01]  /*53120*/  IMAD R10, R3, 0x2, R0 ;  /* 0x00000002030a7824 */ /* 0x000fe200078e0200 */
[----:B--2---:R-:W-:Y:S02]  /*53130*/  LEA R6, P6, R0, R163, 0x2 ;  /* 0x000000a300067211 */ /* 0x004fe400078c10ff */
[----:B------:R-:W-:Y:S01]  /*53140*/  LOP3.LUT R11, R2, 0xf2, RZ, 0xfc, !PT ;  /* 0x000000f2020b7812 */ /* 0x000fe200078efcff */
[----:B------:R2:W-:Y:S01]  /*53150*/  @P2 STG.E desc[UR20][R4.64], R117 ;  /* 0x0000007504002986 */ /* 0x0005e2000c101914 */
[----:B------:R-:W-:Y:S02]  /*53160*/  LEA.HI.X.SX32 R7, R0, R199, 0x2, P6 ;  /* 0x000000c700077211 */ /* 0x000fe400030f16ff */
[----:B------:R-:W-:-:S02]  /*53170*/  LOP3.LUT R0, R2, 0xf4, RZ, 0xfc, !PT ;  /* 0x000000f402007812 */ /* 0x000fc400078efcff */
[----:B-----5:R-:W-:Y:S01]  /*53180*/  LEA R8, P6, R10, R163, 0x2 ;  /* 0x000000a30a087211 */ /* 0x020fe200078c10ff */
[----:B------:R5:W-:Y:S01]  /*53190*/  @P5 STG.E desc[UR20][R6.64], R118 ;  /* 0x0000007606005986 */ /* 0x000be2000c101914 */
[----:B----4-:R-:W-:Y:S01]  /*531a0*/  ISETP.LT.AND P5, PT, R0, UR5, !P0 ;  /* 0x0000000500007c0c */ /* 0x010fe2000c7a1270 */
[----:B------:R-:W4:Y:S01]  /*531b0*/  LDCU UR5, c[0x0][0x39c] ;  /* 0x00007380ff0577ac */ /* 0x000f220008000800 */
[----:B------:R-:W-:Y:S01]  /*531c0*/  LEA.HI.X.SX32 R9, R10, R199, 0x2, P6 ;  /* 0x000000c70a097211 */ /* 0x000fe200030f16ff */
[----:B------:R-:W-:Y:S01]  /*531d0*/  IMAD R10, R3, 0x2, R10 ;  /* 0x00000002030a7824 */ /* 0x000fe200078e020a */
[----:B------:R-:W-:Y:S02]  /*531e0*/  LOP3.LUT R0, R2, 0xf6, RZ, 0xfc, !PT ;  /* 0x000000f602007812 */ /* 0x000fe400078efcff */
[----:B---3--:R-:W-:Y:S01]  /*531f0*/  ISETP.LT.AND P2, PT, R11, UR6, !P0 ;  /* 0x000000060b007c0c */ /* 0x008fe2000c741270 */
[----:B------:R3:W-:Y:S01]  /*53200*/  @P4 STG.E desc[UR20][R8.64], R119 ;  /* 0x0000007708004986 */ /* 0x0007e2000c101914 */
[----:B-1----:R-:W-:Y:S01]  /*53210*/  ISETP.LT.AND P4, PT, R0, UR4, !P0 ;  /* 0x0000000400007c0c */ /* 0x002fe2000c781270 */
[C---:B------:R-:W-:Y:S01]  /*53220*/  IMAD R0, R3.reuse, 0x2, R10 ;  /* 0x0000000203007824 */ /* 0x040fe200078e020a */
[C---:B--2---:R-:W-:Y:S01]  /*53230*/  LEA R4, P6, R10.reuse, R163, 0x2 ;  /* 0x000000a30a047211 */ /* 0x044fe200078c10ff */
[----:B------:R-:W1:Y:S02]  /*53240*/  LDCU UR4, c[0x0][0x39c] ;  /* 0x00007380ff0477ac */ /* 0x000e640008000800 */
[----:B------:R-:W-:Y:S01]  /*53250*/  IMAD R12, R3, 0x2, R0 ;  /* 0x00000002030c7824 */ /* 0x000fe200078e0200 */
[----:B------:R-:W-:-:S02]  /*53260*/  LEA.HI.X.SX32 R5, R10, R199, 0x2, P6 ;  /* 0x000000c70a057211 */ /* 0x000fc400030f16ff */
[----:B-----5:R-:W-:Y:S01]  /*53270*/  LEA R6, P6, R0, R163, 0x2 ;  /* 0x000000a300067211 */ /* 0x020fe200078c10ff */
[C---:B------:R-:W-:Y:S01]  /*53280*/  IMAD R14, R3.reuse, 0x2, R12 ;  /* 0x00000002030e7824 */ /* 0x040fe200078e020c */
[----:B------:R-:W-:Y:S01]  /*53290*/  LOP3.LUT R10, R2, 0xf8, RZ, 0xfc, !PT ;  /* 0x000000f8020a7812 */ /* 0x000fe200078efcff */
[----:B------:R2:W-:Y:S01]  /*532a0*/  @P3 STG.E desc[UR20][R4.64], R128 ;  /* 0x0000008004003986 */ /* 0x0005e2000c101914 */
[----:B------:R-:W-:Y:S01]  /*532b0*/  LEA.HI.X.SX32 R7, R0, R199, 0x2, P6 ;  /* 0x000000c700077211 */ /* 0x000fe200030f16ff */
[C---:B------:R-:W-:Y:S01]  /*532c0*/  IMAD R0, R3.reuse, 0x2, R14 ;  /* 0x0000000203007824 */ /* 0x040fe200078e020e */
[----:B----4-:R-:W-:Y:S01]  /*532d0*/  ISETP.LT.AND P3, PT, R10, UR5, !P0 ;  /* 0x000000050a007c0c */ /* 0x010fe2000c761270 */
[----:B------:R-:W4:Y:S01]  /*532e0*/  LDCU UR5, c[0x0][0x39c] ;  /* 0x00007380ff0577ac */ /* 0x000f220008000800 */
[-C--:B------:R-:W-:Y:S01]  /*532f0*/  LEA R10, P6, R14, R163.reuse, 0x2 ;  /* 0x000000a30e0a7211 */ /* 0x080fe200078c10ff */
[----:B------:R-:W-:Y:S01]  /*53300*/  IMAD R16, R3, 0x2, R0 ;  /* 0x0000000203107824 */ /* 0x000fe200078e0200 */
[----:B------:R5:W-:Y:S01]  /*53310*/  @P2 STG.E desc[UR20][R6.64], R129 ;  /* 0x0000008106002986 */ /* 0x000be2000c101914 */
[----:B---3--:R-:W-:-:S02]  /*53320*/  LEA R8, P2, R12, R163, 0x2 ;  /* 0x000000a30c087211 */ /* 0x008fc400078410ff */
[C---:B------:R-:W-:Y:S01]  /*53330*/  IMAD R18, R3.reuse, 0x2, R16 ;  /* 0x0000000203127824 */ /* 0x040fe200078e0210 */
[-C--:B------:R-:W-:Y:S02]  /*53340*/  LEA.HI.X.SX32 R11, R14, R199.reuse, 0x2, P6 ;  /* 0x000000c70e0b7211 */ /* 0x080fe400030f16ff */
[----:B------:R-:W-:Y:S01]  /*53350*/  LEA.HI.X.SX32 R9, R12, R199, 0x2, P2 ;  /* 0x000000c70c097211 */ /* 0x000fe200010f16ff */
[----:B------:R-:W-:Y:S01]  /*53360*/  IMAD R14, R3, 0x2, R18 ;  /* 0x00000002030e7824 */ /* 0x000fe200078e0212 */
[-C--:B--2---:R-:W-:Y:S02]  /*53370*/  LEA R4, P6, R0, R163.reuse, 0x2 ;  /* 0x000000a300047211 */ /* 0x084fe400078c10ff */
[----:B------:R-:W-:Y:S01]  /*53380*/  LEA R12, P2, R16, R163, 0x2 ;  /* 0x000000a3100c7211 */ /* 0x000fe200078410ff */
[----:B------:R2:W-:Y:S01]  /*53390*/  @P5 STG.E desc[UR20][R8.64], R130 ;  /* 0x0000008208005986 */ /* 0x0005e2000c101914 */
[----:B------:R-:W-:Y:S02]  /*533a0*/  LOP3.LUT R2, R2, 0xfc, RZ, 0xfc, !PT ;  /* 0x000000fc02027812 */ /* 0x000fe400078efcff */
[-C--:B------:R-:W-:Y:S01]  /*533b0*/  LEA.HI.X.SX32 R5, R0, R199.reuse, 0x2, P6 ;  /* 0x000000c700057211 */ /* 0x080fe200030f16ff */
[----:B------:R2:W-:Y:S01]  /*533c0*/  @P4 STG.E desc[UR20][R10.64], R131 ;  /* 0x000000830a004986 */ /* 0x0005e2000c101914 */
[----:B------:R-:W-:-:S02]  /*533d0*/  LEA.HI.X.SX32 R13, R16, R199, 0x2, P2 ;  /* 0x000000c7100d7211 */ /* 0x000fc400010f16ff */
[----:B-----5:R-:W-:Y:S01]  /*533e0*/  LEA R6, P6, R14, R163, 0x2 ;  /* 0x000000a30e067211 */ /* 0x020fe200078c10ff */
[----:B------:R2:W-:Y:S01]  /*533f0*/  @P3 STG.E desc[UR20][R4.64], R20 ;  /* 0x0000001404003986 */ /* 0x0005e2000c101914 */
[----:B-1----:R-:W-:Y:S02]  /*53400*/  ISETP.LT.AND P2, PT, R15, UR4, !P0 ;  /* 0x000000040f007c0c */ /* 0x002fe4000c741270 */
[----:B----4-:R-:W-:Y:S02]  /*53410*/  ISETP.LT.AND P0, PT, R2, UR5, !P0 ;  /* 0x0000000502007c0c */ /* 0x010fe4000c701270 */
[----:B------:R-:W-:Y:S02]  /*53420*/  LEA.HI.X.SX32 R7, R14, R199, 0x2, P6 ;  /* 0x000000c70e077211 */ /* 0x000fe400030f16ff */
[----:B------:R-:W-:-:S04]  /*53430*/  LEA R2, P6, R18, R163, 0x2 ;  /* 0x000000a312027211 */ /* 0x000fc800078c10ff */
[----:B------:R-:W-:-:S03]  /*53440*/  LEA.HI.X.SX32 R3, R18, R199, 0x2, P6 ;  /* 0x000000c712037211 */ /* 0x000fc600030f16ff */
[----:B------:R2:W-:Y:S04]  /*53450*/  @P2 STG.E desc[UR20][R12.64], R21 ;  /* 0x000000150c002986 */ /* 0x0005e8000c101914 */
[----:B------:R2:W-:Y:S04]  /*53460*/  @P0 STG.E desc[UR20][R2.64], R22 ;  /* 0x0000001602000986 */ /* 0x0005e8000c101914 */
[----:B------:R2:W-:Y:S01]  /*53470*/  @P1 STG.E desc[UR20][R6.64], R23 ;  /* 0x0000001706001986 */ /* 0x0005e2000c101914 */
[----:B------:R-:W-:Y:S06]  /*53480*/  BAR.SYNC.DEFER_BLOCKING 0x0 ;  /* 0x0000000000007b1d */ /* 0x000fec0000010000 */
[----:B------:R-:W-:Y:S05]  /*53490*/  BRA.U UP0, `(.L_x_13) ;  /* 0x0000000100a07547 */ /* 0x000fea000b800000 */
[----:B------:R-:W1:Y:S01]  /*534a0*/  S2UR UR5, SR_CgaCtaId ;  /* 0x00000000000579c3 */ /* 0x000e620000008800 */
[----:B------:R-:W-:Y:S01]  /*534b0*/  NOP ;  /* 0x0000000000007918 */ /* 0x000fe20000000000 */
[----:B------:R-:W-:Y:S01]  /*534c0*/  UMOV UR4, 0x50 ;  /* 0x0000005000047882 */ /* 0x000fe20000000000 */
[----:B------:R-:W-:Y:S02]  /*534d0*/  IMAD.U32 R0, RZ, RZ, UR8 ;  /* 0x00000008ff007e24 */ /* 0x000fe4000f8e00ff */
[----:B--2---:R-:W-:Y:S02]  /*534e0*/  IMAD.MOV.U32 R3, RZ, RZ, 0xff ;  /* 0x000000ffff037424 */ /* 0x004fe400078e00ff */
[----:B------:R-:W-:Y:S01]  /*534f0*/  IMAD.MOV.U32 R7, RZ, RZ, 0x1 ;  /* 0x00000001ff077424 */ /* 0x000fe200078e00ff */
[----:B------:R-:W-:-:S04]  /*53500*/  LOP3.LUT R0, R0, 0xffff, RZ, 0xc0, !PT ;  /* 0x0000ffff00007812 */ /* 0x000fc800078ec0ff */
[----:B------:R-:W-:-:S05]  /*53510*/  SHF.R.U32.HI R0, RZ, 0x5, R0 ;  /* 0x00000005ff007819 */ /* 0x000fca0000011600 */
[----:B------:R-:W-:Y:S01]  /*53520*/  VIADD R2, R0, 0x10 ;  /* 0x0000001000027836 */ /* 0x000fe20000000000 */
[----:B------:R-:W-:Y:S01]  /*53530*/  SHF.L.U32 R0, R3, R0, RZ ;  /* 0x0000000003007219 */ /* 0x000fe200000006ff */
[----:B-1----:R-:W-:-:S03]  /*53540*/  ULEA UR6, UR5, UR4, 0x18 ;  /* 0x0000000405067291 */ /* 0x002fc6000f8ec0ff */
[----:B------:R-:W-:-:S04]  /*53550*/  SHF.L.U32 R3, R7, R2, RZ ;  /* 0x0000000207037219 */ /* 0x000fc800000006ff */
[----:B------:R-:W-:Y:S02]  /*53560*/  LOP3.LUT R0, R3, R0, RZ, 0xfc, !PT ;  /* 0x0000000003007212 */ /* 0x000fe400078efcff */
[----:B------:R-:W1:Y:S02]  /*53570*/  LDS R5, [UR6] ;  /* 0x00000006ff057984 */ /* 0x000e640008000800 */
[C---:B------:R-:W-:Y:S02]  /*53580*/  LOP3.LUT R2, R0.reuse, 0xffff, RZ, 0xc0, !PT ;  /* 0x0000ffff00027812 */ /* 0x040fe400078ec0ff */
[----:B-1----:R-:W-:-:S04]  /*53590*/  LOP3.LUT R3, R0, 0xffff, R5, 0x80, !PT ;  /* 0x0000ffff00037812 */ /* 0x002fc800078e8005 */
[----:B------:R-:W-:-:S13]  /*535a0*/  ISETP.NE.AND P0, PT, R3, R2, PT ;  /* 0x000000020300720c */ /* 0x000fda0003f05270 */
[----:B------:R-:W-:Y:S05]  /*535b0*/  @P0 BRA `(.L_x_14) ;  /* 0x0000000000500947 */ /* 0x000fea0003800000 */
[----:B------:R-:W-:Y:S02]  /*535c0*/  SHF.R.U32.HI R5, RZ, 0x10, R5 ;  /* 0x00000010ff057819 */ /* 0x000fe40000011605 */
[----:B------:R-:W-:-:S04]  /*535d0*/  SHF.R.U32.HI R2, RZ, 0x10, R0 ;  /* 0x00000010ff027819 */ /* 0x000fc80000011600 */
[----:B------:R-:W-:-:S04]  /*535e0*/  LOP3.LUT R5, R5, R2, RZ, 0xc0, !PT ;  /* 0x0000000205057212 */ /* 0x000fc800078ec0ff */
[----:B------:R-:W-:-:S13]  /*535f0*/  ISETP.NE.AND P0, PT, R5, R2, PT ;  /* 0x000000020500720c */ /* 0x000fda0003f05270 */
[----:B------:R-:W-:Y:S05]  /*53600*/  @P0 BRA `(.L_x_15) ;  /* 0x0000000000300947 */ /* 0x000fea0003800000 */
[----:B------:R-:W-:Y:S01]  /*53610*/  R2UR UR4, R0 ;  /* 0x00000000000472ca */ /* 0x000fe200000e0000 */
[----:B------:R-:W-:Y:S01]  /*53620*/  VOTEU.ANY UR5, UPT, PT ;  /* 0x0000000000057886 */ /* 0x000fe200038e0100 */
[----:B------:R-:W1:Y:S01]  /*53630*/  S2R R0, SR_LANEID ;  /* 0x0000000000007919 */ /* 0x000e620000000000 */
[----:B------:R-:W-:-:S10]  /*53640*/  UFLO.U32 UR5, UR5 ;  /* 0x00000005000572bd */ /* 0x000fd400080e0000 */
[----:B------:R-:W-:-:S06]  /*53650*/  ULOP3.LUT UR4, URZ, UR4, URZ, 0x33, !UPT ;  /* 0x00000004ff047292 */ /* 0x000fcc000f8e33ff */
[----:B------:R-:W-:-:S04]  /*53660*/  IMAD.U32 R2, RZ, RZ, UR4 ;  /* 0x00000004ff027e24 */ /* 0x000fc8000f8e00ff */
[----:B------:R-:W2:Y:S02]  /*53670*/  REDUX UR7, R2 ;  /* 0x00000000020773c4 */ /* 0x000ea40000000000 */
[----:B------:R3:W-:Y:S01]  /*53680*/  UTCATOMSWS.AND URZ, UR4 ;  /* 0x0000000400ff79e3 */ /* 0x0007e20008000000 */
[----:B-1----:R-:W-:Y:S01]  /*53690*/  ISETP.EQ.U32.AND P0, PT, R0, UR5, PT ;  /* 0x0000000500007c0c */ /* 0x002fe2000bf02070 */
[----:B--2---:R-:W-:-:S12]  /*536a0*/  IMAD.U32 R0, RZ, RZ, UR7 ;  /* 0x00000007ff007e24 */ /* 0x004fd8000f8e00ff */
[----:B------:R3:W-:Y:S01]  /*536b0*/  @P0 ATOMS.AND RZ, [UR6], R0 ;  /* 0x00000000ffff098c */ /* 0x0007e2000a800006 */
[----:B------:R-:W-:Y:S05]  /*536c0*/  BRA `(.L_x_13) ;  /* 0x0000000000147947 */ /* 0x000fea0003800000 */
.L_x_15:
[----:B------:R-:W-:-:S07]  /*536d0*/  MOV R2, 0x536f0 ;  /* 0x000536f000027802 */ /* 0x000fce0000000f00 */
[----:B------:R-:W-:Y:S05]  /*536e0*/  CALL.REL.NOINC `($__internal_0_$__cuda_sm10x_tcgen05_guardrail_trap_col_being_dealloced_not_returned_by_alloc) ;  /* 0x00000000002c7944 */ /* 0x000fea0003c00000 */
[----:B------:R-:W-:Y:S05]  /*536f0*/  BRA `(.L_x_13) ;  /* 0x0000000000087947 */ /* 0x000fea0003800000 */
.L_x_14:
[----:B------:R-:W-:-:S07]  /*53700*/  MOV R2, 0x53720 ;  /* 0x0005372000027802 */ /* 0x000fce0000000f00 */
[----:B------:R-:W-:Y:S05]  /*53710*/  CALL.REL.NOINC `($__internal_2_$__cuda_sm10x_tcgen05_guardrail_trap_unallocated_columns_being_dealloced) ;  /* 0x0000000000387944 */ /* 0x000fea0003c00000 */
.L_x_13:
[----:B------:R-:W-:Y:S01]  /*53720*/  NOP ;  /* 0x0000000000007918 */ /* 0x000fe20000000000 */
[----:B---3--:R-:W-:Y:S05]  /*53730*/  EXIT ;  /* 0x000000000000794d */ /* 0x008fea0003800000 */
.L_x_9:
[----:B------:R-:W1:Y:S02]  /*53740*/  SYNCS.PHASECHK.TRANS64.TRYWAIT P4, [UR15], R126 ;  /* 0x0000007eff0075a7 */ /* 0x000e64000808110f */
[----:B-1----:R-:W-:Y:S05]  /*53750*/  @!P4 BRA `(.L_x_9) ;  /* 0xfffffffc00f8c947 */ /* 0x002fea000383ffff */
[----:B------:R-:W-:Y:S05]  /*53760*/  BRA `(.L_x_16) ;  /* 0xfffffefc00c87947 */ /* 0x000fea000383ffff */
.L_x_12:
[----:B------:R-:W1:Y:S02]  /*53770*/  SYNCS.PHASECHK.TRANS64.TRYWAIT P0, [UR9], R4 ;  /* 0x00000004ff0075a7 */ /* 0x000e640008001109 */
[----:B-1----:R-:W-:Y:S05]  /*53780*/  @!P0 BRA `(.L_x_12) ;  /* 0xfffffffc00f88947 */ /* 0x002fea000383ffff */
[----:B------:R-:W-:Y:S05]  /*53790*/  BRA `(.L_x_11) ;  /* 0xffffffb8006c7947 */ /* 0x000fea000383ffff */
        .weak           $__internal_0_$__cuda_sm10x_tcgen05_guardrail_trap_col_being_dealloced_not_returned_by_alloc
        .type           $__internal_0_$__cuda_sm10x_tcgen05_guardrail_trap_col_being_dealloced_not_returned_by_alloc,@function
        .size           $__internal_0_$__cuda_sm10x_tcgen05_guardrail_trap_col_being_dealloced_not_returned_by_alloc,($__internal_1_$__cuda_sm10x_tcgen05_guardrail_trap_phase_invalid_during_alloc - $__internal_0_$__cuda_sm10x_tcgen05_guardrail_trap_col_being_dealloced_not_returned_by_alloc)
$__internal_0_$__cuda_sm10x_tcgen05_guardrail_trap_col_being_dealloced_not_returned_by_alloc:
[----:B------:R-:W-:Y:S05]  /*537a0*/  BPT.TRAP 0x1 ;  /* 0x000000040000795c */ /* 0x000fea0000300000 */
[----:B------:R-:W-:-:S04]  /*537b0*/  IMAD.MOV.U32 R3, RZ, RZ, 0x0 ;  /* 0x00000000ff037424 */ /* 0x000fc800078e00ff */
[----:B------:R-:W-:Y:S05]  /*537c0*/  RET.REL.NODEC R2 `(matmul_kernel) ;  /* 0xfffffac8020c7950 */ /* 0x000fea0003c3ffff */
        .weak           $__internal_1_$__cuda_sm10x_tcgen05_guardrail_trap_phase_invalid_during_alloc
        .type           $__internal_1_$__cuda_sm10x_tcgen05_guardrail_trap_phase_invalid_during_alloc,@function
        .size           $__internal_1_$__cuda_sm10x_tcgen05_guardrail_trap_phase_invalid_during_alloc,($__internal_2_$__cuda_sm10x_tcgen05_guardrail_trap_unallocated_columns_being_dealloced - $__internal_1_$__cuda_sm10x_tcgen05_guardrail_trap_phase_invalid_during_alloc)
$__internal_1_$__cuda_sm10x_tcgen05_guardrail_trap_phase_invalid_during_alloc:
[----:B------:R-:W-:Y:S05]  /*537d0*/  BPT.TRAP 0x1 ;  /* 0x000000040000795c */ /* 0x000fea0000300000 */
[----:B------:R-:W-:-:S04]  /*537e0*/  IMAD.MOV.U32 R3, RZ, RZ, 0x0 ;  /* 0x00000000ff037424 */ /* 0x000fc800078e00ff */
[----:B------:R-:W-:Y:S05]  /*537f0*/  RET.REL.NODEC R2 `(matmul_kernel) ;  /* 0xfffffac802007950 */ /* 0x000fea0003c3ffff */
        .weak           $__internal_2_$__cuda_sm10x_tcgen05_guardrail_trap_unallocated_columns_being_dealloced
        .type           $__internal_2_$__cuda_sm10x_tcgen05_guardrail_trap_unallocated_columns_being_dealloced,@function
        .size           $__internal_2_$__cuda_sm10x_tcgen05_guardrail_trap_unallocated_columns_being_dealloced,(.L_x_20 - $__internal_2_$__cuda_sm10x_tcgen05_guardrail_trap_unallocated_columns_being_dealloced)
$__internal_2_$__cuda_sm10x_tcgen05_guardrail_trap_unallocated_columns_being_dealloced:
[----:B------:R-:W-:Y:S05]  /*53800*/  BPT.TRAP 0x1 ;  /* 0x000000040000795c */ /* 0x000fea0000300000 */
[----:B------:R-:W-:-:S04]  /*53810*/  IMAD.MOV.U32 R3, RZ, RZ, 0x0 ;  /* 0x00000000ff037424 */ /* 0x000fc800078e00ff */
[----:B------:R-:W-:Y:S05]  /*53820*/  RET.REL.NODEC R2 `(matmul_kernel) ;  /* 0xfffffac402f47950 */ /* 0x000fea0003c3ffff */
.L_x_17:
[----:B------:R-:W-:-:S00]  /*53830*/  BRA `(.L_x_17) ;  /* 0xfffffffc00fc7947 */ /* 0x000fc0000383ffff */
[----:B------:R-:W-:-:S00]  /*53840*/  NOP ;  /* 0x0000000000007918 */ /* 0x000fc00000000000 */
        /* <DEDUP_REMOVED lines=11> */
.L_x_20:


//--------------------- .nv.shared.matmul_kernel  --------------------------
	.section	.nv.shared.matmul_kernel,"aw",@nobits
	.sectionflags	@""
	.align	16
	.zero		1024


//--------------------- .nv.shared.reserved.0     --------------------------
	.section	.nv.shared.reserved.0,"aw",@nobits
	.align	8
	.weak		__nv_reservedSMEM_offset_0_alias
	.size		__nv_reservedSMEM_offset_0_alias, 0, 64
	.other		__nv_reservedSMEM_offset_0_alias,@"STO_CUDA_RESERVED_SHARED STV_DEFAULT"
__nv_reservedSMEM_offset_0_alias:
	.zero		0
.nv.shared.reserved.0:
	.zero		64
	.weak		__nv_reservedSMEM_allocation_phase
	.type		__nv_reservedSMEM_allocation_phase,@object
	.size		__nv_reservedSMEM_allocation_phase,(.L_0 - __nv_reservedSMEM_allocation_phase)
__nv_reservedSMEM_allocation_phase:
	.zero		1
.L_0:
	.zero		7
	.weak		__nv_reservedSMEM_devtool_atexit_pc
	.type		__nv_reservedSMEM_devtool_atexit_pc,@object
	.size		__nv_reservedSMEM_devtool_atexit_pc,(__nv_reservedSMEM_allocation_mask - __nv_reservedSMEM_devtool_atexit_pc)
__nv_reservedSMEM_devtool_atexit_pc:
	.zero		8
	.weak		__nv_reservedSMEM_allocation_mask
	.type		__nv_reservedSMEM_allocation_mask,@object
	.size		__nv_reservedSMEM_allocation_mask,(.L_2 - __nv_reservedSMEM_allocation_mask)
__nv_reservedSMEM_allocation_mask:
	.zero		4
.L_2:


//--------------------- .nv.constant0.matmul_kernel --------------------------
	.section	.nv.constant0.matmul_kernel,"a",@progbits
	.sectionflags	@""
	.align	4
.nv.constant0.matmul_kernel:
	.zero		976


//--------------------- SYMBOLS --------------------------

	.type		.nv.reservedSmem.offset0,@object
	.size		.nv.reservedSmem.offset0,0x4
	.type		.nv.reservedSmem.cap,@object
	.size		.nv.reservedSmem.cap,0x4
